def matmul_kernel(
    a_ptr,
    b_ptr,
    c_ptr,
    M,
    N,
    K,
    stride_am,
    stride_ak,
    stride_bk,
    stride_bn,
    stride_cm,
    stride_cn,
    BLOCK_M: tl.constexpr,
    BLOCK_N: tl.constexpr,
    BLOCK_K: tl.constexpr,
    GROUP_M: tl.constexpr,
):
    pid = tl.program_id(axis=0)
    num_pid_m = tl.cdiv(M, BLOCK_M)
    num_pid_n = tl.cdiv(N, BLOCK_N)
    num_pid_in_group = GROUP_M * num_pid_n
    group_id = pid // num_pid_in_group
    first_pid_m = group_id * GROUP_M
    group_size_m = min(num_pid_m - first_pid_m, GROUP_M)
    pid_m = first_pid_m + ((pid % num_pid_in_group) % group_size_m)
    pid_n = (pid % num_pid_in_group) // group_size_m

    offs_am = (pid_m * BLOCK_M + tl.arange(0, BLOCK_M)) % M
    offs_bn = (pid_n * BLOCK_N + tl.arange(0, BLOCK_N)) % N
    offs_k = tl.arange(0, BLOCK_K)
    a_ptrs = a_ptr + offs_am[:, None] * stride_am + offs_k[None, :] * stride_ak
    b_ptrs = b_ptr + offs_k[:, None] * stride_bk + offs_bn[None, :] * stride_bn

    acc = tl.zeros((BLOCK_M, BLOCK_N), dtype=tl.float32)
    for kk in range(0, tl.cdiv(K, BLOCK_K)):
        a = tl.load(a_ptrs, mask=offs_k[None, :] < K - kk * BLOCK_K, other=0.0)
        b = tl.load(b_ptrs, mask=offs_k[:, None] < K - kk * BLOCK_K, other=0.0)
        acc = tl.dot(a, b, acc)
        a_ptrs += BLOCK_K * stride_ak
        b_ptrs += BLOCK_K * stride_bk

    c = acc.to(c_ptr.dtype.element_ty)
    offs_cm = pid_m * BLOCK_M + tl.arange(0, BLOCK_M)
    offs_cn = pid_n * BLOCK_N + tl.arange(0, BLOCK_N)
    c_ptrs = c_ptr + offs_cm[:, None] * stride_cm + offs_cn[None, :] * stride_cn
    mask = (offs_cm[:, None] < M) & (offs_cn[None, :] < N)
    tl.store(c_ptrs, c, mask=mask)

# config = {"BLOCK_K": 32, "BLOCK_M": 512, "BLOCK_N": 64, "GROUP_M": 8, "arch": "sm_90", "dtype": "bf16", "num_ctas": 1, "num_stages": 3, "num_warps": 1}
# arch = sm_90


// ===== COMPILED SASS (sm_90a) =====

	.target	sm_90a

	.elftype	@"ET_EXEC"


//--------------------- .note.nv.tkinfo           --------------------------
	.section	.note.nv.tkinfo,"",@"SHT_NOTE"
	.sectionflags	@"SHF_NOTE_NV_TKINFO"
	.tkinfo
        /*0018*/ 	.word	0x00000002
        /*0030*/ 	.string	""
        /*0030*/ 	.string	"ptxas"
        /*0030*/ 	.string	"Cuda compilation tools, release 13.0, V13.0.88"
        /*0030*/ 	.string	"Build cuda_13.0.r13.0/compiler.36424714_0"
        /*0030*/ 	.string	"-v  -suppress-debug-info  -lineinfo  -arch sm_90a "



//--------------------- .note.nv.cuinfo           --------------------------
	.section	.note.nv.cuinfo,"",@"SHT_NOTE"
	.sectionflags	@"SHF_NOTE_NV_CUINFO"
        /*0018*/ 	.short	0x0002
        /*001a*/ 	.short	0x005a
        /*001c*/ 	.short	0x0082
	.zero		2


//--------------------- .nv.info                  --------------------------
	.section	.nv.info,"",@"SHT_CUDA_INFO"
	.align	4


	//----- nvinfo : EIATTR_REGCOUNT
	.align		4
        /*0000*/ 	.byte	0x04, 0x2f
        /*0002*/ 	.short	(.L_1 - .L_0)
	.align		4
.L_0:
        /*0004*/ 	.word	index@(matmul_kernel)
        /*0008*/ 	.word	0x00000040


	//----- nvinfo : EIATTR_FRAME_SIZE
	.align		4
.L_1:
        /*000c*/ 	.byte	0x04, 0x11
        /*000e*/ 	.short	(.L_3 - .L_2)
	.align		4
.L_2:
        /*0010*/ 	.word	index@(matmul_kernel)
        /*0014*/ 	.word	0x00004100


	//----- nvinfo : EIATTR_MIN_STACK_SIZE
	.align		4
.L_3:
        /*0018*/ 	.byte	0x04, 0x12
        /*001a*/ 	.short	(.L_5 - .L_4)
	.align		4
.L_4:
        /*001c*/ 	.word	index@(matmul_kernel)
        /*0020*/ 	.word	0x00004100
.L_5:


//--------------------- .nv.compat                --------------------------
	.section	.nv.compat,"",@"SHT_CUDA_COMPAT_INFO"
	.align	4
        /*0000*/ 	.byte	0x02, 0x09, 0x01, 0x00, 0x02, 0x02, 0x01, 0x00, 0x02, 0x05, 0x05, 0x00, 0x03, 0x07, 0x01, 0x01
        /*0010*/ 	.byte	0x02, 0x03, 0x00, 0x00, 0x02, 0x06, 0x01, 0x00, 0x04, 0x0b, 0x08, 0x00, 0x00, 0x00, 0x00, 0x00
        /*0020*/ 	.byte	0x00, 0x00, 0x00, 0x00


//--------------------- .nv.info.matmul_kernel    --------------------------
	.section	.nv.info.matmul_kernel,"",@"SHT_CUDA_INFO"
	.sectionflags	@""
	.align	4


	//----- nvinfo : EIATTR_CUDA_API_VERSION
	.align		4
        /*0000*/ 	.byte	0x04, 0x37
        /*0002*/ 	.short	(.L_7 - .L_6)
.L_6:
        /*0004*/ 	.word	0x00000082


	//----- nvinfo : EIATTR_KPARAM_INFO
	.align		4
.L_7:
        /*0008*/ 	.byte	0x04, 0x17
        /*000a*/ 	.short	(.L_9 - .L_8)
.L_8:
        /*000c*/ 	.word	0x00000000
        /*0010*/ 	.short	0x000d
        /*0012*/ 	.short	0x0048
        /*0014*/ 	.byte	0x00, 0xf4, 0x21, 0x00


	//----- nvinfo : EIATTR_KPARAM_INFO
	.align		4
.L_9:
        /*0018*/ 	.byte	0x04, 0x17
        /*001a*/ 	.short	(.L_11 - .L_10)
.L_10:
        /*001c*/ 	.word	0x00000000
        /*0020*/ 	.short	0x000c
        /*0022*/ 	.short	0x0040
        /*0024*/ 	.byte	0x00, 0xf4, 0x21, 0x00


	//----- nvinfo : EIATTR_KPARAM_INFO
	.align		4
.L_11:
        /*0028*/ 	.byte	0x04, 0x17
        /*002a*/ 	.short	(.L_13 - .L_12)
.L_12:
        /*002c*/ 	.word	0x00000000
        /*0030*/ 	.short	0x000b
        /*0032*/ 	.short	0x0038
        /*0034*/ 	.byte	0x00, 0xf0, 0x11, 0x00


	//----- nvinfo : EIATTR_KPARAM_INFO
	.align		4
.L_13:
        /*0038*/ 	.byte	0x04, 0x17
        /*003a*/ 	.short	(.L_15 - .L_14)
.L_14:
        /*003c*/ 	.word	0x00000000
        /*0040*/ 	.short	0x000a
        /*0042*/ 	.short	0x0034
        /*0044*/ 	.byte	0x00, 0xf0, 0x11, 0x00


	//----- nvinfo : EIATTR_KPARAM_INFO
	.align		4
.L_15:
        /*0048*/ 	.byte	0x04, 0x17
        /*004a*/ 	.short	(.L_17 - .L_16)
.L_16:
        /*004c*/ 	.word	0x00000000
        /*0050*/ 	.short	0x0009
        /*0052*/ 	.short	0x0030
        /*0054*/ 	.byte	0x00, 0xf0, 0x11, 0x00


	//----- nvinfo : EIATTR_KPARAM_INFO
	.align		4
.L_17:
        /*0058*/ 	.byte	0x04, 0x17
        /*005a*/ 	.short	(.L_19 - .L_18)
.L_18:
        /*005c*/ 	.word	0x00000000
        /*0060*/ 	.short	0x0008
        /*0062*/ 	.short	0x002c
        /*0064*/ 	.byte	0x00, 0xf0, 0x11, 0x00


	//----- nvinfo : EIATTR_KPARAM_INFO
	.align		4
.L_19:
        /*0068*/ 	.byte	0x04, 0x17
        /*006a*/ 	.short	(.L_21 - .L_20)
.L_20:
        /*006c*/ 	.word	0x00000000
        /*0070*/ 	.short	0x0007
        /*0072*/ 	.short	0x0028
        /*0074*/ 	.byte	0x00, 0xf0, 0x11, 0x00


	//----- nvinfo : EIATTR_KPARAM_INFO
	.align		4
.L_21:
        /*0078*/ 	.byte	0x04, 0x17
        /*007a*/ 	.short	(.L_23 - .L_22)
.L_22:
        /*007c*/ 	.word	0x00000000
        /*0080*/ 	.short	0x0006
        /*0082*/ 	.short	0x0024
        /*0084*/ 	.byte	0x00, 0xf0, 0x11, 0x00


	//----- nvinfo : EIATTR_KPARAM_INFO
	.align		4
.L_23:
        /*0088*/ 	.byte	0x04, 0x17
        /*008a*/ 	.short	(.L_25 - .L_24)
.L_24:
        /*008c*/ 	.word	0x00000000
        /*0090*/ 	.short	0x0005
        /*0092*/ 	.short	0x0020
        /*0094*/ 	.byte	0x00, 0xf0, 0x11, 0x00


	//----- nvinfo : EIATTR_KPARAM_INFO
	.align		4
.L_25:
        /*0098*/ 	.byte	0x04, 0x17
        /*009a*/ 	.short	(.L_27 - .L_26)
.L_26:
        /*009c*/ 	.word	0x00000000
        /*00a0*/ 	.short	0x0004
        /*00a2*/ 	.short	0x001c
        /*00a4*/ 	.byte	0x00, 0xf0, 0x11, 0x00


	//----- nvinfo : EIATTR_KPARAM_INFO
	.align		4
.L_27:
        /*00a8*/ 	.byte	0x04, 0x17
        /*00aa*/ 	.short	(.L_29 - .L_28)
.L_28:
        /*00ac*/ 	.word	0x00000000
        /*00b0*/ 	.short	0x0003
        /*00b2*/ 	.short	0x0018
        /*00b4*/ 	.byte	0x00, 0xf0, 0x11, 0x00


	//----- nvinfo : EIATTR_KPARAM_INFO
	.align		4
.L_29:
        /*00b8*/ 	.byte	0x04, 0x17
        /*00ba*/ 	.short	(.L_31 - .L_30)
.L_30:
        /*00bc*/ 	.word	0x00000000
        /*00c0*/ 	.short	0x0002
        /*00c2*/ 	.short	0x0010
        /*00c4*/ 	.byte	0x00, 0xf4, 0x21, 0x00


	//----- nvinfo : EIATTR_KPARAM_INFO
	.align		4
.L_31:
        /*00c8*/ 	.byte	0x04, 0x17
        /*00ca*/ 	.short	(.L_33 - .L_32)
.L_32:
        /*00cc*/ 	.word	0x00000000
        /*00d0*/ 	.short	0x0001
        /*00d2*/ 	.short	0x0008
        /*00d4*/ 	.byte	0x00, 0xf4, 0x21, 0x00


	//----- nvinfo : EIATTR_KPARAM_INFO
	.align		4
.L_33:
        /*00d8*/ 	.byte	0x04, 0x17
        /*00da*/ 	.short	(.L_35 - .L_34)
.L_34:
        /*00dc*/ 	.word	0x00000000
        /*00e0*/ 	.short	0x0000
        /*00e2*/ 	.short	0x0000
        /*00e4*/ 	.byte	0x00, 0xf4, 0x21, 0x00


	//----- nvinfo : EIATTR_SPARSE_MMA_MASK
	.align		4
.L_35:
        /*00e8*/ 	.byte	0x03, 0x50
        /*00ea*/ 	.short	0x0000


	//----- nvinfo : EIATTR_MAXREG_COUNT
	.align		4
        /*00ec*/ 	.byte	0x03, 0x1b
        /*00ee*/ 	.short	0x00ff


	//----- nvinfo : EIATTR_NUM_BARRIERS
	.align		4
        /*00f0*/ 	.byte	0x02, 0x4c
        /*00f2*/ 	.byte	0x01
	.zero		1


	//----- nvinfo : EIATTR_ANNOTATIONS
	.align		4
        /*00f4*/ 	.byte	0x04, 0x55
        /*00f6*/ 	.short	(.L_37 - .L_36)


	//   ....[0]....
.L_36:
        /*00f8*/ 	.word	0x00000001
        /*00fc*/ 	.byte	0x90, 0x01, 0x00, 0x00, 0x01, 0x00, 0x00, 0x00, 0xd0, 0x01, 0x00, 0x00, 0x01, 0x00, 0x00, 0x00
        /* <DEDUP_REMOVED lines=3502> */
        /*dbec*/ 	.byte	0xf0, 0x17, 0x03, 0x00, 0x01, 0x00, 0x00, 0x00, 0x40, 0x18, 0x03, 0x00


	//----- nvinfo : EIATTR_MERCURY_ISA_VERSION
	.align		4
.L_37:
        /*dbf8*/ 	.byte	0x03, 0x5f
        /*dbfa*/ 	.short	0x0101


	//----- nvinfo : EIATTR_COOP_GROUP_MASK_REGIDS
	.align		4
        /*dbfc*/ 	.byte	0x04, 0x29
        /*dbfe*/ 	.short	(.L_39 - .L_38)


	//   ....[0]....
.L_38:
        /*dc00*/ 	.word	0xffffffff


	//   ....[1]....
        /*dc04*/ 	.word	0xffffffff


	//   ....[2]....
        /*dc08*/ 	.word	0xffffffff


	//   ....[3]....
        /*dc0c*/ 	.word	0xffffffff


	//   ....[4]....
        /*dc10*/ 	.word	0xffffffff


	//   ....[5]....
        /*dc14*/ 	.word	0xffffffff


	//   ....[6]....
        /*dc18*/ 	.word	0xffffffff


	//   ....[7]....
        /*dc1c*/ 	.word	0xffffffff


	//   ....[8]....
        /*dc20*/ 	.word	0xffffffff


	//   ....[9]....
        /*dc24*/ 	.word	0xffffffff


	//   ....[10]....
        /*dc28*/ 	.word	0xffffffff


	//   ....[11]....
        /*dc2c*/ 	.word	0xffffffff


	//   ....[12]....
        /*dc30*/ 	.word	0xffffffff


	//   ....[13]....
        /*dc34*/ 	.word	0xffffffff


	//   ....[14]....
        /*dc38*/ 	.word	0xffffffff


	//   ....[15]....
        /*dc3c*/ 	.word	0xffffffff


	//   ....[16]....
        /*dc40*/ 	.word	0xffffffff


	//   ....[17]....
        /*dc44*/ 	.word	0xffffffff


	//   ....[18]....
        /*dc48*/ 	.word	0xffffffff


	//   ....[19]....
        /*dc4c*/ 	.word	0xffffffff


	//   ....[20]....
        /*dc50*/ 	.word	0xffffffff


	//   ....[21]....
        /*dc54*/ 	.word	0xffffffff


	//   ....[22]....
        /*dc58*/ 	.word	0xffffffff


	//   ....[23]....
        /*dc5c*/ 	.word	0xffffffff


	//   ....[24]....
        /*dc60*/ 	.word	0xffffffff


	//   ....[25]....
        /*dc64*/ 	.word	0xffffffff


	//   ....[26]....
        /*dc68*/ 	.word	0xffffffff


	//   ....[27]....
        /*dc6c*/ 	.word	0xffffffff


	//   ....[28]....
        /*dc70*/ 	.word	0xffffffff


	//   ....[29]....
        /*dc74*/ 	.word	0xffffffff


	//   ....[30]....
        /*dc78*/ 	.word	0xffffffff


	//   ....[31]....
        /*dc7c*/ 	.word	0xffffffff


	//   ....[32]....
        /*dc80*/ 	.word	0xffffffff


	//   ....[33]....
        /*dc84*/ 	.word	0xffffffff


	//   ....[34]....
        /*dc88*/ 	.word	0xffffffff


	//   ....[35]....
        /*dc8c*/ 	.word	0xffffffff


	//   ....[36]....
        /*dc90*/ 	.word	0xffffffff


	//   ....[37]....
        /*dc94*/ 	.word	0xffffffff


	//   ....[38]....
        /*dc98*/ 	.word	0xffffffff


	//   ....[39]....
        /*dc9c*/ 	.word	0xffffffff


	//   ....[40]....
        /*dca0*/ 	.word	0xffffffff


	//   ....[41]....
        /*dca4*/ 	.word	0xffffffff


	//   ....[42]....
        /*dca8*/ 	.word	0xffffffff


	//   ....[43]....
        /*dcac*/ 	.word	0xffffffff


	//   ....[44]....
        /*dcb0*/ 	.word	0xffffffff


	//   ....[45]....
        /*dcb4*/ 	.word	0xffffffff


	//   ....[46]....
        /*dcb8*/ 	.word	0xffffffff


	//   ....[47]....
        /*dcbc*/ 	.word	0xffffffff


	//   ....[48]....
        /*dcc0*/ 	.word	0xffffffff


	//   ....[49]....
        /*dcc4*/ 	.word	0xffffffff


	//   ....[50]....
        /*dcc8*/ 	.word	0xffffffff


	//   ....[51]....
        /*dccc*/ 	.word	0xffffffff


	//   ....[52]....
        /*dcd0*/ 	.word	0xffffffff


	//   ....[53]....
        /*dcd4*/ 	.word	0xffffffff


	//   ....[54]....
        /*dcd8*/ 	.word	0xffffffff


	//   ....[55]....
        /*dcdc*/ 	.word	0xffffffff


	//   ....[56]....
        /*dce0*/ 	.word	0xffffffff


	//   ....[57]....
        /*dce4*/ 	.word	0xffffffff


	//   ....[58]....
        /*dce8*/ 	.word	0xffffffff


	//   ....[59]....
        /*dcec*/ 	.word	0xffffffff


	//   ....[60]....
        /*dcf0*/ 	.word	0xffffffff


	//   ....[61]....
        /*dcf4*/ 	.word	0xffffffff


	//   ....[62]....
        /*dcf8*/ 	.word	0xffffffff


	//   ....[63]....
        /*dcfc*/ 	.word	0xffffffff


	//   ....[64]....
        /*dd00*/ 	.word	0xffffffff


	//   ....[65]....
        /*dd04*/ 	.word	0xffffffff


	//   ....[66]....
        /*dd08*/ 	.word	0xffffffff


	//   ....[67]....
        /*dd0c*/ 	.word	0xffffffff


	//   ....[68]....
        /*dd10*/ 	.word	0xffffffff


	//   ....[69]....
        /*dd14*/ 	.word	0xffffffff


	//   ....[70]....
        /*dd18*/ 	.word	0xffffffff


	//   ....[71]....
        /*dd1c*/ 	.word	0xffffffff


	//   ....[72]....
        /*dd20*/ 	.word	0xffffffff


	//   ....[73]....
        /*dd24*/ 	.word	0xffffffff


	//   ....[74]....
        /*dd28*/ 	.word	0xffffffff


	//   ....[75]....
        /*dd2c*/ 	.word	0xffffffff


	//   ....[76]....
        /*dd30*/ 	.word	0xffffffff


	//   ....[77]....
        /*dd34*/ 	.word	0xffffffff


	//   ....[78]....
        /*dd38*/ 	.word	0xffffffff


	//   ....[79]....
        /*dd3c*/ 	.word	0xffffffff


	//   ....[80]....
        /*dd40*/ 	.word	0xffffffff


	//   ....[81]....
        /*dd44*/ 	.word	0xffffffff


	//   ....[82]....
        /*dd48*/ 	.word	0xffffffff


	//   ....[83]....
        /*dd4c*/ 	.word	0xffffffff


	//   ....[84]....
        /*dd50*/ 	.word	0xffffffff


	//   ....[85]....
        /*dd54*/ 	.word	0xffffffff


	//   ....[86]....
        /*dd58*/ 	.word	0xffffffff


	//   ....[87]....
        /*dd5c*/ 	.word	0xffffffff


	//   ....[88]....
        /*dd60*/ 	.word	0xffffffff


	//   ....[89]....
        /*dd64*/ 	.word	0xffffffff


	//   ....[90]....
        /*dd68*/ 	.word	0xffffffff


	//   ....[91]....
        /*dd6c*/ 	.word	0xffffffff


	//   ....[92]....
        /*dd70*/ 	.word	0xffffffff


	//   ....[93]....
        /*dd74*/ 	.word	0xffffffff


	//   ....[94]....
        /*dd78*/ 	.word	0xffffffff


	//   ....[95]....
        /*dd7c*/ 	.word	0xffffffff


	//   ....[96]....
        /*dd80*/ 	.word	0xffffffff


	//   ....[97]....
        /*dd84*/ 	.word	0xffffffff


	//   ....[98]....
        /*dd88*/ 	.word	0xffffffff


	//   ....[99]....
        /*dd8c*/ 	.word	0xffffffff


	//   ....[100]....
        /*dd90*/ 	.word	0xffffffff


	//   ....[101]....
        /*dd94*/ 	.word	0xffffffff


	//   ....[102]....
        /*dd98*/ 	.word	0xffffffff


	//   ....[103]....
        /*dd9c*/ 	.word	0xffffffff


	//   ....[104]....
        /*dda0*/ 	.word	0xffffffff


	//   ....[105]....
        /*dda4*/ 	.word	0xffffffff


	//   ....[106]....
        /*dda8*/ 	.word	0xffffffff


	//   ....[107]....
        /*ddac*/ 	.word	0xffffffff


	//   ....[108]....
        /*ddb0*/ 	.word	0xffffffff


	//   ....[109]....
        /*ddb4*/ 	.word	0xffffffff


	//   ....[110]....
        /*ddb8*/ 	.word	0xffffffff


	//   ....[111]....
        /*ddbc*/ 	.word	0xffffffff


	//   ....[112]....
        /*ddc0*/ 	.word	0xffffffff


	//   ....[113]....
        /*ddc4*/ 	.word	0xffffffff


	//   ....[114]....
        /*ddc8*/ 	.word	0xffffffff


	//   ....[115]....
        /*ddcc*/ 	.word	0xffffffff


	//   ....[116]....
        /*ddd0*/ 	.word	0xffffffff


	//   ....[117]....
        /*ddd4*/ 	.word	0xffffffff


	//   ....[118]....
        /*ddd8*/ 	.word	0xffffffff


	//   ....[119]....
        /*dddc*/ 	.word	0xffffffff


	//   ....[120]....
        /*dde0*/ 	.word	0xffffffff


	//   ....[121]....
        /*dde4*/ 	.word	0xffffffff


	//   ....[122]....
        /*dde8*/ 	.word	0xffffffff


	//   ....[123]....
        /*ddec*/ 	.word	0xffffffff


	//   ....[124]....
        /*ddf0*/ 	.word	0xffffffff


	//   ....[125]....
        /*ddf4*/ 	.word	0xffffffff


	//   ....[126]....
        /*ddf8*/ 	.word	0xffffffff


	//   ....[127]....
        /*ddfc*/ 	.word	0xffffffff


	//   ....[128]....
        /*de00*/ 	.word	0xffffffff


	//   ....[129]....
        /*de04*/ 	.word	0xffffffff


	//   ....[130]....
        /*de08*/ 	.word	0xffffffff


	//   ....[131]....
        /*de0c*/ 	.word	0xffffffff


	//   ....[132]....
        /*de10*/ 	.word	0xffffffff


	//   ....[133]....
        /*de14*/ 	.word	0xffffffff


	//   ....[134]....
        /*de18*/ 	.word	0xffffffff


	//   ....[135]....
        /*de1c*/ 	.word	0xffffffff


	//   ....[136]....
        /*de20*/ 	.word	0xffffffff


	//   ....[137]....
        /*de24*/ 	.word	0xffffffff


	//   ....[138]....
        /*de28*/ 	.word	0xffffffff


	//   ....[139]....
        /*de2c*/ 	.word	0xffffffff


	//   ....[140]....
        /*de30*/ 	.word	0xffffffff


	//   ....[141]....
        /*de34*/ 	.word	0xffffffff


	//   ....[142]....
        /*de38*/ 	.word	0xffffffff


	//   ....[143]....
        /*de3c*/ 	.word	0xffffffff


	//   ....[144]....
        /*de40*/ 	.word	0xffffffff


	//   ....[145]....
        /*de44*/ 	.word	0xffffffff


	//   ....[146]....
        /*de48*/ 	.word	0xffffffff


	//   ....[147]....
        /*de4c*/ 	.word	0xffffffff


	//   ....[148]....
        /*de50*/ 	.word	0xffffffff


	//   ....[149]....
        /*de54*/ 	.word	0xffffffff


	//   ....[150]....
        /*de58*/ 	.word	0xffffffff


	//   ....[151]....
        /*de5c*/ 	.word	0xffffffff


	//   ....[152]....
        /*de60*/ 	.word	0xffffffff


	//   ....[153]....
        /*de64*/ 	.word	0xffffffff


	//   ....[154]....
        /*de68*/ 	.word	0xffffffff


	//   ....[155]....
        /*de6c*/ 	.word	0xffffffff


	//   ....[156]....
        /*de70*/ 	.word	0xffffffff


	//   ....[157]....
        /*de74*/ 	.word	0xffffffff


	//   ....[158]....
        /*de78*/ 	.word	0xffffffff


	//   ....[159]....
        /*de7c*/ 	.word	0xffffffff


	//   ....[160]....
        /*de80*/ 	.word	0xffffffff


	//   ....[161]....
        /*de84*/ 	.word	0xffffffff


	//   ....[162]....
        /*de88*/ 	.word	0xffffffff


	//   ....[163]....
        /*de8c*/ 	.word	0xffffffff


	//   ....[164]....
        /*de90*/ 	.word	0xffffffff


	//   ....[165]....
        /*de94*/ 	.word	0xffffffff


	//   ....[166]....
        /*de98*/ 	.word	0xffffffff


	//   ....[167]....
        /*de9c*/ 	.word	0xffffffff


	//   ....[168]....
        /*dea0*/ 	.word	0xffffffff


	//   ....[169]....
        /*dea4*/ 	.word	0xffffffff


	//   ....[170]....
        /*dea8*/ 	.word	0xffffffff


	//   ....[171]....
        /*deac*/ 	.word	0xffffffff


	//   ....[172]....
        /*deb0*/ 	.word	0xffffffff


	//   ....[173]....
        /*deb4*/ 	.word	0xffffffff


	//   ....[174]....
        /*deb8*/ 	.word	0xffffffff


	//   ....[175]....
        /*debc*/ 	.word	0xffffffff


	//   ....[176]....
        /*dec0*/ 	.word	0xffffffff


	//   ....[177]....
        /*dec4*/ 	.word	0xffffffff


	//   ....[178]....
        /*dec8*/ 	.word	0xffffffff


	//   ....[179]....
        /*decc*/ 	.word	0xffffffff


	//   ....[180]....
        /*ded0*/ 	.word	0xffffffff


	//   ....[181]....
        /*ded4*/ 	.word	0xffffffff


	//   ....[182]....
        /*ded8*/ 	.word	0xffffffff


	//   ....[183]....
        /*dedc*/ 	.word	0xffffffff


	//   ....[184]....
        /*dee0*/ 	.word	0xffffffff


	//   ....[185]....
        /*dee4*/ 	.word	0xffffffff


	//   ....[186]....
        /*dee8*/ 	.word	0xffffffff


	//   ....[187]....
        /*deec*/ 	.word	0xffffffff


	//   ....[188]....
        /*def0*/ 	.word	0xffffffff


	//   ....[189]....
        /*def4*/ 	.word	0xffffffff


	//   ....[190]....
        /*def8*/ 	.word	0xffffffff


	//   ....[191]....
        /*defc*/ 	.word	0xffffffff


	//   ....[192]....
        /*df00*/ 	.word	0xffffffff


	//   ....[193]....
        /*df04*/ 	.word	0xffffffff


	//   ....[194]....
        /*df08*/ 	.word	0xffffffff


	//   ....[195]....
        /*df0c*/ 	.word	0xffffffff


	//   ....[196]....
        /*df10*/ 	.word	0xffffffff


	//   ....[197]....
        /*df14*/ 	.word	0xffffffff


	//   ....[198]....
        /*df18*/ 	.word	0xffffffff


	//   ....[199]....
        /*df1c*/ 	.word	0xffffffff


	//   ....[200]....
        /*df20*/ 	.word	0xffffffff


	//   ....[201]....
        /*df24*/ 	.word	0xffffffff


	//   ....[202]....
        /*df28*/ 	.word	0xffffffff


	//   ....[203]....
        /*df2c*/ 	.word	0xffffffff


	//   ....[204]....
        /*df30*/ 	.word	0xffffffff


	//   ....[205]....
        /*df34*/ 	.word	0xffffffff


	//   ....[206]....
        /*df38*/ 	.word	0xffffffff


	//   ....[207]....
        /*df3c*/ 	.word	0xffffffff


	//   ....[208]....
        /*df40*/ 	.word	0xffffffff


	//   ....[209]....
        /*df44*/ 	.word	0xffffffff


	//   ....[210]....
        /*df48*/ 	.word	0xffffffff


	//   ....[211]....
        /*df4c*/ 	.word	0xffffffff


	//   ....[212]....
        /*df50*/ 	.word	0xffffffff


	//   ....[213]....
        /*df54*/ 	.word	0xffffffff


	//   ....[214]....
        /*df58*/ 	.word	0xffffffff


	//   ....[215]....
        /*df5c*/ 	.word	0xffffffff


	//   ....[216]....
        /*df60*/ 	.word	0xffffffff


	//   ....[217]....
        /*df64*/ 	.word	0xffffffff


	//   ....[218]....
        /*df68*/ 	.word	0xffffffff


	//   ....[219]....
        /*df6c*/ 	.word	0xffffffff


	//   ....[220]....
        /*df70*/ 	.word	0xffffffff


	//   ....[221]....
        /*df74*/ 	.word	0xffffffff


	//   ....[222]....
        /*df78*/ 	.word	0xffffffff


	//   ....[223]....
        /*df7c*/ 	.word	0xffffffff


	//   ....[224]....
        /*df80*/ 	.word	0xffffffff


	//   ....[225]....
        /*df84*/ 	.word	0xffffffff


	//   ....[226]....
        /*df88*/ 	.word	0xffffffff


	//   ....[227]....
        /*df8c*/ 	.word	0xffffffff


	//   ....[228]....
        /*df90*/ 	.word	0xffffffff


	//   ....[229]....
        /*df94*/ 	.word	0xffffffff


	//   ....[230]....
        /*df98*/ 	.word	0xffffffff


	//   ....[231]....
        /*df9c*/ 	.word	0xffffffff


	//   ....[232]....
        /*dfa0*/ 	.word	0xffffffff


	//   ....[233]....
        /*dfa4*/ 	.word	0xffffffff


	//   ....[234]....
        /*dfa8*/ 	.word	0xffffffff


	//   ....[235]....
        /*dfac*/ 	.word	0xffffffff


	//   ....[236]....
        /*dfb0*/ 	.word	0xffffffff


	//   ....[237]....
        /*dfb4*/ 	.word	0xffffffff


	//   ....[238]....
        /*dfb8*/ 	.word	0xffffffff


	//   ....[239]....
        /*dfbc*/ 	.word	0xffffffff


	//   ....[240]....
        /*dfc0*/ 	.word	0xffffffff


	//   ....[241]....
        /*dfc4*/ 	.word	0xffffffff


	//   ....[242]....
        /*dfc8*/ 	.word	0xffffffff


	//   ....[243]....
        /*dfcc*/ 	.word	0xffffffff


	//   ....[244]....
        /*dfd0*/ 	.word	0xffffffff


	//   ....[245]....
        /*dfd4*/ 	.word	0xffffffff


	//   ....[246]....
        /*dfd8*/ 	.word	0xffffffff


	//   ....[247]....
        /*dfdc*/ 	.word	0xffffffff


	//   ....[248]....
        /*dfe0*/ 	.word	0xffffffff


	//   ....[249]....
        /*dfe4*/ 	.word	0xffffffff


	//   ....[250]....
        /*dfe8*/ 	.word	0xffffffff


	//   ....[251]....
        /*dfec*/ 	.word	0xffffffff


	//   ....[252]....
        /*dff0*/ 	.word	0xffffffff


	//   ....[253]....
        /*dff4*/ 	.word	0xffffffff


	//   ....[254]....
        /*dff8*/ 	.word	0xffffffff


	//----- nvinfo : EIATTR_COOP_GROUP_INSTR_OFFSETS
	.align		4
.L_39:
        /*dffc*/ 	.byte	0x04, 0x28
        /*dffe*/ 	.short	(.L_41 - .L_40)


	//   ....[0]....
.L_40:
        /*e000*/ 	.word	0x00054850


	//   ....[1]....
        /*e004*/ 	.word	0x00054870


	//   ....[2]....
        /*e008*/ 	.word	0x00054890


	//   ....[3]....
        /*e00c*/ 	.word	0x000548b0


	//   ....[4]....
        /*e010*/ 	.word	0x00054990


	//   ....[5]....
        /*e014*/ 	.word	0x000549b0


	//   ....[6]....
        /*e018*/ 	.word	0x000549d0


	//   ....[7]....
        /*e01c*/ 	.word	0x000549f0


	//   ....[8]....
        /*e020*/ 	.word	0x00054a10


	//   ....[9]....
        /*e024*/ 	.word	0x00054a30


	//   ....[10]....
        /*e028*/ 	.word	0x00054bb0


	//   ....[11]....
        /*e02c*/ 	.word	0x00054bd0


	//   ....[12]....
        /*e030*/ 	.word	0x00054bf0


	//   ....[13]....
        /*e034*/ 	.word	0x00054c10


	//   ....[14]....
        /*e038*/ 	.word	0x00054cc0


	//   ....[15]....
        /*e03c*/ 	.word	0x00054ce0


	//   ....[16]....
        /*e040*/ 	.word	0x00054d30


	//   ....[17]....
        /*e044*/ 	.word	0x00054d50


	//   ....[18]....
        /*e048*/ 	.word	0x00054d80


	//   ....[19]....
        /*e04c*/ 	.word	0x00054da0


	//   ....[20]....
        /*e050*/ 	.word	0x00054dc0


	//   ....[21]....
        /*e054*/ 	.word	0x00054de0


	//   ....[22]....
        /*e058*/ 	.word	0x00054e00


	//   ....[23]....
        /*e05c*/ 	.word	0x00054e20


	//   ....[24]....
        /*e060*/ 	.word	0x00054ec0


	//   ....[25]....
        /*e064*/ 	.word	0x00054f00


	//   ....[26]....
        /*e068*/ 	.word	0x00054f60


	//   ....[27]....
        /*e06c*/ 	.word	0x00054f80


	//   ....[28]....
        /*e070*/ 	.word	0x000550c0


	//   ....[29]....
        /*e074*/ 	.word	0x000550e0


	//   ....[30]....
        /*e078*/ 	.word	0x00055140


	//   ....[31]....
        /*e07c*/ 	.word	0x00055190


	//   ....[32]....
        /*e080*/ 	.word	0x00055210


	//   ....[33]....
        /*e084*/ 	.word	0x00055230


	//   ....[34]....
        /*e088*/ 	.word	0x00055270


	//   ....[35]....
        /*e08c*/ 	.word	0x00055290


	//   ....[36]....
        /*e090*/ 	.word	0x000552d0


	//   ....[37]....
        /*e094*/ 	.word	0x000552f0


	//   ....[38]....
        /*e098*/ 	.word	0x00055330


	//   ....[39]....
        /*e09c*/ 	.word	0x00055360


	//   ....[40]....
        /*e0a0*/ 	.word	0x000555a0


	//   ....[41]....
        /*e0a4*/ 	.word	0x000555c0


	//   ....[42]....
        /*e0a8*/ 	.word	0x00055620


	//   ....[43]....
        /*e0ac*/ 	.word	0x00055640


	//   ....[44]....
        /*e0b0*/ 	.word	0x00055660


	//   ....[45]....
        /*e0b4*/ 	.word	0x00055680


	//   ....[46]....
        /*e0b8*/ 	.word	0x000556f0


	//   ....[47]....
        /*e0bc*/ 	.word	0x00055720


	//   ....[48]....
        /*e0c0*/ 	.word	0x00055760


	//   ....[49]....
        /*e0c4*/ 	.word	0x00055780


	//   ....[50]....
        /*e0c8*/ 	.word	0x000557a0


	//   ....[51]....
        /*e0cc*/ 	.word	0x000557c0


	//   ....[52]....
        /*e0d0*/ 	.word	0x00055800


	//   ....[53]....
        /*e0d4*/ 	.word	0x00055820


	//   ....[54]....
        /*e0d8*/ 	.word	0x00055860


	//   ....[55]....
        /*e0dc*/ 	.word	0x00055880


	//   ....[56]....
        /*e0e0*/ 	.word	0x000558a0


	//   ....[57]....
        /*e0e4*/ 	.word	0x000558c0


	//   ....[58]....
        /*e0e8*/ 	.word	0x000559a0


	//   ....[59]....
        /*e0ec*/ 	.word	0x00055a20


	//   ....[60]....
        /*e0f0*/ 	.word	0x00055a60


	//   ....[61]....
        /*e0f4*/ 	.word	0x00055a80


	//   ....[62]....
        /*e0f8*/ 	.word	0x00055ae0


	//   ....[63]....
        /*e0fc*/ 	.word	0x00055b00


	//   ....[64]....
        /*e100*/ 	.word	0x00055b40


	//   ....[65]....
        /*e104*/ 	.word	0x00055b60


	//   ....[66]....
        /*e108*/ 	.word	0x00055ba0


	//   ....[67]....
        /*e10c*/ 	.word	0x00055bc0


	//   ....[68]....
        /*e110*/ 	.word	0x00055c00


	//   ....[69]....
        /*e114*/ 	.word	0x00055c20


	//   ....[70]....
        /*e118*/ 	.word	0x00055c70


	//   ....[71]....
        /*e11c*/ 	.word	0x00055c90


	//   ....[72]....
        /*e120*/ 	.word	0x00055d10


	//   ....[73]....
        /*e124*/ 	.word	0x00055d30


	//   ....[74]....
        /*e128*/ 	.word	0x00055db0


	//   ....[75]....
        /*e12c*/ 	.word	0x00055dd0


	//   ....[76]....
        /*e130*/ 	.word	0x00055e50


	//   ....[77]....
        /*e134*/ 	.word	0x00055e80


	//   ....[78]....
        /*e138*/ 	.word	0x00055f00


	//   ....[79]....
        /*e13c*/ 	.word	0x00055f20


	//   ....[80]....
        /*e140*/ 	.word	0x00056010


	//   ....[81]....
        /*e144*/ 	.word	0x00056030


	//   ....[82]....
        /*e148*/ 	.word	0x000560b0


	//   ....[83]....
        /*e14c*/ 	.word	0x000560d0


	//   ....[84]....
        /*e150*/ 	.word	0x00056110


	//   ....[85]....
        /*e154*/ 	.word	0x00056150


	//   ....[86]....
        /*e158*/ 	.word	0x00056190


	//   ....[87]....
        /*e15c*/ 	.word	0x000561d0


	//   ....[88]....
        /*e160*/ 	.word	0x000561f0


	//   ....[89]....
        /*e164*/ 	.word	0x00056210


	//   ....[90]....
        /*e168*/ 	.word	0x00056250


	//   ....[91]....
        /*e16c*/ 	.word	0x00056270


	//   ....[92]....
        /*e170*/ 	.word	0x000562f0


	//   ....[93]....
        /*e174*/ 	.word	0x00056310


	//   ....[94]....
        /*e178*/ 	.word	0x00056480


	//   ....[95]....
        /*e17c*/ 	.word	0x000564a0


	//   ....[96]....
        /*e180*/ 	.word	0x00056580


	//   ....[97]....
        /*e184*/ 	.word	0x000565a0


	//   ....[98]....
        /*e188*/ 	.word	0x00056620


	//   ....[99]....
        /*e18c*/ 	.word	0x00056640


	//   ....[100]....
        /*e190*/ 	.word	0x00056680


	//   ....[101]....
        /*e194*/ 	.word	0x000566a0


	//   ....[102]....
        /*e198*/ 	.word	0x000566e0


	//   ....[103]....
        /*e19c*/ 	.word	0x00056740


	//   ....[104]....
        /*e1a0*/ 	.word	0x00056780


	//   ....[105]....
        /*e1a4*/ 	.word	0x000567a0


	//   ....[106]....
        /*e1a8*/ 	.word	0x00056820


	//   ....[107]....
        /*e1ac*/ 	.word	0x00056840


	//   ....[108]....
        /*e1b0*/ 	.word	0x00056900


	//   ....[109]....
        /*e1b4*/ 	.word	0x00056920


	//   ....[110]....
        /*e1b8*/ 	.word	0x000569a0


	//   ....[111]....
        /*e1bc*/ 	.word	0x000569c0


	//   ....[112]....
        /*e1c0*/ 	.word	0x00056a80


	//   ....[113]....
        /*e1c4*/ 	.word	0x00056aa0


	//   ....[114]....
        /*e1c8*/ 	.word	0x00056b20


	//   ....[115]....
        /*e1cc*/ 	.word	0x00056b40


	//   ....[116]....
        /*e1d0*/ 	.word	0x00056b80


	//   ....[117]....
        /*e1d4*/ 	.word	0x00056ba0


	//   ....[118]....
        /*e1d8*/ 	.word	0x00056be0


	//   ....[119]....
        /*e1dc*/ 	.word	0x00056c40


	//   ....[120]....
        /*e1e0*/ 	.word	0x00056c80


	//   ....[121]....
        /*e1e4*/ 	.word	0x00056ca0


	//   ....[122]....
        /*e1e8*/ 	.word	0x00056d20


	//   ....[123]....
        /*e1ec*/ 	.word	0x00056d40


	//   ....[124]....
        /*e1f0*/ 	.word	0x00056e00


	//   ....[125]....
        /*e1f4*/ 	.word	0x00056e20


	//   ....[126]....
        /*e1f8*/ 	.word	0x00056ea0


	//   ....[127]....
        /*e1fc*/ 	.word	0x00056ec0


	//   ....[128]....
        /*e200*/ 	.word	0x00056f80


	//   ....[129]....
        /*e204*/ 	.word	0x00056fa0


	//   ....[130]....
        /*e208*/ 	.word	0x00057020


	//   ....[131]....
        /*e20c*/ 	.word	0x00057040


	//   ....[132]....
        /*e210*/ 	.word	0x00057080


	//   ....[133]....
        /*e214*/ 	.word	0x000570a0


	//   ....[134]....
        /*e218*/ 	.word	0x000570e0


	//   ....[135]....
        /*e21c*/ 	.word	0x00057140


	//   ....[136]....
        /*e220*/ 	.word	0x00057180


	//   ....[137]....
        /*e224*/ 	.word	0x000571a0


	//   ....[138]....
        /*e228*/ 	.word	0x00057220


	//   ....[139]....
        /*e22c*/ 	.word	0x00057240


	//   ....[140]....
        /*e230*/ 	.word	0x00057300


	//   ....[141]....
        /*e234*/ 	.word	0x00057320


	//   ....[142]....
        /*e238*/ 	.word	0x000573a0


	//   ....[143]....
        /*e23c*/ 	.word	0x000573c0


	//   ....[144]....
        /*e240*/ 	.word	0x00057480


	//   ....[145]....
        /*e244*/ 	.word	0x000574a0


	//   ....[146]....
        /*e248*/ 	.word	0x00057520


	//   ....[147]....
        /*e24c*/ 	.word	0x00057540


	//   ....[148]....
        /*e250*/ 	.word	0x00057580


	//   ....[149]....
        /*e254*/ 	.word	0x000575a0


	//   ....[150]....
        /*e258*/ 	.word	0x000575e0


	//   ....[151]....
        /*e25c*/ 	.word	0x00057640


	//   ....[152]....
        /*e260*/ 	.word	0x00057680


	//   ....[153]....
        /*e264*/ 	.word	0x000576a0


	//   ....[154]....
        /*e268*/ 	.word	0x00057720


	//   ....[155]....
        /*e26c*/ 	.word	0x00057740


	//   ....[156]....
        /*e270*/ 	.word	0x00057800


	//   ....[157]....
        /*e274*/ 	.word	0x00057820


	//   ....[158]....
        /*e278*/ 	.word	0x000578a0


	//   ....[159]....
        /*e27c*/ 	.word	0x000578c0


	//   ....[160]....
        /*e280*/ 	.word	0x00057980


	//   ....[161]....
        /*e284*/ 	.word	0x000579a0


	//   ....[162]....
        /*e288*/ 	.word	0x00057a20


	//   ....[163]....
        /*e28c*/ 	.word	0x00057a40


	//   ....[164]....
        /*e290*/ 	.word	0x00057a80


	//   ....[165]....
        /*e294*/ 	.word	0x00057aa0


	//   ....[166]....
        /*e298*/ 	.word	0x00057ae0


	//   ....[167]....
        /*e29c*/ 	.word	0x00057b40


	//   ....[168]....
        /*e2a0*/ 	.word	0x00057b80


	//   ....[169]....
        /*e2a4*/ 	.word	0x00057ba0


	//   ....[170]....
        /*e2a8*/ 	.word	0x00057c20


	//   ....[171]....
        /*e2ac*/ 	.word	0x00057c40


	//   ....[172]....
        /*e2b0*/ 	.word	0x00057d00


	//   ....[173]....
        /*e2b4*/ 	.word	0x00057d20


	//   ....[174]....
        /*e2b8*/ 	.word	0x00057da0


	//   ....[175]....
        /*e2bc*/ 	.word	0x00057dc0


	//   ....[176]....
        /*e2c0*/ 	.word	0x00057e80


	//   ....[177]....
        /*e2c4*/ 	.word	0x00057ea0


	//   ....[178]....
        /*e2c8*/ 	.word	0x00057f20


	//   ....[179]....
        /*e2cc*/ 	.word	0x00057f40


	//   ....[180]....
        /*e2d0*/ 	.word	0x00057f80


	//   ....[181]....
        /*e2d4*/ 	.word	0x00057fa0


	//   ....[182]....
        /*e2d8*/ 	.word	0x00057fe0


	//   ....[183]....
        /*e2dc*/ 	.word	0x00058040


	//   ....[184]....
        /*e2e0*/ 	.word	0x00058080


	//   ....[185]....
        /*e2e4*/ 	.word	0x000580a0


	//   ....[186]....
        /*e2e8*/ 	.word	0x00058120


	//   ....[187]....
        /*e2ec*/ 	.word	0x00058140


	//   ....[188]....
        /*e2f0*/ 	.word	0x00058200


	//   ....[189]....
        /*e2f4*/ 	.word	0x00058220


	//   ....[190]....
        /*e2f8*/ 	.word	0x000582a0


	//   ....[191]....
        /*e2fc*/ 	.word	0x000582c0


	//   ....[192]....
        /*e300*/ 	.word	0x00058380


	//   ....[193]....
        /*e304*/ 	.word	0x000583a0


	//   ....[194]....
        /*e308*/ 	.word	0x00058420


	//   ....[195]....
        /*e30c*/ 	.word	0x00058440


	//   ....[196]....
        /*e310*/ 	.word	0x00058480


	//   ....[197]....
        /*e314*/ 	.word	0x000584a0


	//   ....[198]....
        /*e318*/ 	.word	0x000584e0


	//   ....[199]....
        /*e31c*/ 	.word	0x00058540


	//   ....[200]....
        /*e320*/ 	.word	0x00058580


	//   ....[201]....
        /*e324*/ 	.word	0x000585a0


	//   ....[202]....
        /*e328*/ 	.word	0x00058620


	//   ....[203]....
        /*e32c*/ 	.word	0x00058640


	//   ....[204]....
        /*e330*/ 	.word	0x00058700


	//   ....[205]....
        /*e334*/ 	.word	0x00058720


	//   ....[206]....
        /*e338*/ 	.word	0x000587a0


	//   ....[207]....
        /*e33c*/ 	.word	0x000587c0


	//   ....[208]....
        /*e340*/ 	.word	0x00058880


	//   ....[209]....
        /*e344*/ 	.word	0x000588a0


	//   ....[210]....
        /*e348*/ 	.word	0x00058920


	//   ....[211]....
        /*e34c*/ 	.word	0x00058940


	//   ....[212]....
        /*e350*/ 	.word	0x00058980


	//   ....[213]....
        /*e354*/ 	.word	0x000589a0


	//   ....[214]....
        /*e358*/ 	.word	0x000589e0


	//   ....[215]....
        /*e35c*/ 	.word	0x00058a40


	//   ....[216]....
        /*e360*/ 	.word	0x00058a80


	//   ....[217]....
        /*e364*/ 	.word	0x00058aa0


	//   ....[218]....
        /*e368*/ 	.word	0x00058b20


	//   ....[219]....
        /*e36c*/ 	.word	0x00058b40


	//   ....[220]....
        /*e370*/ 	.word	0x00058c00


	//   ....[221]....
        /*e374*/ 	.word	0x00058c20


	//   ....[222]....
        /*e378*/ 	.word	0x00058ca0


	//   ....[223]....
        /*e37c*/ 	.word	0x00058cc0


	//   ....[224]....
        /*e380*/ 	.word	0x00058d80


	//   ....[225]....
        /*e384*/ 	.word	0x00058da0


	//   ....[226]....
        /*e388*/ 	.word	0x00058e20


	//   ....[227]....
        /*e38c*/ 	.word	0x00058e40


	//   ....[228]....
        /*e390*/ 	.word	0x00058e80


	//   ....[229]....
        /*e394*/ 	.word	0x00058ea0


	//   ....[230]....
        /*e398*/ 	.word	0x00058ee0


	//   ....[231]....
        /*e39c*/ 	.word	0x00058f00


	//   ....[232]....
        /*e3a0*/ 	.word	0x00058f80


	//   ....[233]....
        /*e3a4*/ 	.word	0x00058fa0


	//   ....[234]....
        /*e3a8*/ 	.word	0x00059020


	//   ....[235]....
        /*e3ac*/ 	.word	0x00059040


	//   ....[236]....
        /*e3b0*/ 	.word	0x00059080


	//   ....[237]....
        /*e3b4*/ 	.word	0x000590c0


	//   ....[238]....
        /*e3b8*/ 	.word	0x000591a0


	//   ....[239]....
        /*e3bc*/ 	.word	0x000591c0


	//   ....[240]....
        /*e3c0*/ 	.word	0x00059230


	//   ....[241]....
        /*e3c4*/ 	.word	0x00059250


	//   ....[242]....
        /*e3c8*/ 	.word	0x00059340


	//   ....[243]....
        /*e3cc*/ 	.word	0x00059360


	//   ....[244]....
        /*e3d0*/ 	.word	0x000593c0


	//   ....[245]....
        /*e3d4*/ 	.word	0x000593e0


	//   ....[246]....
        /*e3d8*/ 	.word	0x00059450


	//   ....[247]....
        /*e3dc*/ 	.word	0x000594b0


	//   ....[248]....
        /*e3e0*/ 	.word	0x000594f0


	//   ....[249]....
        /*e3e4*/ 	.word	0x00059510


	//   ....[250]....
        /*e3e8*/ 	.word	0x00059580


	//   ....[251]....
        /*e3ec*/ 	.word	0x000595a0


	//   ....[252]....
        /*e3f0*/ 	.word	0x00059620


	//   ....[253]....
        /*e3f4*/ 	.word	0x00059640


	//   ....[254]....
        /*e3f8*/ 	.word	0x00059880


	//----- nvinfo : EIATTR_EXIT_INSTR_OFFSETS
	.align		4
.L_41:
        /*e3fc*/ 	.byte	0x04, 0x1c
        /*e3fe*/ 	.short	(.L_43 - .L_42)


	//   ....[0]....
.L_42:
        /*e400*/ 	.word	0x0006e8e0


	//   ....[1]....
        /*e404*/ 	.word	0x0006e910


	//----- nvinfo : EIATTR_REQNTID
	.align		4
.L_43:
        /*e408*/ 	.byte	0x04, 0x10
        /*e40a*/ 	.short	(.L_45 - .L_44)
.L_44:
        /*e40c*/ 	.word	0x00000020
        /*e410*/ 	.word	0x00000001
        /*e414*/ 	.word	0x00000001


	//----- nvinfo : EIATTR_CBANK_PARAM_SIZE
	.align		4
.L_45:
        /*e418*/ 	.byte	0x03, 0x19
        /*e41a*/ 	.short	0x0050


	//----- nvinfo : EIATTR_PARAM_CBANK
	.align		4
        /*e41c*/ 	.byte	0x04, 0x0a
        /*e41e*/ 	.short	(.L_47 - .L_46)
	.align		4
.L_46:
        /*e420*/ 	.word	index@(.nv.constant0.matmul_kernel)
        /*e424*/ 	.short	0x0210
        /*e426*/ 	.short	0x0050


	//----- nvinfo : EIATTR_SW_WAR
	.align		4
.L_47:
        /*e428*/ 	.byte	0x04, 0x36
        /*e42a*/ 	.short	(.L_49 - .L_48)
.L_48:
        /*e42c*/ 	.word	0x00000008
.L_49:


//--------------------- .nv.callgraph             --------------------------
	.section	.nv.callgraph,"",@"SHT_CUDA_CALLGRAPH"
	.align	4
	.sectionentsize	8
	.align		4
        /*0000*/ 	.word	0x00000000
	.align		4
        /*0004*/ 	.word	0xffffffff
	.align		4
        /*0008*/ 	.word	0x00000000
	.align		4
        /*000c*/ 	.word	0xfffffffe
	.align		4
        /*0010*/ 	.word	0x00000000
	.align		4
        /*0014*/ 	.word	0xfffffffd
	.align		4
        /*0018*/ 	.word	0x00000000
	.align		4
        /*001c*/ 	.word	0xfffffffc


//--------------------- .text.matmul_kernel       --------------------------
	.section	.text.matmul_kernel,"ax",@progbits
	.align	128
        .global         matmul_kernel
        .type           matmul_kernel,@function
        .size           matmul_kernel,(.L_x_3 - matmul_kernel)
        .other          matmul_kernel,@"STO_CUDA_ENTRY STV_DEFAULT"
matmul_kernel:
.text.matmul_kernel:
[----:B------:R-:W0:Y:S08]  /*0000*/  LDC R1, c[0x0][0x28] ;  /* 0x00000a00ff017b82 */ /* 0x000e300000000800 */
[----:B------:R-:W1:Y:S01]  /*0010*/  LDC.64 R2, c[0x0][0x228] ;  /* 0x00008a00ff027b82 */ /* 0x000e620000000a00 */
[----:B0-----:R-:W-:Y:S01]  /*0020*/  VIADD R1, R1, 0xffffbf00 ;  /* 0xffffbf0001017836 */ /* 0x001fe20000000000 */
[----:B------:R-:W0:Y:S01]  /*0030*/  S2R R7, SR_CTAID.X ;  /* 0x0000000000077919 */ /* 0x000e220000002500 */
[----:B------:R-:W-:Y:S01]  /*0040*/  UMOV UR4, 0x400 ;  /* 0x0000040000047882 */ /* 0x000fe20000000000 */
[----:B------:R-:W-:-:S02]  /*0050*/  CS2R R14, SRZ ;  /* 0x00000000000e7805 */ /* 0x000fc4000001ff00 */
[----:B------:R-:W-:Y:S02]  /*0060*/  CS2R R16, SRZ ;  /* 0x0000000000107805 */ /* 0x000fe4000001ff00 */
[----:B------:R-:W-:Y:S02]  /*0070*/  CS2R R18, SRZ ;  /* 0x0000000000127805 */ /* 0x000fe4000001ff00 */
[----:B------:R-:W-:Y:S01]  /*0080*/  CS2R R20, SRZ ;  /* 0x0000000000147805 */ /* 0x000fe2000001ff00 */
[----:B------:R-:W2:Y:S01]  /*0090*/  LDC R61, c[0x0][0x230] ;  /* 0x00008c00ff3d7b82 */ /* 0x000ea20000000800 */
[----:B------:R-:W-:Y:S02]  /*00a0*/  CS2R R22, SRZ ;  /* 0x0000000000167805 */ /* 0x000fe4000001ff00 */
[----:B------:R-:W-:Y:S02]  /*00b0*/  CS2R R24, SRZ ;  /* 0x0000000000187805 */ /* 0x000fe4000001ff00 */
[----:B------:R-:W-:-:S02]  /*00c0*/  CS2R R26, SRZ ;  /* 0x00000000001a7805 */ /* 0x000fc4000001ff00 */
[----:B------:R-:W-:Y:S02]  /*00d0*/  CS2R R28, SRZ ;  /* 0x00000000001c7805 */ /* 0x000fe4000001ff00 */
[----:B------:R-:W-:Y:S02]  /*00e0*/  CS2R R30, SRZ ;  /* 0x00000000001e7805 */ /* 0x000fe4000001ff00 */
[----:B------:R-:W-:Y:S02]  /*00f0*/  CS2R R32, SRZ ;  /* 0x0000000000207805 */ /* 0x000fe4000001ff00 */
[----:B------:R-:W-:Y:S01]  /*0100*/  CS2R R34, SRZ ;  /* 0x0000000000227805 */ /* 0x000fe2000001ff00 */
[----:B------:R-:W3:Y:S01]  /*0110*/  S2UR UR5, SR_CgaCtaId ;  /* 0x00000000000579c3 */ /* 0x000ee20000008800 */
[----:B------:R-:W-:Y:S02]  /*0120*/  CS2R R36, SRZ ;  /* 0x0000000000247805 */ /* 0x000fe4000001ff00 */
[----:B------:R-:W-:-:S02]  /*0130*/  CS2R R38, SRZ ;  /* 0x0000000000267805 */ /* 0x000fc4000001ff00 */
[----:B------:R-:W-:Y:S02]  /*0140*/  CS2R R40, SRZ ;  /* 0x0000000000287805 */ /* 0x000fe4000001ff00 */
[----:B------:R-:W-:Y:S02]  /*0150*/  CS2R R42, SRZ ;  /* 0x00000000002a7805 */ /* 0x000fe4000001ff00 */
[----:B------:R-:W-:Y:S02]  /*0160*/  CS2R R44, SRZ ;  /* 0x00000000002c7805 */ /* 0x000fe4000001ff00 */
[----:B------:R-:W-:Y:S02]  /*0170*/  CS2R R46, SRZ ;  /* 0x00000000002e7805 */ /* 0x000fe4000001ff00 */
[----:B------:R-:W-:Y:S01]  /*0180*/  CS2R R48, SRZ ;  /* 0x0000000000307805 */ /* 0x000fe2000001ff00 */
[----:B-1----:R-:W-:Y:S01]  /*0190*/  STL [R1+0x2990], R3 ;  /* 0x0029900301007387 */ /* 0x002fe20000100800 */
[----:B------:R-:W-:Y:S01]  /*01a0*/  VIADD R0, R3, 0x3f ;  /* 0x0000003f03007836 */ /* 0x000fe20000000000 */
[----:B------:R-:W-:-:S02]  /*01b0*/  CS2R R50, SRZ ;  /* 0x0000000000327805 */ /* 0x000fc4000001ff00 */
[----:B------:R-:W-:Y:S01]  /*01c0*/  CS2R R52, SRZ ;  /* 0x0000000000347805 */ /* 0x000fe2000001ff00 */
[----:B------:R1:W-:Y:S01]  /*01d0*/  STL [R1+0x2994], R2 ;  /* 0x0029940201007387 */ /* 0x0003e20000100800 */
[----:B------:R-:W-:Y:S02]  /*01e0*/  CS2R R54, SRZ ;  /* 0x0000000000367805 */ /* 0x000fe4000001ff00 */
[----:B------:R-:W-:Y:S02]  /*01f0*/  SHF.R.S32.HI R5, RZ, 0x1f, R0 ;  /* 0x0000001fff057819 */ /* 0x000fe40000011400 */
[----:B------:R-:W-:Y:S01]  /*0200*/  CS2R R56, SRZ ;  /* 0x0000000000387805 */ /* 0x000fe2000001ff00 */
[----:B------:R-:W-:Y:S01]  /*0210*/  STL [R1+0xa0], RZ ;  /* 0x0000a0ff01007387 */ /* 0x000fe20000100800 */
[----:B--2---:R-:W-:Y:S01]  /*0220*/  VIADD R61, R61, 0x1f ;  /* 0x0000001f3d3d7836 */ /* 0x004fe20000000000 */
[----:B------:R-:W-:Y:S02]  /*0230*/  LEA.HI R5, R5, R0, RZ, 0x6 ;  /* 0x0000000005057211 */ /* 0x000fe400078f30ff */
[----:B------:R-:W-:Y:S01]  /*0240*/  CS2R R58, SRZ ;  /* 0x00000000003a7805 */ /* 0x000fe2000001ff00 */
[----:B------:R-:W-:Y:S01]  /*0250*/  STL [R1+0xa4], RZ ;  /* 0x0000a4ff01007387 */ /* 0x000fe20000100800 */
[----:B0-----:R-:W-:-:S02]  /*0260*/  IABS R10, R7 ;  /* 0x00000007000a7213 */ /* 0x001fc40000000000 */
[----:B------:R-:W-:Y:S01]  /*0270*/  SHF.R.S32.HI R5, RZ, 0x6, R5 ;  /* 0x00000006ff057819 */ /* 0x000fe20000011405 */
[----:B------:R-:W-:Y:S01]  /*0280*/  STL [R1+0xa8], RZ ;  /* 0x0000a8ff01007387 */ /* 0x000fe20000100800 */
[----:B---3--:R-:W-:-:S03]  /*0290*/  ULEA UR4, UR5, UR4, 0x18 ;  /* 0x0000000405047291 */ /* 0x008fc6000f8ec03f */
[----:B------:R-:W-:Y:S01]  /*02a0*/  STL [R1+0xac], RZ ;  /* 0x0000acff01007387 */ /* 0x000fe20000100800 */
[----:B------:R-:W-:-:S03]  /*02b0*/  IMAD.SHL.U32 R6, R5, 0x8, RZ ;  /* 0x0000000805067824 */ /* 0x000fc600078e00ff */
[----:B------:R-:W-:Y:S02]  /*02c0*/  STL [R1+0x90], RZ ;  /* 0x000090ff01007387 */ /* 0x000fe40000100800 */
[-C--:B------:R-:W-:Y:S02]  /*02d0*/  IABS R9, R6.reuse ;  /* 0x0000000600097213 */ /* 0x080fe40000000000 */
[----:B------:R-:W-:Y:S01]  /*02e0*/  STL [R1+0x94], RZ ;  /* 0x000094ff01007387 */ /* 0x000fe20000100800 */
[----:B------:R-:W-:Y:S01]  /*02f0*/  IABS R12, R6 ;  /* 0x00000006000c7213 */ /* 0x000fe20000000000 */
[----:B------:R-:W0:Y:S02]  /*0300*/  I2F.RP R0, R9 ;  /* 0x0000000900007306 */ /* 0x000e240000209400 */
[----:B------:R-:W-:Y:S04]  /*0310*/  STL [R1+0x98], RZ ;  /* 0x000098ff01007387 */ /* 0x000fe80000100800 */
[----:B------:R-:W-:Y:S04]  /*0320*/  STL [R1+0x9c], RZ ;  /* 0x00009cff01007387 */ /* 0x000fe80000100800 */
[----:B------:R-:W-:Y:S04]  /*0330*/  STL [R1+0x80], RZ ;  /* 0x000080ff01007387 */ /* 0x000fe80000100800 */
[----:B------:R-:W-:Y:S01]  /*0340*/  STL [R1+0x84], RZ ;  /* 0x000084ff01007387 */ /* 0x000fe20000100800 */
[----:B0-----:R-:W0:Y:S03]  /*0350*/  MUFU.RCP R0, R0 ;  /* 0x0000000000007308 */ /* 0x001e260000001000 */
[----:B------:R-:W-:Y:S04]  /*0360*/  STL [R1+0x88], RZ ;  /* 0x000088ff01007387 */ /* 0x000fe80000100800 */
[----:B------:R-:W-:Y:S04]  /*0370*/  STL [R1+0x8c], RZ ;  /* 0x00008cff01007387 */ /* 0x000fe80000100800 */
[----:B------:R-:W-:Y:S04]  /*0380*/  STL [R1+0x70], RZ ;  /* 0x000070ff01007387 */ /* 0x000fe80000100800 */
[----:B------:R-:W-:Y:S01]  /*0390*/  STL [R1+0x74], RZ ;  /* 0x000074ff01007387 */ /* 0x000fe20000100800 */
[----:B0-----:R-:W-:-:S03]  /*03a0*/  VIADD R4, R0, 0xffffffe ;  /* 0x0ffffffe00047836 */ /* 0x001fc60000000000 */
[----:B------:R-:W-:Y:S01]  /*03b0*/  STL [R1+0x78], RZ ;  /* 0x000078ff01007387 */ /* 0x000fe20000100800 */
[----:B------:R-:W-:Y:S01]  /*03c0*/  IMAD.MOV R0, RZ, RZ, -R12 ;  /* 0x000000ffff007224 */ /* 0x000fe200078e0a0c */
[----:B------:R0:W2:Y:S02]  /*03d0*/  F2I.FTZ.U32.TRUNC.NTZ R5, R4 ;  /* 0x0000000400057305 */ /* 0x0000a4000021f000 */
[----:B------:R-:W-:Y:S04]  /*03e0*/  STL [R1+0x7c], RZ ;  /* 0x00007cff01007387 */ /* 0x000fe80000100800 */
[----:B------:R-:W-:Y:S01]  /*03f0*/  STL [R1+0x60], RZ ;  /* 0x000060ff01007387 */ /* 0x000fe20000100800 */
[----:B0-----:R-:W-:-:S03]  /*0400*/  IMAD.MOV.U32 R4, RZ, RZ, RZ ;  /* 0x000000ffff047224 */ /* 0x001fc600078e00ff */
[----:B------:R-:W-:Y:S04]  /*0410*/  STL [R1+0x64], RZ ;  /* 0x000064ff01007387 */ /* 0x000fe80000100800 */
[----:B------:R-:W-:Y:S01]  /*0420*/  STL [R1+0x68], RZ ;  /* 0x000068ff01007387 */ /* 0x000fe20000100800 */
[----:B--2---:R-:W-:-:S03]  /*0430*/  IMAD.MOV R8, RZ, RZ, -R5 ;  /* 0x000000ffff087224 */ /* 0x004fc600078e0a05 */
[----:B------:R-:W-:Y:S01]  /*0440*/  STL [R1+0x6c], RZ ;  /* 0x00006cff01007387 */ /* 0x000fe20000100800 */
[----:B------:R-:W-:Y:S02]  /*0450*/  IMAD R11, R8, R9, RZ ;  /* 0x00000009080b7224 */ /* 0x000fe400078e02ff */
[----:B------:R-:W-:Y:S01]  /*0460*/  IMAD.MOV.U32 R8, RZ, RZ, R10 ;  /* 0x000000ffff087224 */ /* 0x000fe200078e000a */
[----:B------:R-:W-:Y:S01]  /*0470*/  STL [R1+0x50], RZ ;  /* 0x000050ff01007387 */ /* 0x000fe20000100800 */
[----:B------:R-:W-:-:S03]  /*0480*/  IMAD.HI.U32 R5, R5, R11, R4 ;  /* 0x0000000b05057227 */ /* 0x000fc600078e0004 */
[----:B------:R-:W-:Y:S03]  /*0490*/  STL [R1+0x54], RZ ;  /* 0x000054ff01007387 */ /* 0x000fe60000100800 */
[----:B------:R-:W-:Y:S01]  /*04a0*/  IMAD.HI.U32 R5, R5, R8, RZ ;  /* 0x0000000805057227 */ /* 0x000fe200078e00ff */
[----:B------:R-:W-:Y:S03]  /*04b0*/  STL [R1+0x58], RZ ;  /* 0x000058ff01007387 */ /* 0x000fe60000100800 */
[----:B------:R-:W-:Y:S01]  /*04c0*/  IMAD R0, R5, R0, R8 ;  /* 0x0000000005007224 */ /* 0x000fe200078e0208 */
[----:B------:R-:W-:Y:S04]  /*04d0*/  STL [R1+0x5c], RZ ;  /* 0x00005cff01007387 */ /* 0x000fe80000100800 */
[----:B------:R-:W-:Y:S01]  /*04e0*/  STL [R1+0x40], RZ ;  /* 0x000040ff01007387 */ /* 0x000fe20000100800 */
[----:B------:R-:W-:-:S03]  /*04f0*/  ISETP.GT.U32.AND P1, PT, R9, R0, PT ;  /* 0x000000000900720c */ /* 0x000fc60003f24070 */
[----:B------:R-:W-:Y:S04]  /*0500*/  STL [R1+0x44], RZ ;  /* 0x000044ff01007387 */ /* 0x000fe80000100800 */
[----:B------:R-:W-:Y:S04]  /*0510*/  STL [R1+0x48], RZ ;  /* 0x000048ff01007387 */ /* 0x000fe80000100800 */
[----:B------:R-:W-:Y:S02]  /*0520*/  STL [R1+0x4c], RZ ;  /* 0x00004cff01007387 */ /* 0x000fe40000100800 */
[----:B------:R-:W-:-:S02]  /*0530*/  @!P1 IMAD.IADD R0, R0, 0x1, -R9 ;  /* 0x0000000100009824 */ /* 0x000fc400078e0a09 */
[----:B------:R-:W-:Y:S01]  /*0540*/  STL [R1+0x30], RZ ;  /* 0x000030ff01007387 */ /* 0x000fe20000100800 */
[----:B------:R-:W-:Y:S01]  /*0550*/  @!P1 VIADD R5, R5, 0x1 ;  /* 0x0000000105059836 */ /* 0x000fe20000000000 */
[----:B------:R-:W-:Y:S02]  /*0560*/  ISETP.NE.AND P1, PT, R6, RZ, PT ;  /* 0x000000ff0600720c */ /* 0x000fe40003f25270 */
[----:B------:R-:W-:Y:S01]  /*0570*/  STL [R1+0x34], RZ ;  /* 0x000034ff01007387 */ /* 0x000fe20000100800 */
[----:B------:R-:W-:Y:S02]  /*0580*/  ISETP.GE.U32.AND P0, PT, R0, R9, PT ;  /* 0x000000090000720c */ /* 0x000fe40003f06070 */
[----:B------:R-:W-:Y:S01]  /*0590*/  LOP3.LUT R0, R7, R6, RZ, 0x3c, !PT ;  /* 0x0000000607007212 */ /* 0x000fe200078e3cff */
[----:B------:R-:W-:Y:S03]  /*05a0*/  STL [R1+0x38], RZ ;  /* 0x000038ff01007387 */ /* 0x000fe60000100800 */
[----:B------:R-:W-:Y:S01]  /*05b0*/  ISETP.GE.AND P2, PT, R0, RZ, PT ;  /* 0x000000ff0000720c */ /* 0x000fe20003f46270 */
[----:B------:R-:W-:Y:S01]  /*05c0*/  STL [R1+0x3c], RZ ;  /* 0x00003cff01007387 */ /* 0x000fe20000100800 */
[----:B------:R-:W-:-:S03]  /*05d0*/  VIADD R0, R2, 0x1ff ;  /* 0x000001ff02007836 */ /* 0x000fc60000000000 */
[----:B------:R-:W-:Y:S02]  /*05e0*/  STL [R1+0x20], RZ ;  /* 0x000020ff01007387 */ /* 0x000fe40000100800 */
[----:B------:R-:W-:Y:S02]  /*05f0*/  @P0 VIADD R5, R5, 0x1 ;  /* 0x0000000105050836 */ /* 0x000fe40000000000 */
[----:B------:R-:W-:Y:S02]  /*0600*/  STL [R1+0x24], RZ ;  /* 0x000024ff01007387 */ /* 0x000fe40000100800 */
[----:B------:R-:W-:Y:S01]  /*0610*/  IMAD.MOV.U32 R4, RZ, RZ, R5 ;  /* 0x000000ffff047224 */ /* 0x000fe200078e0005 */
[----:B------:R-:W-:Y:S01]  /*0620*/  SHF.R.S32.HI R5, RZ, 0x1f, R0 ;  /* 0x0000001fff057819 */ /* 0x000fe20000011400 */
[----:B------:R-:W-:Y:S02]  /*0630*/  STL [R1+0x28], RZ ;  /* 0x000028ff01007387 */ /* 0x000fe40000100800 */
[----:B------:R-:W-:Y:S01]  /*0640*/  @!P2 IMAD.MOV R4, RZ, RZ, -R4 ;  /* 0x000000ffff04a224 */ /* 0x000fe200078e0a04 */
[----:B------:R-:W-:Y:S01]  /*0650*/  @!P1 LOP3.LUT R4, RZ, R6, RZ, 0x33, !PT ;  /* 0x00000006ff049212 */ /* 0x000fe200078e33ff */
[----:B------:R-:W-:Y:S01]  /*0660*/  STL [R1+0x2c], RZ ;  /* 0x00002cff01007387 */ /* 0x000fe20000100800 */
[----:B------:R-:W-:-:S03]  /*0670*/  LEA.HI R5, R5, R0, RZ, 0x9 ;  /* 0x0000000005057211 */ /* 0x000fc600078f48ff */
[----:B------:R-:W-:Y:S01]  /*0680*/  STL [R1+0x10], RZ ;  /* 0x000010ff01007387 */ /* 0x000fe20000100800 */
[----:B------:R-:W-:Y:S02]  /*0690*/  IMAD.SHL.U32 R8, R4, 0x8, RZ ;  /* 0x0000000804087824 */ /* 0x000fe400078e00ff */
[----:B------:R-:W-:Y:S01]  /*06a0*/  IMAD.MOV R4, RZ, RZ, -R4 ;  /* 0x000000ffff047224 */ /* 0x000fe200078e0a04 */
[----:B------:R-:W-:Y:S02]  /*06b0*/  STL [R1+0x14], RZ ;  /* 0x000014ff01007387 */ /* 0x000fe40000100800 */
[----:B------:R-:W-:Y:S01]  /*06c0*/  LEA.HI.SX32 R5, R5, -R8, 0x17 ;  /* 0x8000000805057211 */ /* 0x000fe200078fbaff */
[----:B------:R-:W-:Y:S01]  /*06d0*/  IMAD R6, R6, R4, R7 ;  /* 0x0000000406067224 */ /* 0x000fe200078e0207 */
[----:B------:R-:W-:Y:S02]  /*06e0*/  STL [R1+0x18], RZ ;  /* 0x000018ff01007387 */ /* 0x000fe40000100800 */
[----:B------:R-:W-:-:S02]  /*06f0*/  VIMNMX R13, R5, 0x8, PT ;  /* 0x00000008050d7848 */ /* 0x000fc40003fe0100 */
[----:B------:R-:W-:Y:S01]  /*0700*/  STL [R1+0x1c], RZ ;  /* 0x00001cff01007387 */ /* 0x000fe20000100800 */
[----:B------:R-:W-:Y:S02]  /*0710*/  IABS R11, R6 ;  /* 0x00000006000b7213 */ /* 0x000fe40000000000 */
[----:B------:R-:W-:Y:S01]  /*0720*/  IABS R9, R13 ;  /* 0x0000000d00097213 */ /* 0x000fe20000000000 */
[----:B------:R-:W-:Y:S03]  /*0730*/  STL [R1], RZ ;  /* 0x000000ff01007387 */ /* 0x000fe60000100800 */
[----:B------:R-:W0:Y:S01]  /*0740*/  I2F.RP R0, R9 ;  /* 0x0000000900007306 */ /* 0x000e220000209400 */
        /* <DEDUP_REMOVED lines=10> */
[----:B------:R-:W-:Y:S04]  /*07f0*/  STL [R1+0xb4], RZ ;  /* 0x0000b4ff01007387 */ /* 0x000fe80000100800 */
[----:B------:R-:W-:Y:S01]  /*0800*/  STL [R1+0xb8], RZ ;  /* 0x0000b8ff01007387 */ /* 0x000fe20000100800 */
[----:B------:R-:W0:Y:S03]  /*0810*/  F2I.FTZ.U32.TRUNC.NTZ R5, R5 ;  /* 0x0000000500057305 */ /* 0x000e26000021f000 */
[----:B------:R-:W-:Y:S04]  /*0820*/  STL [R1+0xbc], RZ ;  /* 0x0000bcff01007387 */ /* 0x000fe80000100800 */
[----:B------:R-:W-:Y:S04]  /*0830*/  STL [R1+0x190], RZ ;  /* 0x000190ff01007387 */ /* 0x000fe80000100800 */
[----:B------:R-:W-:Y:S04]  /*0840*/  STL [R1+0x194], RZ ;  /* 0x000194ff01007387 */ /* 0x000fe80000100800 */
[----:B------:R-:W-:Y:S01]  /*0850*/  STL [R1+0x198], RZ ;  /* 0x000198ff01007387 */ /* 0x000fe20000100800 */
[----:B0-----:R-:W-:-:S03]  /*0860*/  IMAD.MOV R10, RZ, RZ, -R5 ;  /* 0x000000ffff0a7224 */ /* 0x001fc600078e0a05 */
[----:B------:R-:W-:Y:S01]  /*0870*/  STL [R1+0x19c], RZ ;  /* 0x00019cff01007387 */ /* 0x000fe20000100800 */
[----:B------:R-:W-:Y:S01]  /*0880*/  IMAD.MOV.U32 R4, RZ, RZ, R10 ;  /* 0x000000ffff047224 */ /* 0x000fe200078e000a */
[----:B------:R-:W-:Y:S02]  /*0890*/  IABS R10, R13 ;  /* 0x0000000d000a7213 */ /* 0x000fe40000000000 */
[----:B------:R-:W-:Y:S01]  /*08a0*/  STL [R1+0x180], RZ ;  /* 0x000180ff01007387 */ /* 0x000fe20000100800 */
[----:B------:R-:W-:Y:S02]  /*08b0*/  IMAD R7, R4, R9, RZ ;  /* 0x0000000904077224 */ /* 0x000fe400078e02ff */
[----:B------:R-:W-:Y:S01]  /*08c0*/  IMAD.MOV.U32 R4, RZ, RZ, RZ ;  /* 0x000000ffff047224 */ /* 0x000fe200078e00ff */
[----:B------:R-:W-:Y:S03]  /*08d0*/  STL [R1+0x184], RZ ;  /* 0x000184ff01007387 */ /* 0x000fe60000100800 */
[----:B------:R-:W-:Y:S01]  /*08e0*/  IMAD.HI.U32 R4, R5, R7, R4 ;  /* 0x0000000705047227 */ /* 0x000fe200078e0004 */
[----:B------:R-:W-:Y:S03]  /*08f0*/  STL [R1+0x188], RZ ;  /* 0x000188ff01007387 */ /* 0x000fe60000100800 */
[----:B------:R-:W-:Y:S01]  /*0900*/  IMAD.MOV R5, RZ, RZ, -R10 ;  /* 0x000000ffff057224 */ /* 0x000fe200078e0a0a */
[----:B------:R-:W-:Y:S01]  /*0910*/  STL [R1+0x18c], RZ ;  /* 0x00018cff01007387 */ /* 0x000fe20000100800 */
[----:B------:R-:W-:-:S03]  /*0920*/  IMAD.HI.U32 R0, R4, R11, RZ ;  /* 0x0000000b04007227 */ /* 0x000fc600078e00ff */
[----:B------:R-:W-:Y:S01]  /*0930*/  STL [R1+0x170], RZ ;  /* 0x000170ff01007387 */ /* 0x000fe20000100800 */
[----:B------:R-:W-:Y:S01]  /*0940*/  IMAD R4, R0, R5, R11 ;  /* 0x0000000500047224 */ /* 0x000fe200078e020b */
[----:B------:R-:W-:Y:S01]  /*0950*/  ULDC.64 UR8, c[0x0][0x208] ;  /* 0x0000820000087ab9 */ /* 0x000fe20000000a00 */
[----:B------:R-:W-:Y:S01]  /*0960*/  CS2R R10, SRZ ;  /* 0x00000000000a7805 */ /* 0x000fe2000001ff00 */
[----:B------:R-:W-:Y:S02]  /*0970*/  STL [R1+0x174], RZ ;  /* 0x000174ff01007387 */ /* 0x000fe40000100800 */
[----:B------:R-:W-:Y:S02]  /*0980*/  ISETP.GT.U32.AND P1, PT, R9, R4, PT ;  /* 0x000000040900720c */ /* 0x000fe40003f24070 */
[----:B------:R-:W-:Y:S04]  /*0990*/  STL [R1+0x178], RZ ;  /* 0x000178ff01007387 */ /* 0x000fe80000100800 */
[----:B------:R-:W-:Y:S04]  /*09a0*/  STL [R1+0x17c], RZ ;  /* 0x00017cff01007387 */ /* 0x000fe80000100800 */
[----:B------:R-:W-:Y:S03]  /*09b0*/  STL [R1+0x160], RZ ;  /* 0x000160ff01007387 */ /* 0x000fe60000100800 */
[----:B------:R-:W-:Y:S01]  /*09c0*/  @!P1 IMAD.IADD R4, R4, 0x1, -R9 ;  /* 0x0000000104049824 */ /* 0x000fe200078e0a09 */
[----:B------:R-:W-:Y:S01]  /*09d0*/  STL [R1+0x164], RZ ;  /* 0x000164ff01007387 */ /* 0x000fe20000100800 */
[----:B------:R-:W-:Y:S01]  /*09e0*/  @!P1 VIADD R0, R0, 0x1 ;  /* 0x0000000100009836 */ /* 0x000fe20000000000 */
[----:B------:R-:W-:-:S02]  /*09f0*/  ISETP.NE.AND P1, PT, R13, RZ, PT ;  /* 0x000000ff0d00720c */ /* 0x000fc40003f25270 */
[----:B------:R-:W-:Y:S01]  /*0a00*/  STL [R1+0x168], RZ ;  /* 0x000168ff01007387 */ /* 0x000fe20000100800 */
[----:B------:R-:W-:Y:S02]  /*0a10*/  ISETP.GE.U32.AND P0, PT, R4, R9, PT ;  /* 0x000000090400720c */ /* 0x000fe40003f06070 */
[----:B------:R-:W-:Y:S01]  /*0a20*/  LOP3.LUT R4, R6, R13, RZ, 0x3c, !PT ;  /* 0x0000000d06047212 */ /* 0x000fe200078e3cff */
[----:B------:R-:W-:Y:S03]  /*0a30*/  STL [R1+0x16c], RZ ;  /* 0x00016cff01007387 */ /* 0x000fe60000100800 */
[----:B------:R-:W-:Y:S01]  /*0a40*/  ISETP.GE.AND P2, PT, R4, RZ, PT ;  /* 0x000000ff0400720c */ /* 0x000fe20003f46270 */
[----:B------:R-:W-:Y:S01]  /*0a50*/  STL [R1+0x150], RZ ;  /* 0x000150ff01007387 */ /* 0x000fe20000100800 */
[----:B------:R-:W-:-:S03]  /*0a60*/  CS2R R4, SRZ ;  /* 0x0000000000047805 */ /* 0x000fc6000001ff00 */
[----:B------:R-:W-:Y:S02]  /*0a70*/  STL [R1+0x154], RZ ;  /* 0x000154ff01007387 */ /* 0x000fe40000100800 */
[----:B------:R-:W-:Y:S01]  /*0a80*/  @P0 VIADD R0, R0, 0x1 ;  /* 0x0000000100000836 */ /* 0x000fe20000000000 */
[----:B------:R-:W-:Y:S01]  /*0a90*/  ISETP.GE.AND P0, PT, R61, 0x20, PT ;  /* 0x000000203d00780c */ /* 0x000fe20003f06270 */
[----:B------:R-:W-:Y:S04]  /*0aa0*/  STL [R1+0x158], RZ ;  /* 0x000158ff01007387 */ /* 0x000fe80000100800 */
[----:B------:R-:W-:Y:S01]  /*0ab0*/  STL [R1+0x15c], RZ ;  /* 0x00015cff01007387 */ /* 0x000fe20000100800 */
[----:B------:R-:W-:Y:S01]  /*0ac0*/  @!P2 IMAD.MOV R0, RZ, RZ, -R0 ;  /* 0x000000ffff00a224 */ /* 0x000fe200078e0a00 */
[----:B------:R-:W-:-:S02]  /*0ad0*/  @!P1 LOP3.LUT R0, RZ, R13, RZ, 0x33, !PT ;  /* 0x0000000dff009212 */ /* 0x000fc400078e33ff */
[----:B------:R-:W-:Y:S03]  /*0ae0*/  STL [R1+0x140], RZ ;  /* 0x000140ff01007387 */ /* 0x000fe60000100800 */
[----:B-1----:R-:W-:Y:S01]  /*0af0*/  IMAD.SHL.U32 R2, R0, 0x40, RZ ;  /* 0x0000004000027824 */ /* 0x002fe200078e00ff */
[----:B------:R-:W-:Y:S01]  /*0b00*/  STL [R1+0x144], RZ ;  /* 0x000144ff01007387 */ /* 0x000fe20000100800 */
[----:B------:R-:W-:Y:S02]  /*0b10*/  IMAD.MOV R60, RZ, RZ, -R0 ;  /* 0x000000ffff3c7224 */ /* 0x000fe400078e0a00 */
[C---:B------:R-:W-:Y:S01]  /*0b20*/  VIADD R0, R2.reuse, 0x1 ;  /* 0x0000000102007836 */ /* 0x040fe20000000000 */
[----:B------:R-:W-:Y:S01]  /*0b30*/  STL [R1+0x148], RZ ;  /* 0x000148ff01007387 */ /* 0x000fe20000100800 */
[----:B------:R-:W-:Y:S02]  /*0b40*/  VIADD R61, R2, 0x2 ;  /* 0x00000002023d7836 */ /* 0x000fe40000000000 */
[----:B------:R-:W-:Y:S01]  /*0b50*/  IMAD R60, R13, R60, R6 ;  /* 0x0000003c0d3c7224 */ /* 0x000fe200078e0206 */
[----:B------:R-:W-:Y:S01]  /*0b60*/  STL [R1+0x14c], RZ ;  /* 0x00014cff01007387 */ /* 0x000fe20000100800 */
[----:B------:R-:W-:-:S02]  /*0b70*/  CS2R R6, SRZ ;  /* 0x0000000000067805 */ /* 0x000fc4000001ff00 */
[----:B------:R-:W-:Y:S01]  /*0b80*/  CS2R R12, SRZ ;  /* 0x00000000000c7805 */ /* 0x000fe2000001ff00 */
[----:B------:R-:W-:Y:S01]  /*0b90*/  IMAD.IADD R60, R8, 0x1, R60 ;  /* 0x00000001083c7824 */ /* 0x000fe200078e023c */
[----:B------:R-:W-:Y:S01]  /*0ba0*/  STL [R1+0x130], RZ ;  /* 0x000130ff01007387 */ /* 0x000fe20000100800 */
[----:B------:R-:W-:-:S03]  /*0bb0*/  CS2R R8, SRZ ;  /* 0x0000000000087805 */ /* 0x000fc6000001ff00 */
[----:B------:R-:W-:Y:S04]  /*0bc0*/  STL [R1+0x134], RZ ;  /* 0x000134ff01007387 */ /* 0x000fe80000100800 */
        /* <DEDUP_REMOVED lines=378> */
[----:B------:R-:W-:Y:S04]  /*2370*/  STL [R1+0x1164], R2 ;  /* 0x0011640201007387 */ /* 0x000fe80000100800 */
[----:B------:R0:W-:Y:S04]  /*2380*/  STL [R1+0x380], R0 ;  /* 0x0003800001007387 */ /* 0x0001e80000100800 */
[----:B------:R1:W-:Y:S01]  /*2390*/  STL [R1+0x37c], R61 ;  /* 0x00037c3d01007387 */ /* 0x0003e20000100800 */
[----:B------:R-:W2:Y:S01]  /*23a0*/  S2R R3, SR_TID.X ;  /* 0x0000000000037919 */ /* 0x000ea20000002100 */
[----:B0-----:R-:W-:-:S02]  /*23b0*/  VIADD R0, R2, 0x3 ;  /* 0x0000000302007836 */ /* 0x001fc40000000000 */
[----:B-1----:R-:W-:-:S03]  /*23c0*/  VIADD R61, R2, 0x4 ;  /* 0x00000004023d7836 */ /* 0x002fc60000000000 */
[----:B------:R0:W-:Y:S04]  /*23d0*/  STL [R1+0x378], R0 ;  /* 0x0003780001007387 */ /* 0x0001e80000100800 */
[----:B------:R1:W-:Y:S01]  /*23e0*/  STL [R1+0x374], R61 ;  /* 0x0003743d01007387 */ /* 0x0003e20000100800 */
[C---:B0-----:R-:W-:Y:S02]  /*23f0*/  VIADD R0, R2.reuse, 0x5 ;  /* 0x0000000502007836 */ /* 0x041fe40000000000 */
[----:B-1----:R-:W-:-:S03]  /*2400*/  VIADD R61, R2, 0x6 ;  /* 0x00000006023d7836 */ /* 0x002fc60000000000 */
[----:B------:R0:W-:Y:S04]  /*2410*/  STL [R1+0x370], R0 ;  /* 0x0003700001007387 */ /* 0x0001e80000100800 */
[----:B------:R1:W-:Y:S01]  /*2420*/  STL [R1+0x36c], R61 ;  /* 0x00036c3d01007387 */ /* 0x0003e20000100800 */
[C---:B0-----:R-:W-:Y:S01]  /*2430*/  VIADD R0, R2.reuse, 0x7 ;  /* 0x0000000702007836 */ /* 0x041fe20000000000 */
[----:B--2---:R-:W-:Y:S01]  /*2440*/  LOP3.LUT R3, R3, 0x1f, RZ, 0xc0, !PT ;  /* 0x0000001f03037812 */ /* 0x004fe200078ec0ff */
[----:B-1----:R-:W-:-:S03]  /*2450*/  VIADD R61, R2, 0x8 ;  /* 0x00000008023d7836 */ /* 0x002fc60000000000 */
[----:B------:R0:W-:Y:S01]  /*2460*/  STL [R1+0x368], R0 ;  /* 0x0003680001007387 */ /* 0x0001e20000100800 */
[----:B------:R-:W-:Y:S02]  /*2470*/  IMAD R3, R60, 0x200, R3 ;  /* 0x000002003c037824 */ /* 0x000fe400078e0203 */
[C---:B------:R-:W-:Y:S01]  /*2480*/  VIADD R60, R2.reuse, 0x2b ;  /* 0x0000002b023c7836 */ /* 0x040fe20000000000 */
[----:B------:R1:W-:Y:S01]  /*2490*/  STL [R1+0x364], R61 ;  /* 0x0003643d01007387 */ /* 0x0003e20000100800 */
[C---:B0-----:R-:W-:Y:S02]  /*24a0*/  VIADD R0, R2.reuse, 0x9 ;  /* 0x0000000902007836 */ /* 0x041fe40000000000 */
[----:B-1----:R-:W-:-:S03]  /*24b0*/  VIADD R61, R2, 0xa ;  /* 0x0000000a023d7836 */ /* 0x002fc60000000000 */
[----:B------:R0:W-:Y:S04]  /*24c0*/  STL [R1+0x360], R0 ;  /* 0x0003600001007387 */ /* 0x0001e80000100800 */
        /* <DEDUP_REMOVED lines=58> */
[----:B-1----:R-:W-:-:S05]  /*2870*/  VIADD R61, R2, 0x28 ;  /* 0x00000028023d7836 */ /* 0x002fca0000000000 */
[----:B------:R0:W-:Y:S02]  /*2880*/  STL [R1+0x274], R61 ;  /* 0x0002743d01007387 */ /* 0x0001e40000100800 */
[----:B0-----:R-:W-:-:S05]  /*2890*/  VIADD R61, R2, 0x29 ;  /* 0x00000029023d7836 */ /* 0x001fca0000000000 */
[----:B------:R0:W-:Y:S02]  /*28a0*/  STL [R1+0x270], R61 ;  /* 0x0002703d01007387 */ /* 0x0001e40000100800 */
[----:B0-----:R-:W-:-:S05]  /*28b0*/  VIADD R61, R2, 0x2a ;  /* 0x0000002a023d7836 */ /* 0x001fca0000000000 */
[----:B------:R0:W-:Y:S04]  /*28c0*/  STL [R1+0x26c], R61 ;  /* 0x00026c3d01007387 */ /* 0x0001e80000100800 */
[----:B------:R1:W-:Y:S04]  /*28d0*/  STL [R1+0x268], R60 ;  /* 0x0002683c01007387 */ /* 0x0003e80000100800 */
[----:B------:R-:W-:Y:S01]  /*28e0*/  STL [R1+0x17b8], R3 ;  /* 0x0017b80301007387 */ /* 0x000fe20000100800 */
        /* <DEDUP_REMOVED lines=37> */
[----:B-1----:R-:W-:Y:S02]  /*2b40*/  VIADD R60, R2, 0x3f ;  /* 0x0000003f023c7836 */ /* 0x002fe40000000000 */
[----:B------:R-:W-:-:S05]  /*2b50*/  VIADD R2, R3, 0x20 ;  /* 0x0000002003027836 */ /* 0x000fca0000000000 */
[----:B------:R0:W-:Y:S02]  /*2b60*/  STL [R1+0x1b0c], R2 ;  /* 0x001b0c0201007387 */ /* 0x0001e40000100800 */
[----:B0-----:R-:W-:-:S05]  /*2b70*/  VIADD R2, R3, 0x40 ;  /* 0x0000004003027836 */ /* 0x001fca0000000000 */
        /* <DEDUP_REMOVED lines=23> */
[C---:B0-----:R-:W-:Y:S02]  /*2cf0*/  VIADD R2, R3.reuse, 0x1c0 ;  /* 0x000001c003027836 */ /* 0x041fe40000000000 */
[----:B------:R-:W-:-:S03]  /*2d00*/  VIADD R3, R3, 0x1e0 ;  /* 0x000001e003037836 */ /* 0x000fc60000000000 */
[----:B------:R0:W-:Y:S04]  /*2d10*/  STL [R1+0x297c], R2 ;  /* 0x00297c0201007387 */ /* 0x0001e80000100800 */
[----:B0-----:R0:W5:Y:S04]  /*2d20*/  LDL.LU R2, [R1+0x2994] ;  /* 0x0029940001027983 */ /* 0x0011680000300800 */
[----:B------:R1:W-:Y:S04]  /*2d30*/  STL [R1+0x2978], R3 ;  /* 0x0029780301007387 */ /* 0x0003e80000100800 */
[----:B-1----:R0:W5:Y:S01]  /*2d40*/  LDL.LU R3, [R1+0x2990] ;  /* 0x0029900001037983 */ /* 0x0021620000300800 */
[----:B------:R-:W-:Y:S05]  /*2d50*/  @!P0 BRA `(.L_x_0) ;  /* 0x0000051400b08947 */ /* 0x000fea0003800000 */
[----:B------:R-:W2:Y:S01]  /*2d60*/  LDL.LU R24, [R1+0x1e4] ;  /* 0x0001e40001187983 */ /* 0x000ea20000300800 */
[----:B-----5:R-:W-:Y:S01]  /*2d70*/  IABS R40, R3 ;  /* 0x0000000300287213 */ /* 0x020fe20000000000 */
[----:B------:R-:W-:Y:S01]  /*2d80*/  IMAD.MOV.U32 R49, RZ, RZ, R0 ;  /* 0x000000ffff317224 */ /* 0x000fe200078e0000 */
[----:B------:R-:W-:Y:S01]  /*2d90*/  IABS R6, R60 ;  /* 0x0000003c00067213 */ /* 0x000fe20000000000 */
[----:B------:R-:W3:Y:S01]  /*2da0*/  LDL.LU R27, [R1+0x1fc] ;  /* 0x0001fc00011b7983 */ /* 0x000ee20000300800 */
[----:B------:R-:W-:Y:S01]  /*2db0*/  IMAD.MOV.U32 R4, RZ, RZ, RZ ;  /* 0x000000ffff047224 */ /* 0x000fe200078e00ff */
[----:B------:R-:W-:Y:S01]  /*2dc0*/  IABS R12, R61 ;  /* 0x0000003d000c7213 */ /* 0x000fe20000000000 */
[----:B------:R-:W-:Y:S01]  /*2dd0*/  ULDC UR5, c[0x0][0x23c] ;  /* 0x00008f0000057ab9 */ /* 0x000fe20000000800 */
[----:B------:R-:W4:Y:S01]  /*2de0*/  LDL.LU R26, [R1+0x1f8] ;  /* 0x0001f800011a7983 */ /* 0x000f220000300800 */
[----:B------:R-:W-:Y:S01]  /*2df0*/  ISETP.GE.AND P1, PT, R60, RZ, PT ;  /* 0x000000ff3c00720c */ /* 0x000fe20003f26270 */
[----:B------:R-:W-:Y:S01]  /*2e00*/  ULDC.64 UR6, c[0x0][0x218] ;  /* 0x0000860000067ab9 */ /* 0x000fe20000000a00 */
[----:B------:R-:W-:Y:S01]  /*2e10*/  ISETP.GE.AND P4, PT, R61, RZ, PT ;  /* 0x000000ff3d00720c */ /* 0x000fe20003f86270 */
[----:B------:R-:W3:Y:S01]  /*2e20*/  LDL.LU R25, [R1+0x1f4] ;  /* 0x0001f40001197983 */ /* 0x000ee20000300800 */
[----:B------:R-:W-:-:S03]  /*2e30*/  ULDC.64 UR10, c[0x0][0x210] ;  /* 0x00008400000a7ab9 */ /* 0x000fc60000000a00 */
[----:B------:R-:W4:Y:S04]  /*2e40*/  LDL.LU R28, [R1+0x1f0] ;  /* 0x0001f000011c7983 */ /* 0x000f280000300800 */
[----:B------:R-:W4:Y:S04]  /*2e50*/  LDL.LU R21, [R1+0x1e8] ;  /* 0x0001e80001157983 */ /* 0x000f280000300800 */
[----:B------:R-:W4:Y:S04]  /*2e60*/  LDL.LU R22, [R1+0x1ec] ;  /* 0x0001ec0001167983 */ /* 0x000f280000300800 */
[----:B------:R-:W4:Y:S04]  /*2e70*/  LDL.LU R44, [R1+0x2d8] ;  /* 0x0002d800012c7983 */ /* 0x000f280000300800 */
[----:B------:R-:W4:Y:S04]  /*2e80*/  LDL R58, [R1+0x2970] ;  /* 0x00297000013a7983 */ /* 0x000f280000100800 */
[----:B------:R-:W4:Y:S04]  /*2e90*/  LDL R59, [R1+0x2974] ;  /* 0x00297400013b7983 */ /* 0x000f280000100800 */
[----:B------:R-:W4:Y:S04]  /*2ea0*/  LDL.LU R36, [R1+0x27c] ;  /* 0x00027c0001247983 */ /* 0x000f280000300800 */
        /* <DEDUP_REMOVED lines=22> */
[----:B------:R-:W4:Y:S01]  /*3010*/  LDL.LU R32, [R1+0x254] ;  /* 0x0002540001207983 */ /* 0x000f220000300800 */
[----:B------:R-:W1:Y:S03]  /*3020*/  I2F.RP R0, R40 ;  /* 0x0000002800007306 */ /* 0x000e660000209400 */
[----:B------:R-:W4:Y:S04]  /*3030*/  LDL.LU R57, [R1+0x32c] ;  /* 0x00032c0001397983 */ /* 0x000f280000300800 */
[----:B------:R-:W4:Y:S04]  /*3040*/  LDL.LU R56, [R1+0x33c] ;  /* 0x00033c0001387983 */ /* 0x000f280000300800 */
[----:B------:R-:W4:Y:S01]  /*3050*/  LDL.LU R47, [R1+0x2e4] ;  /* 0x0002e400012f7983 */ /* 0x000f220000300800 */
[----:B-1----:R-:W1:Y:S02]  /*3060*/  MUFU.RCP R0, R0 ;  /* 0x0000000000007308 */ /* 0x002e640000001000 */
[----:B-1----:R-:W-:-:S06]  /*3070*/  VIADD R0, R0, 0xffffffe ;  /* 0x0ffffffe00007836 */ /* 0x002fcc0000000000 */
[----:B------:R-:W1:Y:S02]  /*3080*/  F2I.FTZ.U32.TRUNC.NTZ R5, R0 ;  /* 0x0000000000057305 */ /* 0x000e64000021f000 */
[----:B-1----:R-:W-:-:S04]  /*3090*/  IMAD.MOV R0, RZ, RZ, -R5 ;  /* 0x000000ffff007224 */ /* 0x002fc800078e0a05 */
[----:B------:R-:W-:-:S04]  /*30a0*/  IMAD R0, R0, R40, RZ ;  /* 0x0000002800007224 */ /* 0x000fc800078e02ff */
[----:B------:R-:W-:-:S04]  /*30b0*/  IMAD.HI.U32 R0, R5, R0, R4 ;  /* 0x0000000005007227 */ /* 0x000fc800078e0004 */
[----:B------:R-:W-:Y:S02]  /*30c0*/  IMAD.MOV.U32 R4, RZ, RZ, R6 ;  /* 0x000000ffff047224 */ /* 0x000fe400078e0006 */
[----:B------:R-:W-:-:S04]  /*30d0*/  IMAD.HI.U32 R6, R0, R12, RZ ;  /* 0x0000000c00067227 */ /* 0x000fc800078e00ff */
[----:B------:R-:W-:-:S04]  /*30e0*/  IMAD.HI.U32 R5, R0, R4, RZ ;  /* 0x0000000400057227 */ /* 0x000fc800078e00ff */
[----:B------:R-:W-:Y:S02]  /*30f0*/  IMAD.MOV R5, RZ, RZ, -R5 ;  /* 0x000000ffff057224 */ /* 0x000fe400078e0a05 */
[----:B------:R-:W-:Y:S02]  /*3100*/  IMAD.MOV R6, RZ, RZ, -R6 ;  /* 0x000000ffff067224 */ /* 0x000fe400078e0a06 */
[C---:B------:R-:W-:Y:S02]  /*3110*/  IMAD R4, R40.reuse, R5, R4 ;  /* 0x0000000528047224 */ /* 0x040fe400078e0204 */
[----:B------:R-:W-:-:S03]  /*3120*/  IMAD R12, R40, R6, R12 ;  /* 0x00000006280c7224 */ /* 0x000fc600078e020c */
[C---:B------:R-:W-:Y:S02]  /*3130*/  ISETP.GT.U32.AND P0, PT, R40.reuse, R4, PT ;  /* 0x000000042800720c */ /* 0x040fe40003f04070 */
[----:B------:R-:W-:-:S11]  /*3140*/  ISETP.GT.U32.AND P5, PT, R40, R12, PT ;  /* 0x0000000c2800720c */ /* 0x000fd60003fa4070 */
[--C-:B------:R-:W-:Y:S02]  /*3150*/  @!P0 IMAD.IADD R4, R4, 0x1, -R40.reuse ;  /* 0x0000000104048824 */ /* 0x100fe400078e0a28 */
[----:B------:R-:W-:-:S03]  /*3160*/  @!P5 IMAD.IADD R12, R12, 0x1, -R40 ;  /* 0x000000010c0cd824 */ /* 0x000fc600078e0a28 */
[----:B------:R-:W-:-:S13]  /*3170*/  ISETP.GT.U32.AND P0, PT, R40, R4, PT ;  /* 0x000000042800720c */ /* 0x000fda0003f04070 */
[----:B------:R-:W-:-:S04]  /*3180*/  @!P0 IMAD.IADD R4, R4, 0x1, -R40 ;  /* 0x0000000104048824 */ /* 0x000fc800078e0a28 */
[----:B------:R-:W-:-:S04]  /*3190*/  IMAD.MOV.U32 R13, RZ, RZ, R4 ;  /* 0x000000ffff0d7224 */ /* 0x000fc800078e0004 */
[----:B------:R-:W-:-:S05]  /*31a0*/  @!P1 IMAD.MOV R13, RZ, RZ, -R13 ;  /* 0x000000ffff0d9224 */ /* 0x000fca00078e0a0d */
[----:B------:R1:W-:Y:S01]  /*31b0*/  STL [R1+0x58], R13 ;  /* 0x0000580d01007387 */ /* 0x0003e20000100800 */
[----:B--2---:R-:W-:Y:S02]  /*31c0*/  IABS R7, R24 ;  /* 0x0000001800077213 */ /* 0x004fe40000000000 */
[----:B------:R-:W-:-:S03]  /*31d0*/  ISETP.GE.AND P0, PT, R24, RZ, PT ;  /* 0x000000ff1800720c */ /* 0x000fc60003f06270 */
[----:B------:R-:W-:-:S04]  /*31e0*/  IMAD.HI.U32 R6, R0, R7, RZ ;  /* 0x0000000700067227 */ /* 0x000fc800078e00ff */
[----:B------:R-:W-:Y:S01]  /*31f0*/  IMAD.MOV R6, RZ, RZ, -R6 ;  /* 0x000000ffff067224 */ /* 0x000fe200078e0a06 */
[----:B---3--:R-:W-:-:S03]  /*3200*/  IABS R4, R25 ;  /* 0x0000001900047213 */ /* 0x008fc60000000000 */
[----:B------:R-:W-:-:S05]  /*3210*/  IMAD R7, R40, R6, R7 ;  /* 0x0000000628077224 */ /* 0x000fca00078e0207 */
[----:B------:R-:W-:Y:S02]  /*3220*/  ISETP.GT.U32.AND P2, PT, R40, R7, PT ;  /* 0x000000072800720c */ /* 0x000fe40003f44070 */
[----:B----4-:R-:W-:Y:S02]  /*3230*/  IABS R8, R21 ;  /* 0x0000001500087213 */ /* 0x010fe40000000000 */
[----:B------:R-:W-:-:S03]  /*3240*/  IABS R9, R22 ;  /* 0x0000001600097213 */ /* 0x000fc60000000000 */
[----:B------:R-:W-:-:S04]  /*3250*/  IMAD.HI.U32 R10, R0, R8, RZ ;  /* 0x00000008000a7227 */ /* 0x000fc800078e00ff */
[----:B------:R-:W-:Y:S02]  /*3260*/  IMAD.MOV R10, RZ, RZ, -R10 ;  /* 0x000000ffff0a7224 */ /* 0x000fe400078e0a0a */
[----:B------:R-:W-:Y:S02]  /*3270*/  @!P2 IMAD.IADD R7, R7, 0x1, -R40 ;  /* 0x000000010707a824 */ /* 0x000fe400078e0a28 */
[----:B------:R-:W-:Y:S02]  /*3280*/  IMAD R8, R40, R10, R8 ;  /* 0x0000000a28087224 */ /* 0x000fe400078e0208 */
[----:B------:R-:W-:-:S03]  /*3290*/  IMAD.HI.U32 R6, R0, R9, RZ ;  /* 0x0000000900067227 */ /* 0x000fc600078e00ff */
[C---:B------:R-:W-:Y:S01]  /*32a0*/  ISETP.GT.U32.AND P5, PT, R40.reuse, R8, PT ;  /* 0x000000082800720c */ /* 0x040fe20003fa4070 */
[----:B------:R-:W-:Y:S01]  /*32b0*/  IMAD.MOV R6, RZ, RZ, -R6 ;  /* 0x000000ffff067224 */ /* 0x000fe200078e0a06 */
[----:B------:R-:W-:Y:S02]  /*32c0*/  IABS R11, R23 ;  /* 0x00000017000b7213 */ /* 0x000fe40000000000 */
[----:B------:R-:W-:Y:S02]  /*32d0*/  ISETP.GT.U32.AND P1, PT, R40, R7, PT ;  /* 0x000000072800720c */ /* 0x000fe40003f24070 */
[----:B------:R-:W-:Y:S01]  /*32e0*/  ISETP.GE.AND P3, PT, R23, RZ, PT ;  /* 0x000000ff1700720c */ /* 0x000fe20003f66270 */
[----:B------:R-:W-:-:S04]  /*32f0*/  IMAD.HI.U32 R5, R0, R11, RZ ;  /* 0x0000000b00057227 */ /* 0x000fc800078e00ff */
[----:B------:R-:W-:Y:S02]  /*3300*/  IMAD.MOV R5, RZ, RZ, -R5 ;  /* 0x000000ffff057224 */ /* 0x000fe400078e0a05 */
[----:B------:R-:W-:Y:S02]  /*3310*/  @!P5 IMAD.IADD R8, R8, 0x1, -R40 ;  /* 0x000000010808d824 */ /* 0x000fe400078e0a28 */
[C---:B------:R-:W-:Y:S01]  /*3320*/  IMAD R11, R40.reuse, R5, R11 ;  /* 0x00000005280b7224 */ /* 0x040fe200078e020b */
[----:B------:R-:W-:Y:S01]  /*3330*/  IABS R5, R28 ;  /* 0x0000001c00057213 */ /* 0x000fe20000000000 */
[----:B------:R-:W-:Y:S02]  /*3340*/  IMAD.MOV.U32 R24, RZ, RZ, R29 ;  /* 0x000000ffff187224 */ /* 0x000fe400078e001d */
[----:B------:R-:W-:Y:S01]  /*3350*/  IMAD.MOV.U32 R23, RZ, RZ, R30 ;  /* 0x000000ffff177224 */ /* 0x000fe200078e001e */
[----:B------:R-:W-:Y:S01]  /*3360*/  ISETP.GT.U32.AND P6, PT, R40, R11, PT ;  /* 0x0000000b2800720c */ /* 0x000fe20003fc4070 */
[----:B------:R-:W-:-:S04]  /*3370*/  IMAD.HI.U32 R10, R0, R5, RZ ;  /* 0x00000005000a7227 */ /* 0x000fc800078e00ff */
[----:B------:R-:W-:Y:S01]  /*3380*/  IMAD.MOV R10, RZ, RZ, -R10 ;  /* 0x000000ffff0a7224 */ /* 0x000fe200078e0a0a */
[C---:B------:R-:W-:Y:S01]  /*3390*/  ISETP.GT.U32.AND P5, PT, R40.reuse, R8, PT ;  /* 0x000000082800720c */ /* 0x040fe20003fa4070 */
[----:B------:R-:W-:Y:S02]  /*33a0*/  IMAD.MOV.U32 R30, RZ, RZ, R31 ;  /* 0x000000ffff1e7224 */ /* 0x000fe400078e001f */
[----:B------:R-:W-:-:S04]  /*33b0*/  IMAD R9, R40, R6, R9 ;  /* 0x0000000628097224 */ /* 0x000fc800078e0209 */
[----:B------:R-:W-:Y:S01]  /*33c0*/  @!P6 IMAD.IADD R11, R11, 0x1, -R40 ;  /* 0x000000010b0be824 */ /* 0x000fe200078e0a28 */
[----:B------:R-:W-:-:S04]  /*33d0*/  ISETP.GT.U32.AND P6, PT, R40, R12, PT ;  /* 0x0000000c2800720c */ /* 0x000fc80003fc4070 */
[C---:B------:R-:W-:Y:S01]  /*33e0*/  ISETP.GT.U32.AND P2, PT, R40.reuse, R11, PT ;  /* 0x0000000b2800720c */ /* 0x040fe20003f44070 */
[----:B------:R-:W-:Y:S02]  /*33f0*/  IMAD R5, R40, R10, R5 ;  /* 0x0000000a28057224 */ /* 0x000fe400078e0205 */
[----:B------:R-:W-:Y:S02]  /*3400*/  IMAD.MOV.U32 R29, RZ, RZ, R41 ;  /* 0x000000ffff1d7224 */ /* 0x000fe400078e0029 */
[----:B------:R-:W-:Y:S02]  /*3410*/  @!P1 IMAD.IADD R7, R7, 0x1, -R40 ;  /* 0x0000000107079824 */ /* 0x000fe400078e0a28 */
[----:B------:R-:W-:-:S06]  /*3420*/  IMAD.MOV.U32 R31, RZ, RZ, R32 ;  /* 0x000000ffff1f7224 */ /* 0x000fcc00078e0020 */
[--C-:B------:R-:W-:Y:S01]  /*3430*/  @!P2 IMAD.IADD R11, R11, 0x1, -R40.reuse ;  /* 0x000000010b0ba824 */ /* 0x100fe200078e0a28 */
[----:B------:R-:W-:Y:S01]  /*3440*/  ISETP.GT.U32.AND P2, PT, R40, R5, PT ;  /* 0x000000052800720c */ /* 0x000fe20003f44070 */
[----:B------:R-:W-:Y:S01]  /*3450*/  @!P6 IMAD.IADD R12, R12, 0x1, -R40 ;  /* 0x000000010c0ce824 */ /* 0x000fe200078e0a28 */
[----:B------:R-:W-:Y:S01]  /*3460*/  ISETP.GE.AND P1, PT, R21, RZ, PT ;  /* 0x000000ff1500720c */ /* 0x000fe20003f26270 */
[----:B------:R-:W-:Y:S02]  /*3470*/  IMAD.MOV.U32 R32, RZ, RZ, R35 ;  /* 0x000000ffff207224 */ /* 0x000fe400078e0023 */
[----:B------:R-:W-:Y:S02]  /*3480*/  IMAD.MOV.U32 R16, RZ, RZ, R12 ;  /* 0x000000ffff107224 */ /* 0x000fe400078e000c */
[----:B------:R-:W-:Y:S02]  /*3490*/  IMAD.MOV.U32 R35, RZ, RZ, R39 ;  /* 0x000000ffff237224 */ /* 0x000fe400078e0027 */
[----:B------:R-:W-:-:S02]  /*34a0*/  @!P4 IMAD.MOV R16, RZ, RZ, -R16 ;  /* 0x000000ffff10c224 */ /* 0x000fc400078e0a10 */
[----:B------:R-:W-:Y:S02]  /*34b0*/  IMAD.MOV.U32 R39, RZ, RZ, R48 ;  /* 0x000000ffff277224 */ /* 0x000fe400078e0030 */
[----:B------:R-:W-:Y:S01]  /*34c0*/  @!P2 IMAD.IADD R5, R5, 0x1, -R40 ;  /* 0x000000010505a824 */ /* 0x000fe200078e0a28 */
[----:B------:R-:W-:Y:S01]  /*34d0*/  ISETP.GE.AND P2, PT, R28, RZ, PT ;  /* 0x000000ff1c00720c */ /* 0x000fe20003f46270 */
[----:B------:R-:W-:Y:S01]  /*34e0*/  IMAD.MOV.U32 R28, RZ, RZ, R29 ;  /* 0x000000ffff1c7224 */ /* 0x000fe200078e001d */
[----:B------:R-:W2:Y:S01]  /*34f0*/  LDL.LU R48, [R1+0x2e8] ;  /* 0x0002e80001307983 */ /* 0x000ea20000300800 */
[----:B------:R-:W-:Y:S02]  /*3500*/  IMAD.MOV.U32 R29, RZ, RZ, R30 ;  /* 0x000000ffff1d7224 */ /* 0x000fe400078e001e */
[----:B------:R-:W-:Y:S01]  /*3510*/  @!P3 IMAD.MOV R11, RZ, RZ, -R11 ;  /* 0x000000ffff0bb224 */ /* 0x000fe200078e0a0b */
[----:B------:R-:W3:Y:S01]  /*3520*/  LDL.LU R41, [R1+0x2cc] ;  /* 0x0002cc0001297983 */ /* 0x000ee20000300800 */
[----:B------:R-:W-:Y:S01]  /*3530*/  IMAD.MOV.U32 R30, RZ, RZ, R50 ;  /* 0x000000ffff1e7224 */ /* 0x000fe200078e0032 */
[----:B------:R-:W-:Y:S01]  /*3540*/  ISETP.GT.U32.AND P6, PT, R40, R9, PT ;  /* 0x000000092800720c */ /* 0x000fe20003fc4070 */
[----:B------:R-:W-:Y:S01]  /*3550*/  IMAD.MOV.U32 R50, RZ, RZ, R51 ;  /* 0x000000ffff327224 */ /* 0x000fe200078e0033 */
[----:B------:R-:W-:Y:S01]  /*3560*/  IABS R10, R26 ;  /* 0x0000001a000a7213 */ /* 0x000fe20000000000 */
[----:B------:R-:W4:Y:S01]  /*3570*/  LDL.LU R51, [R1+0x314] ;  /* 0x0003140001337983 */ /* 0x000f220000300800 */
[----:B------:R-:W-:Y:S01]  /*3580*/  @!P5 IMAD.IADD R8, R8, 0x1, -R40 ;  /* 0x000000010808d824 */ /* 0x000fe200078e0a28 */
[----:B------:R-:W-:Y:S01]  /*3590*/  IABS R6, R27 ;  /* 0x0000001b00067213 */ /* 0x000fe20000000000 */
[----:B-1----:R-:W-:Y:S01]  /*35a0*/  IMAD.HI.U32 R13, R0, R4, RZ ;  /* 0x00000004000d7227 */ /* 0x002fe200078e00ff */
[----:B------:R-:W-:Y:S01]  /*35b0*/  STL [R1+0x54], R16 ;  /* 0x0000541001007387 */ /* 0x000fe20000100800 */
[----:B------:R-:W-:-:S02]  /*35c0*/  IABS R15, R23 ;  /* 0x00000017000f7213 */ /* 0x000fc40000000000 */
[----:B------:R-:W-:Y:S01]  /*35d0*/  @!P1 IMAD.MOV R8, RZ, RZ, -R8 ;  /* 0x000000ffff089224 */ /* 0x000fe200078e0a08 */
[----:B------:R1:W-:Y:S01]  /*35e0*/  STL [R1+0x50], R11 ;  /* 0x0000500b01007387 */ /* 0x0003e20000100800 */
[----:B------:R-:W-:Y:S01]  /*35f0*/  ISETP.GE.AND P1, PT, R25, RZ, PT ;  /* 0x000000ff1900720c */ /* 0x000fe20003f26270 */
[----:B------:R-:W-:Y:S01]  /*3600*/  IMAD.MOV.U32 R25, RZ, RZ, R29 ;  /* 0x000000ffff197224 */ /* 0x000fe200078e001d */
[----:B------:R-:W-:Y:S01]  /*3610*/  ISETP.GE.AND P5, PT, R22, RZ, PT ;  /* 0x000000ff1600720c */ /* 0x000fe20003fa6270 */
[----:B------:R-:W-:Y:S02]  /*3620*/  IMAD.MOV R13, RZ, RZ, -R13 ;  /* 0x000000ffff0d7224 */ /* 0x000fe400078e0a0d */
[----:B------:R-:W-:Y:S02]  /*3630*/  @!P6 IMAD.IADD R9, R9, 0x1, -R40 ;  /* 0x000000010909e824 */ /* 0x000fe400078e0a28 */
[----:B------:R-:W-:-:S04]  /*3640*/  IMAD.HI.U32 R14, R0, R10, RZ ;  /* 0x0000000a000e7227 */ /* 0x000fc800078e00ff */
[----:B-1----:R-:W-:Y:S02]  /*3650*/  IMAD.MOV.U32 R11, RZ, RZ, R7 ;  /* 0x000000ffff0b7224 */ /* 0x002fe400078e0007 */
[----:B------:R-:W-:Y:S02]  /*3660*/  IMAD.MOV.U32 R29, RZ, RZ, R30 ;  /* 0x000000ffff1d7224 */ /* 0x000fe400078e001e */
[----:B------:R-:W-:Y:S02]  /*3670*/  @!P0 IMAD.MOV R11, RZ, RZ, -R11 ;  /* 0x000000ffff0b8224 */ /* 0x000fe400078e0a0b */
[----:B------:R-:W-:Y:S02]  /*3680*/  IMAD.MOV.U32 R30, RZ, RZ, R31 ;  /* 0x000000ffff1e7224 */ /* 0x000fe400078e001f */
[----:B------:R-:W-:Y:S01]  /*3690*/  IMAD.MOV.U32 R31, RZ, RZ, R33 ;  /* 0x000000ffff1f7224 */ /* 0x000fe200078e0021 */
[----:B------:R-:W-:Y:S01]  /*36a0*/  STL [R1+0x48], R11 ;  /* 0x0000480b01007387 */ /* 0x000fe20000100800 */
[----:B------:R-:W-:-:S02]  /*36b0*/  IMAD R4, R40, R13, R4 ;  /* 0x0000000d28047224 */ /* 0x000fc400078e0204 */
[----:B------:R-:W-:Y:S01]  /*36c0*/  IMAD.MOV R14, RZ, RZ, -R14 ;  /* 0x000000ffff0e7224 */ /* 0x000fe200078e0a0e */
[----:B------:R1:W-:Y:S01]  /*36d0*/  STL [R1+0x44], R8 ;  /* 0x0000440801007387 */ /* 0x0003e20000100800 */
[----:B------:R-:W-:Y:S01]  /*36e0*/  IMAD.HI.U32 R13, R0, R6, RZ ;  /* 0x00000006000d7227 */ /* 0x000fe200078e00ff */
[C---:B------:R-:W-:Y:S02]  /*36f0*/  ISETP.GT.U32.AND P6, PT, R40.reuse, R4, PT ;  /* 0x000000042800720c */ /* 0x040fe40003fc4070 */
[----:B------:R-:W2:Y:S01]  /*3700*/  LDL.LU R33, [R1+0x25c] ;  /* 0x00025c0001217983 */ /* 0x000ea20000300800 */
[----:B------:R-:W-:Y:S01]  /*3710*/  IMAD R10, R40, R14, R10 ;  /* 0x0000000e280a7224 */ /* 0x000fe200078e020a */
[----:B------:R-:W-:Y:S01]  /*3720*/  IABS R14, R24 ;  /* 0x00000018000e7213 */ /* 0x000fe20000000000 */
[----:B------:R-:W-:-:S08]  /*3730*/  IMAD.MOV R13, RZ, RZ, -R13 ;  /* 0x000000ffff0d7224 */ /* 0x000fd000078e0a0d */
[----:B------:R-:W-:Y:S01]  /*3740*/  @!P6 IMAD.IADD R4, R4, 0x1, -R40 ;  /* 0x000000010404e824 */ /* 0x000fe200078e0a28 */
[C---:B------:R-:W-:Y:S01]  /*3750*/  ISETP.GT.U32.AND P6, PT, R40.reuse, R9, PT ;  /* 0x000000092800720c */ /* 0x040fe20003fc4070 */
[----:B------:R-:W-:-:S03]  /*3760*/  IMAD R6, R40, R13, R6 ;  /* 0x0000000d28067224 */ /* 0x000fc600078e0206 */
[----:B------:R-:W-:Y:S01]  /*3770*/  ISETP.GT.U32.AND P4, PT, R40, R4, PT ;  /* 0x000000042800720c */ /* 0x000fe20003f84070 */
[----:B------:R-:W-:Y:S02]  /*3780*/  IMAD.MOV.U32 R13, RZ, RZ, R15 ;  /* 0x000000ffff0d7224 */ /* 0x000fe400078e000f */
[----:B------:R-:W-:Y:S02]  /*3790*/  IMAD.MOV.U32 R12, RZ, RZ, R14 ;  /* 0x000000ffff0c7224 */ /* 0x000fe400078e000e */
[----:B------:R-:W-:-:S04]  /*37a0*/  IMAD.HI.U32 R7, R0, R13, RZ ;  /* 0x0000000d00077227 */ /* 0x000fc800078e00ff */
[----:B-1----:R-:W-:Y:S01]  /*37b0*/  IMAD.HI.U32 R8, R0, R12, RZ ;  /* 0x0000000c00087227 */ /* 0x002fe200078e00ff */
[C---:B------:R-:W-:Y:S02]  /*37c0*/  ISETP.GT.U32.AND P3, PT, R40.reuse, R5, PT ;  /* 0x000000052800720c */ /* 0x040fe40003f64070 */
[----:B------:R-:W-:Y:S01]  /*37d0*/  ISETP.GT.U32.AND P0, PT, R40, R10, PT ;  /* 0x0000000a2800720c */ /* 0x000fe20003f04070 */
[----:B------:R-:W-:Y:S02]  /*37e0*/  IMAD.MOV R7, RZ, RZ, -R7 ;  /* 0x000000ffff077224 */ /* 0x000fe400078e0a07 */
[----:B------:R-:W-:Y:S02]  /*37f0*/  IMAD.MOV R8, RZ, RZ, -R8 ;  /* 0x000000ffff087224 */ /* 0x000fe400078e0a08 */
[--C-:B------:R-:W-:Y:S02]  /*3800*/  @!P4 IMAD.IADD R4, R4, 0x1, -R40.reuse ;  /* 0x000000010404c824 */ /* 0x100fe400078e0a28 */
[----:B------:R-:W-:-:S02]  /*3810*/  @!P6 IMAD.IADD R9, R9, 0x1, -R40 ;  /* 0x000000010909e824 */ /* 0x000fc400078e0a28 */
[C---:B------:R-:W-:Y:S02]  /*3820*/  IMAD R13, R40.reuse, R7, R13 ;  /* 0x00000007280d7224 */ /* 0x040fe400078e020d */
[C---:B------:R-:W-:Y:S01]  /*3830*/  IMAD R12, R40.reuse, R8, R12 ;  /* 0x00000008280c7224 */ /* 0x040fe200078e020c */
[C---:B------:R-:W-:Y:S01]  /*3840*/  ISETP.GT.U32.AND P6, PT, R40.reuse, R6, PT ;  /* 0x000000062800720c */ /* 0x040fe20003fc4070 */
[----:B------:R-:W-:Y:S02]  /*3850*/  IMAD.MOV.U32 R8, RZ, RZ, R4 ;  /* 0x000000ffff087224 */ /* 0x000fe400078e0004 */
[----:B------:R-:W-:Y:S01]  /*3860*/  @!P5 IMAD.MOV R9, RZ, RZ, -R9 ;  /* 0x000000ffff09d224 */ /* 0x000fe200078e0a09 */
[C---:B------:R-:W-:Y:S01]  /*3870*/  ISETP.GT.U32.AND P5, PT, R40.reuse, R13, PT ;  /* 0x0000000d2800720c */ /* 0x040fe20003fa4070 */
[----:B------:R-:W-:Y:S01]  /*3880*/  @!P1 IMAD.MOV R8, RZ, RZ, -R8 ;  /* 0x000000ffff089224 */ /* 0x000fe200078e0a08 */
[----:B------:R-:W-:Y:S01]  /*3890*/  ISETP.GT.U32.AND P1, PT, R40, R12, PT ;  /* 0x0000000c2800720c */ /* 0x000fe20003f24070 */
[--C-:B------:R-:W-:Y:S01]  /*38a0*/  @!P3 IMAD.IADD R5, R5, 0x1, -R40.reuse ;  /* 0x000000010505b824 */ /* 0x100fe200078e0a28 */
[----:B------:R-:W-:Y:S01]  /*38b0*/  ISETP.GE.AND P3, PT, R26, RZ, PT ;  /* 0x000000ff1a00720c */ /* 0x000fe20003f66270 */
[----:B------:R-:W-:-:S02]  /*38c0*/  @!P0 IMAD.IADD R10, R10, 0x1, -R40 ;  /* 0x000000010a0a8824 */ /* 0x000fc400078e0a28 */
[----:B------:R-:W-:Y:S02]  /*38d0*/  IMAD.MOV.U32 R26, RZ, RZ, R29 ;  /* 0x000000ffff1a7224 */ /* 0x000fe400078e001d */
[----:B------:R-:W-:Y:S01]  /*38e0*/  IMAD.MOV.U32 R29, RZ, RZ, R30 ;  /* 0x000000ffff1d7224 */ /* 0x000fe200078e001e */
[----:B------:R-:W-:Y:S01]  /*38f0*/  ISETP.GT.U32.AND P0, PT, R40, R10, PT ;  /* 0x0000000a2800720c */ /* 0x000fe20003f04070 */
[----:B------:R-:W-:Y:S02]  /*3900*/  IMAD.MOV.U32 R30, RZ, RZ, R31 ;  /* 0x000000ffff1e7224 */ /* 0x000fe400078e001f */
[----:B------:R-:W-:Y:S02]  /*3910*/  IMAD.MOV.U32 R31, RZ, RZ, R35 ;  /* 0x000000ffff1f7224 */ /* 0x000fe400078e0023 */
[----:B------:R-:W-:Y:S02]  /*3920*/  IMAD.MOV.U32 R35, RZ, RZ, R37 ;  /* 0x000000ffff237224 */ /* 0x000fe400078e0025 */
[----:B------:R-:W-:-:S02]  /*3930*/  @!P6 IMAD.IADD R6, R6, 0x1, -R40 ;  /* 0x000000010606e824 */ /* 0x000fc400078e0a28 */
[----:B------:R-:W-:Y:S02]  /*3940*/  IMAD.MOV.U32 R37, RZ, RZ, R38 ;  /* 0x000000ffff257224 */ /* 0x000fe400078e0026 */
[----:B------:R-:W-:Y:S02]  /*3950*/  IMAD.MOV.U32 R38, RZ, RZ, R49 ;  /* 0x000000ffff267224 */ /* 0x000fe400078e0031 */
[----:B------:R-:W4:Y:S01]  /*3960*/  LDL.LU R49, [R1+0x2ec] ;  /* 0x0002ec0001317983 */ /* 0x000f220000300800 */
[--C-:B------:R-:W-:Y:S01]  /*3970*/  @!P5 IMAD.IADD R13, R13, 0x1, -R40.reuse ;  /* 0x000000010d0dd824 */ /* 0x100fe200078e0a28 */
[----:B------:R-:W-:Y:S01]  /*3980*/  ISETP.GT.U32.AND P6, PT, R40, R6, PT ;  /* 0x000000062800720c */ /* 0x000fe20003fc4070 */
[----:B------:R-:W-:Y:S01]  /*3990*/  @!P1 IMAD.IADD R12, R12, 0x1, -R40 ;  /* 0x000000010c0c9824 */ /* 0x000fe200078e0a28 */
[----:B------:R1:W-:Y:S01]  /*39a0*/  STL [R1+0x3c], R9 ;  /* 0x00003c0901007387 */ /* 0x0003e20000100800 */
[----:B------:R-:W-:Y:S02]  /*39b0*/  IABS R7, R28 ;  /* 0x0000001c00077213 */ /* 0x000fe40000000000 */
[----:B------:R-:W-:-:S02]  /*39c0*/  ISETP.GT.U32.AND P5, PT, R40, R13, PT ;  /* 0x0000000d2800720c */ /* 0x000fc40003fa4070 */
[----:B------:R-:W-:Y:S01]  /*39d0*/  ISETP.GE.AND P4, PT, R27, RZ, PT ;  /* 0x000000ff1b00720c */ /* 0x000fe20003f86270 */
[----:B-1----:R-:W-:Y:S01]  /*39e0*/  IMAD.MOV.U32 R9, RZ, RZ, R5 ;  /* 0x000000ffff097224 */ /* 0x002fe200078e0005 */
[----:B------:R-:W-:Y:S01]  /*39f0*/  ISETP.GT.U32.AND P1, PT, R40, R12, PT ;  /* 0x0000000c2800720c */ /* 0x000fe20003f24070 */
[----:B------:R-:W-:Y:S02]  /*3a00*/  IMAD.MOV.U32 R27, RZ, RZ, R29 ;  /* 0x000000ffff1b7224 */ /* 0x000fe400078e001d */
[----:B------:R-:W-:Y:S02]  /*3a10*/  @!P2 IMAD.MOV R9, RZ, RZ, -R9 ;  /* 0x000000ffff09a224 */ /* 0x000fe400078e0a09 */
[----:B------:R-:W-:Y:S02]  /*3a20*/  IMAD.MOV.U32 R29, RZ, RZ, R35 ;  /* 0x000000ffff1d7224 */ /* 0x000fe400078e0023 */
[----:B------:R-:W-:Y:S02]  /*3a30*/  IMAD.MOV.U32 R35, RZ, RZ, R38 ;  /* 0x000000ffff237224 */ /* 0x000fe400078e0026 */
[----:B------:R-:W-:Y:S01]  /*3a40*/  @!P0 IMAD.IADD R10, R10, 0x1, -R40 ;  /* 0x000000010a0a8824 */ /* 0x000fe200078e0a28 */
[----:B------:R-:W3:Y:S01]  /*3a50*/  LDL.LU R38, [R1+0x2c4] ;  /* 0x0002c40001267983 */ /* 0x000ee20000300800 */
[----:B------:R-:W-:Y:S01]  /*3a60*/  IMAD.HI.U32 R5, R0, R7, RZ ;  /* 0x0000000700057227 */ /* 0x000fe200078e00ff */
[----:B------:R-:W-:-:S02]  /*3a70*/  ISETP.GE.AND P2, PT, R23, RZ, PT ;  /* 0x000000ff1700720c */ /* 0x000fc40003f46270 */
[----:B------:R-:W-:Y:S01]  /*3a80*/  STL [R1+0x38], R9 ;  /* 0x0000380901007387 */ /* 0x000fe20000100800 */
[----:B------:R-:W-:Y:S01]  /*3a90*/  IMAD.MOV R4, RZ, RZ, -R5 ;  /* 0x000000ffff047224 */ /* 0x000fe200078e0a05 */
[----:B------:R-:W-:Y:S02]  /*3aa0*/  ISETP.GE.AND P0, PT, R24, RZ, PT ;  /* 0x000000ff1800720c */ /* 0x000fe40003f06270 */
[----:B------:R1:W-:Y:S01]  /*3ab0*/  STL [R1+0x34], R8 ;  /* 0x0000340801007387 */ /* 0x0003e20000100800 */
[--C-:B------:R-:W-:Y:S01]  /*3ac0*/  @!P6 IMAD.IADD R6, R6, 0x1, -R40.reuse ;  /* 0x000000010606e824 */ /* 0x100fe200078e0a28 */
[----:B------:R-:W-:Y:S01]  /*3ad0*/  ISETP.GE.AND P6, PT, R28, RZ, PT ;  /* 0x000000ff1c00720c */ /* 0x000fe20003fc6270 */
[----:B------:R-:W-:Y:S02]  /*3ae0*/  IMAD R4, R40, R4, R7 ;  /* 0x0000000428047224 */ /* 0x000fe400078e0207 */
[----:B------:R-:W-:Y:S02]  /*3af0*/  @!P5 IMAD.IADD R13, R13, 0x1, -R40 ;  /* 0x000000010d0dd824 */ /* 0x000fe400078e0a28 */
[----:B-1----:R-:W-:-:S02]  /*3b00*/  IMAD.MOV.U32 R8, RZ, RZ, R10 ;  /* 0x000000ffff087224 */ /* 0x002fc400078e000a */
[----:B------:R-:W-:Y:S02]  /*3b10*/  IMAD.MOV.U32 R28, RZ, RZ, R30 ;  /* 0x000000ffff1c7224 */ /* 0x000fe400078e001e */
[----:B------:R-:W-:Y:S02]  /*3b20*/  @!P3 IMAD.MOV R8, RZ, RZ, -R8 ;  /* 0x000000ffff08b224 */ /* 0x000fe400078e0a08 */
[----:B------:R-:W-:Y:S02]  /*3b30*/  IMAD.MOV.U32 R7, RZ, RZ, R6 ;  /* 0x000000ffff077224 */ /* 0x000fe400078e0006 */
[----:B------:R-:W-:Y:S02]  /*3b40*/  @!P1 IMAD.IADD R12, R12, 0x1, -R40 ;  /* 0x000000010c0c9824 */ /* 0x000fe400078e0a28 */
[----:B------:R-:W-:Y:S01]  /*3b50*/  IMAD.MOV.U32 R30, RZ, RZ, R31 ;  /* 0x000000ffff1e7224 */ /* 0x000fe200078e001f */
[----:B------:R1:W-:Y:S01]  /*3b60*/  STL [R1+0x30], R8 ;  /* 0x0000300801007387 */ /* 0x0003e20000100800 */
[----:B------:R-:W-:-:S02]  /*3b70*/  IMAD.MOV.U32 R31, RZ, RZ, R32 ;  /* 0x000000ffff1f7224 */ /* 0x000fc400078e0020 */
[----:B------:R-:W-:Y:S02]  /*3b80*/  IMAD.MOV.U32 R10, RZ, RZ, R13 ;  /* 0x000000ffff0a7224 */ /* 0x000fe400078e000d */
[----:B------:R-:W-:Y:S02]  /*3b90*/  @!P4 IMAD.MOV R7, RZ, RZ, -R7 ;  /* 0x000000ffff07c224 */ /* 0x000fe400078e0a07 */
[----:B------:R-:W-:Y:S02]  /*3ba0*/  @!P2 IMAD.MOV R10, RZ, RZ, -R10 ;  /* 0x000000ffff0aa224 */ /* 0x000fe400078e0a0a */
[----:B-1----:R-:W-:Y:S01]  /*3bb0*/  IMAD.MOV.U32 R8, RZ, RZ, R12 ;  /* 0x000000ffff087224 */ /* 0x002fe200078e000c */
[----:B------:R-:W-:-:S03]  /*3bc0*/  ISETP.GE.AND P2, PT, R27, RZ, PT ;  /* 0x000000ff1b00720c */ /* 0x000fc60003f46270 */
[----:B------:R-:W-:Y:S02]  /*3bd0*/  @!P0 IMAD.MOV R8, RZ, RZ, -R8 ;  /* 0x000000ffff088224 */ /* 0x000fe400078e0a08 */
[----:B--2---:R-:W-:Y:S02]  /*3be0*/  IMAD.MOV.U32 R32, RZ, RZ, R33 ;  /* 0x000000ffff207224 */ /* 0x004fe400078e0021 */
[----:B------:R-:W-:Y:S02]  /*3bf0*/  IMAD.MOV.U32 R33, RZ, RZ, R34 ;  /* 0x000000ffff217224 */ /* 0x000fe400078e0022 */
[----:B------:R-:W-:Y:S02]  /*3c00*/  IMAD.MOV.U32 R34, RZ, RZ, R42 ;  /* 0x000000ffff227224 */ /* 0x000fe400078e002a */
[----:B------:R-:W-:Y:S02]  /*3c10*/  IMAD.MOV.U32 R42, RZ, RZ, R43 ;  /* 0x000000ffff2a7224 */ /* 0x000fe400078e002b */
[----:B------:R-:W-:-:S02]  /*3c20*/  IMAD.MOV.U32 R43, RZ, RZ, R45 ;  /* 0x000000ffff2b7224 */ /* 0x000fc400078e002d */
[----:B------:R-:W2:Y:S04]  /*3c30*/  LDL.LU R45, [R1+0x2dc] ;  /* 0x0002dc00012d7983 */ /* 0x000ea80000300800 */
[----:B------:R1:W-:Y:S04]  /*3c40*/  STL [R1+0x2c], R7 ;  /* 0x00002c0701007387 */ /* 0x0003e80000100800 */
[----:B------:R-:W-:Y:S01]  /*3c50*/  STL [R1+0x28], R10 ;  /* 0x0000280a01007387 */ /* 0x000fe20000100800 */
[----:B-1----:R-:W-:Y:S01]  /*3c60*/  IABS R7, R27 ;  /* 0x0000001b00077213 */ /* 0x002fe20000000000 */
[----:B------:R-:W-:-:S02]  /*3c70*/  IMAD.MOV.U32 R27, RZ, RZ, R28 ;  /* 0x000000ffff1b7224 */ /* 0x000fc400078e001c */
[----:B------:R1:W-:Y:S01]  /*3c80*/  STL [R1+0x24], R8 ;  /* 0x0000240801007387 */ /* 0x0003e20000100800 */
[----:B------:R-:W-:Y:S02]  /*3c90*/  IMAD.MOV.U32 R28, RZ, RZ, R32 ;  /* 0x000000ffff1c7224 */ /* 0x000fe400078e0020 */
[----:B------:R-:W-:Y:S02]  /*3ca0*/  IMAD.MOV.U32 R32, RZ, RZ, R34 ;  /* 0x000000ffff207224 */ /* 0x000fe400078e0022 */
[----:B------:R-:W4:Y:S01]  /*3cb0*/  LDL.LU R34, [R1+0x274] ;  /* 0x0002740001227983 */ /* 0x000f220000300800 */
[----:B------:R-:W-:Y:S02]  /*3cc0*/  ISETP.GT.U32.AND P3, PT, R40, R4, PT ;  /* 0x000000042800720c */ /* 0x000fe40003f64070 */
[----:B------:R-:W-:-:S05]  /*3cd0*/  IABS R5, R25 ;  /* 0x0000001900057213 */ /* 0x000fca0000000000 */
[----:B------:R-:W-:Y:S01]  /*3ce0*/  IMAD.HI.U32 R6, R0, R5, RZ ;  /* 0x0000000500067227 */ /* 0x000fe200078e00ff */
[----:B------:R-:W-:-:S03]  /*3cf0*/  IABS R9, R26 ;  /* 0x0000001a00097213 */ /* 0x000fc60000000000 */
[----:B------:R-:W-:Y:S02]  /*3d00*/  IMAD.MOV R6, RZ, RZ, -R6 ;  /* 0x000000ffff067224 */ /* 0x000fe400078e0a06 */
[----:B------:R-:W-:Y:S02]  /*3d10*/  @!P3 IMAD.IADD R4, R4, 0x1, -R40 ;  /* 0x000000010404b824 */ /* 0x000fe400078e0a28 */
[----:B------:R-:W-:Y:S02]  /*3d20*/  IMAD R6, R40, R6, R5 ;  /* 0x0000000628067224 */ /* 0x000fe400078e0205 */
[----:B------:R-:W-:Y:S01]  /*3d30*/  IMAD.HI.U32 R5, R0, R9, RZ ;  /* 0x0000000900057227 */ /* 0x000fe200078e00ff */
[----:B------:R-:W-:-:S03]  /*3d40*/  ISETP.GT.U32.AND P3, PT, R40, R4, PT ;  /* 0x000000042800720c */ /* 0x000fc60003f64070 */
[----:B------:R-:W-:-:S04]  /*3d50*/  IMAD.MOV R5, RZ, RZ, -R5 ;  /* 0x000000ffff057224 */ /* 0x000fc800078e0a05 */
[----:B------:R-:W-:-:S06]  /*3d60*/  IMAD R9, R40, R5, R9 ;  /* 0x0000000528097224 */ /* 0x000fcc00078e0209 */
[----:B------:R-:W-:Y:S01]  /*3d70*/  @!P3 IMAD.IADD R4, R4, 0x1, -R40 ;  /* 0x000000010404b824 */ /* 0x000fe200078e0a28 */
[C---:B------:R-:W-:Y:S02]  /*3d80*/  ISETP.GT.U32.AND P3, PT, R40.reuse, R9, PT ;  /* 0x000000092800720c */ /* 0x040fe40003f64070 */
[----:B------:R-:W-:Y:S01]  /*3d90*/  ISETP.GT.U32.AND P1, PT, R40, R6, PT ;  /* 0x000000062800720c */ /* 0x000fe20003f24070 */
[----:B------:R-:W-:Y:S01]  /*3da0*/  IMAD.HI.U32 R11, R0, R7, RZ ;  /* 0x00000007000b7227 */ /* 0x000fe200078e00ff */
[----:B-1----:R-:W-:-:S03]  /*3db0*/  IABS R8, R27 ;  /* 0x0000001b00087213 */ /* 0x002fc60000000000 */
[----:B------:R-:W-:Y:S01]  /*3dc0*/  IMAD.MOV R11, RZ, RZ, -R11 ;  /* 0x000000ffff0b7224 */ /* 0x000fe200078e0a0b */
[----:B------:R-:W-:-:S05]  /*3dd0*/  IABS R5, R28 ;  /* 0x0000001c00057213 */ /* 0x000fca0000000000 */
[--C-:B------:R-:W-:Y:S02]  /*3de0*/  @!P3 IMAD.IADD R9, R9, 0x1, -R40.reuse ;  /* 0x000000010909b824 */ /* 0x100fe400078e0a28 */
[----:B------:R-:W-:Y:S02]  /*3df0*/  IMAD R7, R40, R11, R7 ;  /* 0x0000000b28077224 */ /* 0x000fe400078e0207 */
[----:B------:R-:W-:Y:S01]  /*3e00*/  @!P1 IMAD.IADD R6, R6, 0x1, -R40 ;  /* 0x0000000106069824 */ /* 0x000fe200078e0a28 */
[----:B------:R-:W-:Y:S01]  /*3e10*/  ISETP.GT.U32.AND P3, PT, R40, R9, PT ;  /* 0x000000092800720c */ /* 0x000fe20003f64070 */
[----:B------:R-:W-:Y:S01]  /*3e20*/  IMAD.HI.U32 R13, R0, R8, RZ ;  /* 0x00000008000d7227 */ /* 0x000fe200078e00ff */
[----:B------:R-:W-:-:S03]  /*3e30*/  IABS R10, R29 ;  /* 0x0000001d000a7213 */ /* 0x000fc60000000000 */
[----:B------:R-:W-:Y:S01]  /*3e40*/  @!P6 IMAD.MOV R4, RZ, RZ, -R4 ;  /* 0x000000ffff04e224 */ /* 0x000fe200078e0a04 */
[----:B------:R-:W-:Y:S01]  /*3e50*/  ISETP.GT.U32.AND P6, PT, R40, R7, PT ;  /* 0x000000072800720c */ /* 0x000fe20003fc4070 */
[----:B------:R-:W-:Y:S01]  /*3e60*/  IMAD.HI.U32 R11, R0, R5, RZ ;  /* 0x00000005000b7227 */ /* 0x000fe200078e00ff */
[----:B------:R-:W-:-:S03]  /*3e70*/  ISETP.GT.U32.AND P1, PT, R40, R6, PT ;  /* 0x000000062800720c */ /* 0x000fc60003f24070 */
[----:B------:R-:W-:Y:S02]  /*3e80*/  IMAD.MOV R13, RZ, RZ, -R13 ;  /* 0x000000ffff0d7224 */ /* 0x000fe400078e0a0d */
[----:B------:R-:W-:Y:S01]  /*3e90*/  IMAD.HI.U32 R12, R0, R10, RZ ;  /* 0x0000000a000c7227 */ /* 0x000fe200078e00ff */
[----:B------:R1:W-:Y:S03]  /*3ea0*/  STL [R1+0x20], R4 ;  /* 0x0000200401007387 */ /* 0x0003e60000100800 */
[----:B------:R-:W-:Y:S02]  /*3eb0*/  IMAD.MOV R11, RZ, RZ, -R11 ;  /* 0x000000ffff0b7224 */ /* 0x000fe400078e0a0b */
[C---:B------:R-:W-:Y:S02]  /*3ec0*/  IMAD R8, R40.reuse, R13, R8 ;  /* 0x0000000d28087224 */ /* 0x040fe400078e0208 */
[----:B------:R-:W-:-:S02]  /*3ed0*/  IMAD R5, R40, R11, R5 ;  /* 0x0000000b28057224 */ /* 0x000fc400078e0205 */
[----:B------:R-:W-:Y:S01]  /*3ee0*/  @!P3 IMAD.IADD R9, R9, 0x1, -R40 ;  /* 0x000000010909b824 */ /* 0x000fe200078e0a28 */
[C---:B------:R-:W-:Y:S01]  /*3ef0*/  ISETP.GT.U32.AND P3, PT, R40.reuse, R8, PT ;  /* 0x000000082800720c */ /* 0x040fe20003f64070 */
[----:B-1----:R-:W-:Y:S01]  /*3f00*/  IMAD.MOV R4, RZ, RZ, -R12 ;  /* 0x000000ffff047224 */ /* 0x002fe200078e0a0c */
[----:B------:R-:W-:Y:S01]  /*3f10*/  IABS R12, R30 ;  /* 0x0000001e000c7213 */ /* 0x000fe20000000000 */
[--C-:B------:R-:W-:Y:S01]  /*3f20*/  @!P6 IMAD.IADD R7, R7, 0x1, -R40.reuse ;  /* 0x000000010707e824 */ /* 0x100fe200078e0a28 */
[----:B------:R-:W-:Y:S01]  /*3f30*/  ISETP.GT.U32.AND P6, PT, R40, R5, PT ;  /* 0x000000052800720c */ /* 0x000fe20003fc4070 */
[----:B------:R-:W-:Y:S01]  /*3f40*/  @!P1 IMAD.IADD R6, R6, 0x1, -R40 ;  /* 0x0000000106069824 */ /* 0x000fe200078e0a28 */
[----:B------:R-:W-:Y:S01]  /*3f50*/  ISETP.GE.AND P4, PT, R25, RZ, PT ;  /* 0x000000ff1900720c */ /* 0x000fe20003f86270 */
[----:B------:R-:W-:Y:S02]  /*3f60*/  IMAD R4, R40, R4, R10 ;  /* 0x0000000428047224 */ /* 0x000fe400078e020a */
[----:B------:R-:W-:Y:S01]  /*3f70*/  IMAD.MOV.U32 R10, RZ, RZ, R12 ;  /* 0x000000ffff0a7224 */ /* 0x000fe200078e000c */
[----:B------:R-:W-:Y:S01]  /*3f80*/  IABS R11, R31 ;  /* 0x0000001f000b7213 */ /* 0x000fe20000000000 */
[----:B------:R-:W-:-:S02]  /*3f90*/  IMAD.MOV.U32 R14, RZ, RZ, R6 ;  /* 0x000000ffff0e7224 */ /* 0x000fc400078e0006 */
[----:B------:R-:W-:-:S04]  /*3fa0*/  IMAD.HI.U32 R6, R0, R10, RZ ;  /* 0x0000000a00067227 */ /* 0x000fc800078e00ff */
[----:B------:R-:W-:Y:S02]  /*3fb0*/  IMAD.MOV.U32 R13, RZ, RZ, R9 ;  /* 0x000000ffff0d7224 */ /* 0x000fe400078e0009 */
[----:B------:R-:W-:Y:S02]  /*3fc0*/  IMAD.MOV R9, RZ, RZ, -R6 ;  /* 0x000000ffff097224 */ /* 0x000fe400078e0a06 */
[--C-:B------:R-:W-:Y:S02]  /*3fd0*/  @!P3 IMAD.IADD R8, R8, 0x1, -R40.reuse ;  /* 0x000000010808b824 */ /* 0x100fe400078e0a28 */
[----:B------:R-:W-:Y:S01]  /*3fe0*/  IMAD.HI.U32 R6, R0, R11, RZ ;  /* 0x0000000b00067227 */ /* 0x000fe200078e00ff */
[----:B------:R-:W-:Y:S02]  /*3ff0*/  ISETP.GE.AND P5, PT, R26, RZ, PT ;  /* 0x000000ff1a00720c */ /* 0x000fe40003fa6270 */
[----:B------:R-:W-:Y:S01]  /*4000*/  IABS R12, R32 ;  /* 0x00000020000c7213 */ /* 0x000fe20000000000 */
[----:B------:R-:W-:Y:S01]  /*4010*/  @!P6 IMAD.IADD R5, R5, 0x1, -R40 ;  /* 0x000000010505e824 */ /* 0x000fe200078e0a28 */
[C---:B------:R-:W-:Y:S01]  /*4020*/  ISETP.GT.U32.AND P3, PT, R40.reuse, R8, PT ;  /* 0x000000082800720c */ /* 0x040fe20003f64070 */
[----:B------:R-:W-:Y:S01]  /*4030*/  @!P4 IMAD.MOV R14, RZ, RZ, -R14 ;  /* 0x000000ffff0ec224 */ /* 0x000fe200078e0a0e */
[C---:B------:R-:W-:Y:S01]  /*4040*/  ISETP.GT.U32.AND P4, PT, R40.reuse, R7, PT ;  /* 0x000000072800720c */ /* 0x040fe20003f84070 */
[----:B------:R-:W-:Y:S01]  /*4050*/  IMAD.MOV R6, RZ, RZ, -R6 ;  /* 0x000000ffff067224 */ /* 0x000fe200078e0a06 */
[----:B------:R-:W-:-:S03]  /*4060*/  ISETP.GT.U32.AND P6, PT, R40, R5, PT ;  /* 0x000000052800720c */ /* 0x000fc60003fc4070 */
[----:B------:R-:W-:Y:S02]  /*4070*/  IMAD R11, R40, R6, R11 ;  /* 0x00000006280b7224 */ /* 0x000fe400078e020b */
[----:B------:R-:W-:-:S04]  /*4080*/  IMAD.HI.U32 R6, R0, R12, RZ ;  /* 0x0000000c00067227 */ /* 0x000fc800078e00ff */
[----:B------:R-:W-:Y:S01]  /*4090*/  IMAD.MOV R6, RZ, RZ, -R6 ;  /* 0x000000ffff067224 */ /* 0x000fe200078e0a06 */
[----:B------:R-:W-:Y:S01]  /*40a0*/  ISETP.GE.AND P0, PT, R27, RZ, PT ;  /* 0x000000ff1b00720c */ /* 0x000fe20003f06270 */
[----:B------:R-:W-:Y:S01]  /*40b0*/  @!P5 IMAD.MOV R13, RZ, RZ, -R13 ;  /* 0x000000ffff0dd224 */ /* 0x000fe200078e0a0d */
[----:B------:R-:W-:Y:S01]  /*40c0*/  ISETP.GE.AND P1, PT, R28, RZ, PT ;  /* 0x000000ff1c00720c */ /* 0x000fe20003f26270 */
[----:B------:R-:W-:Y:S01]  /*40d0*/  @!P3 IMAD.IADD R8, R8, 0x1, -R40 ;  /* 0x000000010808b824 */ /* 0x000fe200078e0a28 */
[C---:B------:R-:W-:Y:S01]  /*40e0*/  ISETP.GT.U32.AND P3, PT, R40.reuse, R11, PT ;  /* 0x0000000b2800720c */ /* 0x040fe20003f64070 */
[C---:B------:R-:W-:Y:S02]  /*40f0*/  IMAD R12, R40.reuse, R6, R12 ;  /* 0x00000006280c7224 */ /* 0x040fe400078e020c */
[--C-:B------:R-:W-:Y:S01]  /*4100*/  @!P4 IMAD.IADD R7, R7, 0x1, -R40.reuse ;  /* 0x000000010707c824 */ /* 0x100fe200078e0a28 */
[----:B------:R-:W-:Y:S01]  /*4110*/  STL [R1+0x1c], R14 ;  /* 0x00001c0e01007387 */ /* 0x000fe20000100800 */
[----:B------:R-:W-:Y:S01]  /*4120*/  @!P6 IMAD.IADD R5, R5, 0x1, -R40 ;  /* 0x000000010505e824 */ /* 0x000fe200078e0a28 */
[----:B------:R-:W-:-:S02]  /*4130*/  ISETP.GT.U32.AND P6, PT, R40, R12, PT ;  /* 0x0000000c2800720c */ /* 0x000fc40003fc4070 */
[----:B------:R1:W-:Y:S02]  /*4140*/  STL [R1+0x18], R13 ;  /* 0x0000180d01007387 */ /* 0x0003e40000100800 */
[----:B-1----:R-:W-:Y:S02]  /*4150*/  IMAD.MOV.U32 R13, RZ, RZ, R7 ;  /* 0x000000ffff0d7224 */ /* 0x002fe400078e0007 */
[----:B------:R-:W-:Y:S02]  /*4160*/  IMAD.MOV.U32 R7, RZ, RZ, R8 ;  /* 0x000000ffff077224 */ /* 0x000fe400078e0008 */
[----:B------:R-:W-:Y:S02]  /*4170*/  @!P2 IMAD.MOV R13, RZ, RZ, -R13 ;  /* 0x000000ffff0da224 */ /* 0x000fe400078e0a0d */
[----:B------:R-:W-:Y:S01]  /*4180*/  @!P0 IMAD.MOV R7, RZ, RZ, -R7 ;  /* 0x000000ffff078224 */ /* 0x000fe200078e0a07 */
[----:B------:R-:W-:Y:S01]  /*4190*/  ISETP.GT.U32.AND P5, PT, R40, R4, PT ;  /* 0x000000042800720c */ /* 0x000fe20003fa4070 */
[----:B------:R-:W-:Y:S01]  /*41a0*/  @!P3 IMAD.IADD R11, R11, 0x1, -R40 ;  /* 0x000000010b0bb824 */ /* 0x000fe200078e0a28 */
[----:B------:R1:W-:Y:S01]  /*41b0*/  STL [R1+0xc], R13 ;  /* 0x00000c0d01007387 */ /* 0x0003e20000100800 */
[----:B------:R-:W-:-:S02]  /*41c0*/  @!P1 IMAD.MOV R5, RZ, RZ, -R5 ;  /* 0x000000ffff059224 */ /* 0x000fc400078e0a05 */
[--C-:B------:R-:W-:Y:S01]  /*41d0*/  @!P6 IMAD.IADD R12, R12, 0x1, -R40.reuse ;  /* 0x000000010c0ce824 */ /* 0x100fe200078e0a28 */
[----:B------:R-:W-:Y:S01]  /*41e0*/  STL [R1+0x8], R7 ;  /* 0x0000080701007387 */ /* 0x000fe20000100800 */
[C---:B------:R-:W-:Y:S02]  /*41f0*/  ISETP.GT.U32.AND P3, PT, R40.reuse, R11, PT ;  /* 0x0000000b2800720c */ /* 0x040fe40003f64070 */
[----:B-1----:R-:W-:Y:S01]  /*4200*/  IABS R13, R33 ;  /* 0x00000021000d7213 */ /* 0x002fe20000000000 */
[----:B------:R1:W-:Y:S01]  /*4210*/  STL [R1+0x4], R5 ;  /* 0x0000040501007387 */ /* 0x0003e20000100800 */
[----:B------:R-:W-:Y:S02]  /*4220*/  ISETP.GT.U32.AND P6, PT, R40, R12, PT ;  /* 0x0000000c2800720c */ /* 0x000fe40003fc4070 */
[----:B------:R-:W-:Y:S02]  /*4230*/  @!P5 IMAD.IADD R4, R4, 0x1, -R40 ;  /* 0x000000010404d824 */ /* 0x000fe400078e0a28 */
[----:B-1----:R-:W-:-:S04]  /*4240*/  IMAD.HI.U32 R5, R0, R13, RZ ;  /* 0x0000000d00057227 */ /* 0x002fc800078e00ff */
[----:B------:R-:W-:-:S04]  /*4250*/  IMAD.MOV R5, RZ, RZ, -R5 ;  /* 0x000000ffff057224 */ /* 0x000fc800078e0a05 */
[C---:B------:R-:W-:Y:S01]  /*4260*/  IMAD R13, R40.reuse, R5, R13 ;  /* 0x00000005280d7224 */ /* 0x040fe200078e020d */
[----:B------:R-:W-:Y:S01]  /*4270*/  ISETP.GT.U32.AND P2, PT, R40, R4, PT ;  /* 0x000000042800720c */ /* 0x000fe20003f44070 */
[----:B------:R-:W-:-:S03]  /*4280*/  @!P3 IMAD.IADD R11, R11, 0x1, -R40 ;  /* 0x000000010b0bb824 */ /* 0x000fc600078e0a28 */
[----:B------:R-:W-:Y:S01]  /*4290*/  ISETP.GT.U32.AND P3, PT, R40, R13, PT ;  /* 0x0000000d2800720c */ /* 0x000fe20003f64070 */
[----:B------:R-:W-:Y:S01]  /*42a0*/  @!P6 IMAD.IADD R12, R12, 0x1, -R40 ;  /* 0x000000010c0ce824 */ /* 0x000fe200078e0a28 */
[----:B------:R-:W-:Y:S02]  /*42b0*/  ISETP.GE.AND P5, PT, R29, RZ, PT ;  /* 0x000000ff1d00720c */ /* 0x000fe40003fa6270 */
[----:B------:R-:W-:Y:S01]  /*42c0*/  IABS R15, R35 ;  /* 0x00000023000f7213 */ /* 0x000fe20000000000 */
[----:B------:R-:W-:-:S04]  /*42d0*/  IMAD R10, R40, R9, R10 ;  /* 0x00000009280a7224 */ /* 0x000fc800078e020a */
[----:B------:R-:W-:-:S04]  /*42e0*/  @!P2 IMAD.IADD R4, R4, 0x1, -R40 ;  /* 0x000000010404a824 */ /* 0x000fc800078e0a28 */
[----:B------:R-:W-:Y:S01]  /*42f0*/  @!P3 IMAD.IADD R13, R13, 0x1, -R40 ;  /* 0x000000010d0db824 */ /* 0x000fe200078e0a28 */
[----:B------:R-:W-:Y:S01]  /*4300*/  IABS R16, R36 ;  /* 0x0000002400107213 */ /* 0x000fe20000000000 */
[----:B------:R-:W-:Y:S02]  /*4310*/  @!P5 IMAD.MOV R4, RZ, RZ, -R4 ;  /* 0x000000ffff04d224 */ /* 0x000fe400078e0a04 */
[----:B------:R-:W-:Y:S01]  /*4320*/  IMAD.HI.U32 R5, R0, R15, RZ ;  /* 0x0000000f00057227 */ /* 0x000fe200078e00ff */
[C---:B------:R-:W-:Y:S02]  /*4330*/  ISETP.GT.U32.AND P3, PT, R40.reuse, R13, PT ;  /* 0x0000000d2800720c */ /* 0x040fe40003f64070 */
[----:B------:R-:W-:Y:S01]  /*4340*/  ISETP.GT.U32.AND P4, PT, R40, R10, PT ;  /* 0x0000000a2800720c */ /* 0x000fe20003f84070 */
[----:B------:R1:W-:Y:S01]  /*4350*/  STL [R1], R4 ;  /* 0x0000000401007387 */ /* 0x0003e20000100800 */
[----:B------:R-:W-:-:S04]  /*4360*/  IMAD.MOV R5, RZ, RZ, -R5 ;  /* 0x000000ffff057224 */ /* 0x000fc800078e0a05 */
[----:B------:R-:W-:Y:S02]  /*4370*/  IMAD R15, R40, R5, R15 ;  /* 0x00000005280f7224 */ /* 0x000fe400078e020f */
[----:B-1----:R-:W-:-:S04]  /*4380*/  IMAD.HI.U32 R4, R0, R16, RZ ;  /* 0x0000001000047227 */ /* 0x002fc800078e00ff */
[--C-:B------:R-:W-:Y:S01]  /*4390*/  @!P3 IMAD.IADD R13, R13, 0x1, -R40.reuse ;  /* 0x000000010d0db824 */ /* 0x100fe200078e0a28 */
[----:B------:R-:W-:Y:S01]  /*43a0*/  ISETP.GT.U32.AND P3, PT, R40, R15, PT ;  /* 0x0000000f2800720c */ /* 0x000fe20003f64070 */
[----:B------:R-:W-:Y:S01]  /*43b0*/  @!P4 IMAD.IADD R10, R10, 0x1, -R40 ;  /* 0x000000010a0ac824 */ /* 0x000fe200078e0a28 */
[----:B------:R-:W-:-:S04]  /*43c0*/  IABS R17, R37 ;  /* 0x0000002500117213 */ /* 0x000fc80000000000 */
[----:B------:R-:W-:Y:S01]  /*43d0*/  ISETP.GT.U32.AND P4, PT, R40, R10, PT ;  /* 0x0000000a2800720c */ /* 0x000fe20003f84070 */
[----:B------:R-:W-:Y:S01]  /*43e0*/  IMAD.HI.U32 R5, R0, R17, RZ ;  /* 0x0000001100057227 */ /* 0x000fe200078e00ff */
[----:B---3--:R-:W-:-:S05]  /*43f0*/  IABS R18, R38 ;  /* 0x0000002600127213 */ /* 0x008fca0000000000 */
[----:B------:R-:W-:Y:S01]  /*4400*/  @!P3 IMAD.IADD R15, R15, 0x1, -R40 ;  /* 0x000000010f0fb824 */ /* 0x000fe200078e0a28 */
[----:B------:R-:W-:-:S04]  /*4410*/  IABS R20, R41 ;  /* 0x0000002900147213 */ /* 0x000fc80000000000 */
[----:B------:R-:W-:Y:S02]  /*4420*/  ISETP.GT.U32.AND P3, PT, R40, R15, PT ;  /* 0x0000000f2800720c */ /* 0x000fe40003f64070 */
[----:B----4-:R-:W-:-:S05]  /*4430*/  IABS R6, R34 ;  /* 0x0000002200067213 */ /* 0x010fca0000000000 */
[----:B------:R-:W-:-:S04]  /*4440*/  IMAD.HI.U32 R14, R0, R6, RZ ;  /* 0x00000006000e7227 */ /* 0x000fc800078e00ff */
[----:B------:R-:W-:-:S04]  /*4450*/  IMAD.MOV R14, RZ, RZ, -R14 ;  /* 0x000000ffff0e7224 */ /* 0x000fc800078e0a0e */
[----:B------:R-:W-:-:S05]  /*4460*/  IMAD R14, R40, R14, R6 ;  /* 0x0000000e280e7224 */ /* 0x000fca00078e0206 */
[----:B------:R-:W-:Y:S01]  /*4470*/  ISETP.GT.U32.AND P6, PT, R40, R14, PT ;  /* 0x0000000e2800720c */ /* 0x000fe20003fc4070 */
[----:B------:R-:W-:-:S12]  /*4480*/  IMAD.MOV R6, RZ, RZ, -R4 ;  /* 0x000000ffff067224 */ /* 0x000fd800078e0a04 */
[----:B------:R-:W-:-:S05]  /*4490*/  @!P6 IMAD.IADD R14, R14, 0x1, -R40 ;  /* 0x000000010e0ee824 */ /* 0x000fca00078e0a28 */
[C---:B------:R-:W-:Y:S01]  /*44a0*/  ISETP.GT.U32.AND P6, PT, R40.reuse, R14, PT ;  /* 0x0000000e2800720c */ /* 0x040fe20003fc4070 */
[----:B------:R-:W-:-:S12]  /*44b0*/  IMAD R16, R40, R6, R16 ;  /* 0x0000000628107224 */ /* 0x000fd800078e0210 */
[--C-:B------:R-:W-:Y:S01]  /*44c0*/  @!P6 IMAD.IADD R14, R14, 0x1, -R40.reuse ;  /* 0x000000010e0ee824 */ /* 0x100fe200078e0a28 */
[----:B------:R-:W-:Y:S01]  /*44d0*/  ISETP.GT.U32.AND P6, PT, R40, R16, PT ;  /* 0x000000102800720c */ /* 0x000fe20003fc4070 */
[----:B------:R-:W-:Y:S02]  /*44e0*/  IMAD.MOV R4, RZ, RZ, -R5 ;  /* 0x000000ffff047224 */ /* 0x000fe400078e0a05 */
[----:B------:R-:W-:Y:S01]  /*44f0*/  @!P4 IMAD.IADD R10, R10, 0x1, -R40 ;  /* 0x000000010a0ac824 */ /* 0x000fe200078e0a28 */
[----:B------:R-:W-:Y:S01]  /*4500*/  ISETP.GE.AND P4, PT, R33, RZ, PT ;  /* 0x000000ff2100720c */ /* 0x000fe20003f86270 */
[----:B------:R-:W-:Y:S01]  /*4510*/  IMAD R17, R40, R4, R17 ;  /* 0x0000000428117224 */ /* 0x000fe200078e0211 */
[----:B------:R-:W-:Y:S01]  /*4520*/  IABS R19, R39 ;  /* 0x0000002700137213 */ /* 0x000fe20000000000 */
[----:B------:R-:W-:-:S06]  /*4530*/  IMAD.HI.U32 R6, R0, R18, RZ ;  /* 0x0000001200067227 */ /* 0x000fcc00078e00ff */
[----:B------:R-:W-:Y:S02]  /*4540*/  @!P6 IMAD.IADD R16, R16, 0x1, -R40 ;  /* 0x000000011010e824 */ /* 0x000fe400078e0a28 */
[----:B------:R-:W-:-:S03]  /*4550*/  IMAD.HI.U32 R4, R0, R20, RZ ;  /* 0x0000001400047227 */ /* 0x000fc600078e00ff */
[----:B------:R-:W-:Y:S01]  /*4560*/  ISETP.GT.U32.AND P6, PT, R40, R16, PT ;  /* 0x000000102800720c */ /* 0x000fe20003fc4070 */
[----:B------:R-:W-:Y:S01]  /*4570*/  IMAD.MOV R6, RZ, RZ, -R6 ;  /* 0x000000ffff067224 */ /* 0x000fe200078e0a06 */
[----:B------:R-:W-:Y:S01]  /*4580*/  ISETP.GE.AND P5, PT, R34, RZ, PT ;  /* 0x000000ff2200720c */ /* 0x000fe20003fa6270 */
[----:B------:R-:W-:Y:S02]  /*4590*/  IMAD.MOV R4, RZ, RZ, -R4 ;  /* 0x000000ffff047224 */ /* 0x000fe400078e0a04 */
[----:B------:R-:W-:-:S04]  /*45a0*/  IMAD.HI.U32 R5, R0, R19, RZ ;  /* 0x0000001300057227 */ /* 0x000fc800078e00ff */
[C---:B------:R-:W-:Y:S02]  /*45b0*/  IMAD R18, R40.reuse, R6, R18 ;  /* 0x0000000628127224 */ /* 0x040fe400078e0212 */
[C---:B------:R-:W-:Y:S02]  /*45c0*/  IMAD R20, R40.reuse, R4, R20 ;  /* 0x0000000428147224 */ /* 0x040fe400078e0214 */
[--C-:B------:R-:W-:Y:S01]  /*45d0*/  @!P3 IMAD.IADD R15, R15, 0x1, -R40.reuse ;  /* 0x000000010f0fb824 */ /* 0x100fe200078e0a28 */
[C---:B------:R-:W-:Y:S01]  /*45e0*/  ISETP.GT.U32.AND P3, PT, R40.reuse, R17, PT ;  /* 0x000000112800720c */ /* 0x040fe20003f64070 */
[----:B------:R-:W-:Y:S02]  /*45f0*/  IMAD.MOV R5, RZ, RZ, -R5 ;  /* 0x000000ffff057224 */ /* 0x000fe400078e0a05 */
[----:B------:R-:W-:Y:S01]  /*4600*/  @!P4 IMAD.MOV R13, RZ, RZ, -R13 ;  /* 0x000000ffff0dc224 */ /* 0x000fe200078e0a0d */
[----:B------:R-:W-:Y:S01]  /*4610*/  ISETP.GT.U32.AND P4, PT, R40, R18, PT ;  /* 0x000000122800720c */ /* 0x000fe20003f84070 */
[----:B------:R-:W-:Y:S01]  /*4620*/  @!P6 IMAD.IADD R16, R16, 0x1, -R40 ;  /* 0x000000011010e824 */ /* 0x000fe200078e0a28 */
[C---:B------:R-:W-:Y:S01]  /*4630*/  ISETP.GT.U32.AND P6, PT, R40.reuse, R20, PT ;  /* 0x000000142800720c */ /* 0x040fe20003fc4070 */
[----:B------:R-:W-:Y:S01]  /*4640*/  IMAD R19, R40, R5, R19 ;  /* 0x0000000528137224 */ /* 0x000fe200078e0213 */
[----:B------:R-:W-:Y:S01]  /*4650*/  IABS R22, R43 ;  /* 0x0000002b00167213 */ /* 0x000fe20000000000 */
[----:B------:R-:W-:-:S03]  /*4660*/  @!P5 IMAD.MOV R14, RZ, RZ, -R14 ;  /* 0x000000ffff0ed224 */ /* 0x000fc600078e0a0e */
[----:B------:R-:W-:Y:S01]  /*4670*/  ISETP.GT.U32.AND P5, PT, R40, R19, PT ;  /* 0x000000132800720c */ /* 0x000fe20003fa4070 */
[--C-:B------:R-:W-:Y:S01]  /*4680*/  @!P3 IMAD.IADD R17, R17, 0x1, -R40.reuse ;  /* 0x000000011111b824 */ /* 0x100fe200078e0a28 */
[----:B------:R-:W-:Y:S01]  /*4690*/  ISETP.GE.AND P2, PT, R31, RZ, PT ;  /* 0x000000ff1f00720c */ /* 0x000fe20003f46270 */
[----:B------:R-:W-:Y:S01]  /*46a0*/  IMAD.HI.U32 R5, R0, R22, RZ ;  /* 0x0000001600057227 */ /* 0x000fe200078e00ff */
[----:B------:R-:W-:Y:S02]  /*46b0*/  ISETP.GE.AND P0, PT, R30, RZ, PT ;  /* 0x000000ff1e00720c */ /* 0x000fe40003f06270 */
[----:B------:R-:W-:Y:S01]  /*46c0*/  IABS R21, R42 ;  /* 0x0000002a00157213 */ /* 0x000fe20000000000 */
[--C-:B------:R-:W-:Y:S01]  /*46d0*/  @!P4 IMAD.IADD R18, R18, 0x1, -R40.reuse ;  /* 0x000000011212c824 */ /* 0x100fe200078e0a28 */
[----:B------:R-:W-:Y:S01]  /*46e0*/  IABS R23, R44 ;  /* 0x0000002c00177213 */ /* 0x000fe20000000000 */
[----:B------:R-:W-:Y:S01]  /*46f0*/  @!P6 IMAD.IADD R20, R20, 0x1, -R40 ;  /* 0x000000011414e824 */ /* 0x000fe200078e0a28 */
[----:B------:R-:W-:Y:S01]  /*4700*/  ISETP.GT.U32.AND P4, PT, R40, R17, PT ;  /* 0x000000112800720c */ /* 0x000fe20003f84070 */
[----:B------:R-:W-:-:S02]  /*4710*/  IMAD.MOV R5, RZ, RZ, -R5 ;  /* 0x000000ffff057224 */ /* 0x000fc400078e0a05 */
[----:B------:R-:W-:Y:S01]  /*4720*/  IMAD.HI.U32 R4, R0, R21, RZ ;  /* 0x0000001500047227 */ /* 0x000fe200078e00ff */
[----:B------:R-:W-:-:S03]  /*4730*/  ISETP.GT.U32.AND P6, PT, R40, R20, PT ;  /* 0x000000142800720c */ /* 0x000fc60003fc4070 */
[C---:B------:R-:W-:Y:S02]  /*4740*/  IMAD R22, R40.reuse, R5, R22 ;  /* 0x0000000528167224 */ /* 0x040fe400078e0216 */
[----:B------:R-:W-:Y:S01]  /*4750*/  @!P5 IMAD.IADD R19, R19, 0x1, -R40 ;  /* 0x000000011313d824 */ /* 0x000fe200078e0a28 */
[----:B------:R-:W-:Y:S01]  /*4760*/  ISETP.GT.U32.AND P5, PT, R40, R18, PT ;  /* 0x000000122800720c */ /* 0x000fe20003fa4070 */
[----:B------:R-:W-:Y:S02]  /*4770*/  IMAD.MOV R4, RZ, RZ, -R4 ;  /* 0x000000ffff047224 */ /* 0x000fe400078e0a04 */
[----:B------:R-:W-:-:S04]  /*4780*/  IMAD.HI.U32 R5, R0, R23, RZ ;  /* 0x0000001700057227 */ /* 0x000fc800078e00ff */
[----:B------:R-:W-:Y:S01]  /*4790*/  @!P2 IMAD.MOV R11, RZ, RZ, -R11 ;  /* 0x000000ffff0ba224 */ /* 0x000fe200078e0a0b */
[----:B------:R-:W-:Y:S01]  /*47a0*/  ISETP.GE.AND P2, PT, R36, RZ, PT ;  /* 0x000000ff2400720c */ /* 0x000fe20003f46270 */
[----:B------:R-:W-:Y:S01]  /*47b0*/  @!P0 IMAD.MOV R10, RZ, RZ, -R10 ;  /* 0x000000ffff0a8224 */ /* 0x000fe200078e0a0a */
[----:B------:R-:W-:Y:S01]  /*47c0*/  ISETP.GE.AND P0, PT, R35, RZ, PT ;  /* 0x000000ff2300720c */ /* 0x000fe20003f06270 */
[C---:B------:R-:W-:Y:S02]  /*47d0*/  IMAD R21, R40.reuse, R4, R21 ;  /* 0x0000000428157224 */ /* 0x040fe400078e0215 */
[----:B------:R-:W-:Y:S02]  /*47e0*/  IMAD.MOV R5, RZ, RZ, -R5 ;  /* 0x000000ffff057224 */ /* 0x000fe400078e0a05 */
[----:B------:R-:W-:Y:S01]  /*47f0*/  @!P4 IMAD.IADD R17, R17, 0x1, -R40 ;  /* 0x000000011111c824 */ /* 0x000fe200078e0a28 */
[C---:B------:R-:W-:Y:S01]  /*4800*/  ISETP.GT.U32.AND P4, PT, R40.reuse, R21, PT ;  /* 0x000000152800720c */ /* 0x040fe20003f84070 */
[----:B------:R-:W-:-:S02]  /*4810*/  IMAD R23, R40, R5, R23 ;  /* 0x0000000528177224 */ /* 0x000fc400078e0217 */
[--C-:B------:R-:W-:Y:S01]  /*4820*/  @!P6 IMAD.IADD R20, R20, 0x1, -R40.reuse ;  /* 0x000000011414e824 */ /* 0x100fe200078e0a28 */
[----:B------:R-:W-:Y:S01]  /*4830*/  IABS R25, R46 ;  /* 0x0000002e00197213 */ /* 0x000fe20000000000 */
[----:B------:R-:W-:Y:S01]  /*4840*/  @!P5 IMAD.IADD R18, R18, 0x1, -R40 ;  /* 0x000000011212d824 */ /* 0x000fe200078e0a28 */
[C---:B------:R-:W-:Y:S02]  /*4850*/  ISETP.GT.U32.AND P6, PT, R40.reuse, R23, PT ;  /* 0x000000172800720c */ /* 0x040fe40003fc4070 */
[C---:B------:R-:W-:Y:S01]  /*4860*/  ISETP.GT.U32.AND P5, PT, R40.reuse, R22, PT ;  /* 0x000000162800720c */ /* 0x040fe20003fa4070 */
[----:B------:R-:W-:Y:S01]  /*4870*/  @!P2 IMAD.MOV R16, RZ, RZ, -R16 ;  /* 0x000000ffff10a224 */ /* 0x000fe200078e0a10 */
[----:B--2---:R-:W-:Y:S01]  /*4880*/  IABS R24, R45 ;  /* 0x0000002d00187213 */ /* 0x004fe20000000000 */
[----:B------:R-:W-:Y:S01]  /*4890*/  @!P0 IMAD.MOV R15, RZ, RZ, -R15 ;  /* 0x000000ffff0f8224 */ /* 0x000fe200078e0a0f */
[----:B------:R-:W-:Y:S01]  /*48a0*/  ISETP.GT.U32.AND P2, PT, R40, R19, PT ;  /* 0x000000132800720c */ /* 0x000fe20003f44070 */
[----:B------:R-:W-:Y:S01]  /*48b0*/  IMAD.HI.U32 R5, R0, R25, RZ ;  /* 0x0000001900057227 */ /* 0x000fe200078e00ff */
[----:B------:R-:W-:-:S02]  /*48c0*/  ISETP.GE.AND P0, PT, R38, RZ, PT ;  /* 0x000000ff2600720c */ /* 0x000fc40003f06270 */
[----:B------:R-:W-:Y:S01]  /*48d0*/  ISETP.GE.AND P1, PT, R32, RZ, PT ;  /* 0x000000ff2000720c */ /* 0x000fe20003f26270 */
[----:B------:R-:W-:Y:S01]  /*48e0*/  IMAD.HI.U32 R4, R0, R24, RZ ;  /* 0x0000001800047227 */ /* 0x000fe200078e00ff */
[----:B------:R-:W-:Y:S02]  /*48f0*/  ISETP.GE.AND P3, PT, R39, RZ, PT ;  /* 0x000000ff2700720c */ /* 0x000fe40003f66270 */
[----:B------:R-:W-:Y:S01]  /*4900*/  IABS R6, R47 ;  /* 0x0000002f00067213 */ /* 0x000fe20000000000 */
[----:B------:R-:W-:Y:S02]  /*4910*/  @!P4 IMAD.IADD R21, R21, 0x1, -R40 ;  /* 0x000000011515c824 */ /* 0x000fe400078e0a28 */
[----:B------:R-:W-:Y:S02]  /*4920*/  IMAD.MOV R5, RZ, RZ, -R5 ;  /* 0x000000ffff057224 */ /* 0x000fe400078e0a05 */
[----:B------:R-:W-:Y:S02]  /*4930*/  IMAD.MOV R4, RZ, RZ, -R4 ;  /* 0x000000ffff047224 */ /* 0x000fe400078e0a04 */
[--C-:B------:R-:W-:Y:S01]  /*4940*/  @!P6 IMAD.IADD R23, R23, 0x1, -R40.reuse ;  /* 0x000000011717e824 */ /* 0x100fe200078e0a28 */
[----:B------:R-:W-:Y:S01]  /*4950*/  ISETP.GT.U32.AND P6, PT, R40, R21, PT ;  /* 0x000000152800720c */ /* 0x000fe20003fc4070 */
[----:B------:R-:W-:-:S02]  /*4960*/  @!P5 IMAD.IADD R22, R22, 0x1, -R40 ;  /* 0x000000011616d824 */ /* 0x000fc400078e0a28 */
[----:B------:R-:W-:Y:S02]  /*4970*/  IMAD R25, R40, R5, R25 ;  /* 0x0000000528197224 */ /* 0x000fe400078e0219 */
[----:B------:R-:W-:-:S04]  /*4980*/  IMAD.HI.U32 R5, R0, R6, RZ ;  /* 0x0000000600057227 */ /* 0x000fc800078e00ff */
[----:B------:R-:W-:Y:S02]  /*4990*/  @!P2 IMAD.IADD R19, R19, 0x1, -R40 ;  /* 0x000000011313a824 */ /* 0x000fe400078e0a28 */
[C---:B------:R-:W-:Y:S01]  /*49a0*/  IMAD R24, R40.reuse, R4, R24 ;  /* 0x0000000428187224 */ /* 0x040fe200078e0218 */
[----:B------:R-:W-:Y:S01]  /*49b0*/  IABS R4, R48 ;  /* 0x0000003000047213 */ /* 0x000fe20000000000 */
[----:B------:R-:W-:Y:S01]  /*49c0*/  @!P0 IMAD.MOV R18, RZ, RZ, -R18 ;  /* 0x000000ffff128224 */ /* 0x000fe200078e0a12 */
[C---:B------:R-:W-:Y:S01]  /*49d0*/  ISETP.GT.U32.AND P0, PT, R40.reuse, R22, PT ;  /* 0x000000162800720c */ /* 0x040fe20003f04070 */
[----:B------:R-:W-:Y:S02]  /*49e0*/  IMAD.MOV R5, RZ, RZ, -R5 ;  /* 0x000000ffff057224 */ /* 0x000fe400078e0a05 */
[----:B------:R-:W-:Y:S01]  /*49f0*/  @!P1 IMAD.MOV R12, RZ, RZ, -R12 ;  /* 0x000000ffff0c9224 */ /* 0x000fe200078e0a0c */
[----:B------:R-:W-:Y:S01]  /*4a00*/  ISETP.GE.AND P1, PT, R37, RZ, PT ;  /* 0x000000ff2500720c */ /* 0x000fe20003f26270 */
[----:B------:R-:W-:Y:S01]  /*4a10*/  @!P3 IMAD.MOV R19, RZ, RZ, -R19 ;  /* 0x000000ffff13b224 */ /* 0x000fe200078e0a13 */
[C---:B------:R-:W-:Y:S01]  /*4a20*/  ISETP.GT.U32.AND P3, PT, R40.reuse, R24, PT ;  /* 0x000000182800720c */ /* 0x040fe20003f64070 */
[----:B------:R-:W-:Y:S01]  /*4a30*/  IMAD R26, R40, R5, R6 ;  /* 0x00000005281a7224 */ /* 0x000fe200078e0206 */
[----:B------:R-:W-:Y:S01]  /*4a40*/  ISETP.GE.AND P5, PT, R43, RZ, PT ;  /* 0x000000ff2b00720c */ /* 0x000fe20003fa6270 */
[----:B------:R-:W-:Y:S01]  /*4a50*/  IMAD.HI.U32 R5, R0, R4, RZ ;  /* 0x0000000400057227 */ /* 0x000fe200078e00ff */
[----:B------:R-:W-:-:S03]  /*4a60*/  ISETP.GE.AND P2, PT, R41, RZ, PT ;  /* 0x000000ff2900720c */ /* 0x000fc60003f46270 */
[--C-:B------:R-:W-:Y:S01]  /*4a70*/  @!P6 IMAD.IADD R21, R21, 0x1, -R40.reuse ;  /* 0x000000011515e824 */ /* 0x100fe200078e0a28 */
[----:B------:R-:W-:Y:S01]  /*4a80*/  ISETP.GT.U32.AND P6, PT, R40, R25, PT ;  /* 0x000000192800720c */ /* 0x000fe20003fc4070 */
[----:B------:R-:W-:Y:S01]  /*4a90*/  IMAD.MOV R5, RZ, RZ, -R5 ;  /* 0x000000ffff057224 */ /* 0x000fe200078e0a05 */
[----:B------:R-:W-:Y:S01]  /*4aa0*/  ISETP.GE.AND P4, PT, R42, RZ, PT ;  /* 0x000000ff2a00720c */ /* 0x000fe20003f86270 */
[----:B------:R-:W-:Y:S02]  /*4ab0*/  @!P0 IMAD.IADD R22, R22, 0x1, -R40 ;  /* 0x0000000116168824 */ /* 0x000fe400078e0a28 */
[C---:B------:R-:W-:Y:S02]  /*4ac0*/  IMAD R27, R40.reuse, R5, R4 ;  /* 0x00000005281b7224 */ /* 0x040fe400078e0204 */
[----:B------:R-:W-:Y:S01]  /*4ad0*/  @!P1 IMAD.MOV R17, RZ, RZ, -R17 ;  /* 0x000000ffff119224 */ /* 0x000fe200078e0a11 */
[----:B------:R-:W-:Y:S01]  /*4ae0*/  ISETP.GT.U32.AND P1, PT, R40, R23, PT ;  /* 0x000000172800720c */ /* 0x000fe20003f24070 */
[----:B------:R-:W-:Y:S01]  /*4af0*/  @!P3 IMAD.IADD R24, R24, 0x1, -R40 ;  /* 0x000000011818b824 */ /* 0x000fe200078e0a28 */
[C---:B------:R-:W-:Y:S01]  /*4b00*/  ISETP.GT.U32.AND P3, PT, R40.reuse, R26, PT ;  /* 0x0000001a2800720c */ /* 0x040fe20003f64070 */
[----:B------:R-:W-:Y:S01]  /*4b10*/  @!P5 IMAD.MOV R22, RZ, RZ, -R22 ;  /* 0x000000ffff16d224 */ /* 0x000fe200078e0a16 */
[----:B------:R-:W-:Y:S01]  /*4b20*/  ISETP.GT.U32.AND P5, PT, R40, R27, PT ;  /* 0x0000001b2800720c */ /* 0x000fe20003fa4070 */
[----:B------:R-:W-:Y:S01]  /*4b30*/  @!P2 IMAD.MOV R20, RZ, RZ, -R20 ;  /* 0x000000ffff14a224 */ /* 0x000fe200078e0a14 */
[----:B------:R-:W-:Y:S01]  /*4b40*/  ISETP.GE.AND P2, PT, R44, RZ, PT ;  /* 0x000000ff2c00720c */ /* 0x000fe20003f46270 */
[----:B------:R-:W-:Y:S01]  /*4b50*/  @!P6 IMAD.IADD R25, R25, 0x1, -R40 ;  /* 0x000000011919e824 */ /* 0x000fe200078e0a28 */
[----:B------:R-:W-:Y:S01]  /*4b60*/  ISETP.GT.U32.AND P6, PT, R40, R24, PT ;  /* 0x000000182800720c */ /* 0x000fe20003fc4070 */
[----:B------:R-:W-:-:S03]  /*4b70*/  @!P4 IMAD.MOV R21, RZ, RZ, -R21 ;  /* 0x000000ffff15c224 */ /* 0x000fc600078e0a15 */
[----:B------:R-:W-:Y:S01]  /*4b80*/  ISETP.GT.U32.AND P4, PT, R40, R25, PT ;  /* 0x000000192800720c */ /* 0x000fe20003f84070 */
[--C-:B------:R-:W-:Y:S01]  /*4b90*/  @!P1 IMAD.IADD R23, R23, 0x1, -R40.reuse ;  /* 0x0000000117179824 */ /* 0x100fe200078e0a28 */
[----:B------:R-:W-:Y:S01]  /*4ba0*/  ISETP.GE.AND P0, PT, R45, RZ, PT ;  /* 0x000000ff2d00720c */ /* 0x000fe20003f06270 */
[--C-:B------:R-:W-:Y:S01]  /*4bb0*/  @!P3 IMAD.IADD R26, R26, 0x1, -R40.reuse ;  /* 0x000000011a1ab824 */ /* 0x100fe200078e0a28 */
[----:B------:R-:W-:Y:S01]  /*4bc0*/  ISETP.GE.AND P1, PT, R46, RZ, PT ;  /* 0x000000ff2e00720c */ /* 0x000fe20003f26270 */
[----:B------:R-:W-:Y:S01]  /*4bd0*/  @!P5 IMAD.IADD R27, R27, 0x1, -R40 ;  /* 0x000000011b1bd824 */ /* 0x000fe200078e0a28 */
[----:B------:R-:W-:Y:S01]  /*4be0*/  STL [R1+0x29bc], R10 ;  /* 0x0029bc0a01007387 */ /* 0x000fe20000100800 */
[----:B------:R-:W-:Y:S01]  /*4bf0*/  @!P2 IMAD.MOV R23, RZ, RZ, -R23 ;  /* 0x000000ffff17a224 */ /* 0x000fe200078e0a17 */
[C---:B------:R-:W-:Y:S02]  /*4c00*/  ISETP.GT.U32.AND P2, PT, R40.reuse, R26, PT ;  /* 0x0000001a2800720c */ /* 0x040fe40003f44070 */
[----:B------:R-:W-:Y:S01]  /*4c10*/  STL [R1+0x29c0], R11 ;  /* 0x0029c00b01007387 */ /* 0x000fe20000100800 */
[----:B------:R-:W-:-:S03]  /*4c20*/  ISETP.GT.U32.AND P5, PT, R40, R27, PT ;  /* 0x0000001b2800720c */ /* 0x000fc60003fa4070 */
[----:B------:R-:W-:Y:S01]  /*4c30*/  STL [R1+0x29c4], R12 ;  /* 0x0029c40c01007387 */ /* 0x000fe20000100800 */
[----:B------:R-:W-:Y:S01]  /*4c40*/  ISETP.GE.AND P3, PT, R47, RZ, PT ;  /* 0x000000ff2f00720c */ /* 0x000fe20003f66270 */
[--C-:B------:R-:W-:Y:S02]  /*4c50*/  @!P6 IMAD.IADD R24, R24, 0x1, -R40.reuse ;  /* 0x000000011818e824 */ /* 0x100fe400078e0a28 */
[----:B------:R-:W-:Y:S01]  /*4c60*/  STL [R1+0x29c8], R13 ;  /* 0x0029c80d01007387 */ /* 0x000fe20000100800 */
[----:B------:R-:W-:Y:S01]  /*4c70*/  ISETP.GE.AND P6, PT, R48, RZ, PT ;  /* 0x000000ff3000720c */ /* 0x000fe20003fc6270 */
[----:B------:R-:W-:Y:S02]  /*4c80*/  @!P4 IMAD.IADD R25, R25, 0x1, -R40 ;  /* 0x000000011919c824 */ /* 0x000fe400078e0a28 */
[----:B------:R-:W-:Y:S04]  /*4c90*/  STL [R1+0x29cc], R14 ;  /* 0x0029cc0e01007387 */ /* 0x000fe80000100800 */
[----:B------:R-:W-:Y:S01]  /*4ca0*/  STL [R1+0x29d0], R15 ;  /* 0x0029d00f01007387 */ /* 0x000fe20000100800 */
[----:B------:R-:W-:-:S03]  /*4cb0*/  @!P0 IMAD.MOV R24, RZ, RZ, -R24 ;  /* 0x000000ffff188224 */ /* 0x000fc600078e0a18 */
[----:B------:R-:W-:Y:S01]  /*4cc0*/  STL [R1+0x29d4], R16 ;  /* 0x0029d41001007387 */ /* 0x000fe20000100800 */
[----:B------:R-:W-:-:S03]  /*4cd0*/  @!P1 IMAD.MOV R25, RZ, RZ, -R25 ;  /* 0x000000ffff199224 */ /* 0x000fc600078e0a19 */
[----:B------:R-:W-:Y:S04]  /*4ce0*/  STL [R1+0x29d8], R17 ;  /* 0x0029d81101007387 */ /* 0x000fe80000100800 */
[----:B------:R-:W-:Y:S04]  /*4cf0*/  STL [R1+0x29dc], R18 ;  /* 0x0029dc1201007387 */ /* 0x000fe80000100800 */
[----:B------:R-:W-:Y:S04]  /*4d00*/  STL [R1+0x29e0], R19 ;  /* 0x0029e01301007387 */ /* 0x000fe80000100800 */
[----:B------:R-:W-:Y:S01]  /*4d10*/  STL [R1+0x29e4], R20 ;  /* 0x0029e41401007387 */ /* 0x000fe20000100800 */
[----:B------:R-:W-:-:S03]  /*4d20*/  @!P2 IMAD.IADD R26, R26, 0x1, -R40 ;  /* 0x000000011a1aa824 */ /* 0x000fc600078e0a28 */
[----:B------:R-:W-:Y:S01]  /*4d30*/  STL [R1+0x29e8], R21 ;  /* 0x0029e81501007387 */ /* 0x000fe20000100800 */
[----:B------:R-:W-:-:S03]  /*4d40*/  @!P5 IMAD.IADD R27, R27, 0x1, -R40 ;  /* 0x000000011b1bd824 */ /* 0x000fc600078e0a28 */
[----:B------:R1:W-:Y:S04]  /*4d50*/  STL [R1+0x29ec], R22 ;  /* 0x0029ec1601007387 */ /* 0x0003e80000100800 */
[----:B------:R2:W-:Y:S04]  /*4d60*/  STL [R1+0x29f0], R23 ;  /* 0x0029f01701007387 */ /* 0x0005e80000100800 */
[----:B------:R-:W-:Y:S01]  /*4d70*/  STL [R1+0x29f4], R24 ;  /* 0x0029f41801007387 */ /* 0x000fe20000100800 */
[----:B------:R-:W-:-:S03]  /*4d80*/  @!P3 IMAD.MOV R26, RZ, RZ, -R26 ;  /* 0x000000ffff1ab224 */ /* 0x000fc600078e0a1a */
[----:B------:R-:W-:Y:S01]  /*4d90*/  STL [R1+0x29f8], R25 ;  /* 0x0029f81901007387 */ /* 0x000fe20000100800 */
[----:B------:R-:W-:-:S03]  /*4da0*/  @!P6 IMAD.MOV R27, RZ, RZ, -R27 ;  /* 0x000000ffff1be224 */ /* 0x000fc600078e0a1b */
[----:B------:R-:W3:Y:S01]  /*4db0*/  LDL.LU R43, [R1+0x324] ;  /* 0x00032400012b7983 */ /* 0x000ee20000300800 */
[----:B------:R-:W-:-:S03]  /*4dc0*/  IMAD.MOV.U32 R45, RZ, RZ, R57 ;  /* 0x000000ffff2d7224 */ /* 0x000fc600078e0039 */
[----:B------:R-:W-:Y:S04]  /*4dd0*/  STL [R1+0x29fc], R26 ;  /* 0x0029fc1a01007387 */ /* 0x000fe80000100800 */
[----:B------:R-:W-:Y:S04]  /*4de0*/  STL [R1+0x2a00], R27 ;  /* 0x002a001b01007387 */ /* 0x000fe80000100800 */
[----:B------:R-:W4:Y:S04]  /*4df0*/  LDL.LU R57, [R1+0x330] ;  /* 0x0003300001397983 */ /* 0x000f280000300800 */
[----:B------:R-:W4:Y:S04]  /*4e00*/  LDL.LU R46, [R1+0x334] ;  /* 0x00033400012e7983 */ /* 0x000f280000300800 */
[----:B------:R-:W4:Y:S01]  /*4e10*/  LDL.LU R47, [R1+0x338] ;  /* 0x00033800012f7983 */ /* 0x000f220000300800 */
[----:B------:R-:W-:-:S05]  /*4e20*/  IABS R28, R49 ;  /* 0x00000031001c7213 */ /* 0x000fca0000000000 */
[----:B------:R-:W-:-:S04]  /*4e30*/  IMAD.HI.U32 R4, R0, R28, RZ ;  /* 0x0000001c00047227 */ /* 0x000fc800078e00ff */
[----:B------:R-:W-:-:S04]  /*4e40*/  IMAD.MOV R4, RZ, RZ, -R4 ;  /* 0x000000ffff047224 */ /* 0x000fc800078e0a04 */
[----:B------:R-:W-:-:S05]  /*4e50*/  IMAD R28, R40, R4, R28 ;  /* 0x00000004281c7224 */ /* 0x000fca00078e021c */
[----:B------:R-:W-:Y:S02]  /*4e60*/  ISETP.GT.U32.AND P4, PT, R40, R28, PT ;  /* 0x0000001c2800720c */ /* 0x000fe40003f84070 */
[----:B------:R-:W-:Y:S02]  /*4e70*/  IABS R29, R50 ;  /* 0x00000032001d7213 */ /* 0x000fe40000000000 */
[----:B------:R-:W-:-:S03]  /*4e80*/  ISETP.GE.AND P6, PT, R55, RZ, PT ;  /* 0x000000ff3700720c */ /* 0x000fc60003fc6270 */
[----:B------:R-:W-:-:S06]  /*4e90*/  IMAD.HI.U32 R5, R0, R29, RZ ;  /* 0x0000001d00057227 */ /* 0x000fcc00078e00ff */
[----:B------:R-:W-:Y:S01]  /*4ea0*/  @!P4 IMAD.IADD R28, R28, 0x1, -R40 ;  /* 0x000000011c1cc824 */ /* 0x000fe200078e0a28 */
[----:B------:R-:W-:Y:S01]  /*4eb0*/  IABS R33, R55 ;  /* 0x0000003700217213 */ /* 0x000fe20000000000 */
[----:B------:R-:W-:Y:S01]  /*4ec0*/  IMAD.MOV R5, RZ, RZ, -R5 ;  /* 0x000000ffff057224 */ /* 0x000fe200078e0a05 */
[----:B------:R-:W-:Y:S01]  /*4ed0*/  IABS R4, R51 ;  /* 0x0000003300047213 */ /* 0x000fe20000000000 */
[----:B------:R-:W4:Y:S01]  /*4ee0*/  LDL.LU R55, [R1+0x340] ;  /* 0x0003400001377983 */ /* 0x000f220000300800 */
[C---:B------:R-:W-:Y:S01]  /*4ef0*/  ISETP.GT.U32.AND P4, PT, R40.reuse, R28, PT ;  /* 0x0000001c2800720c */ /* 0x040fe20003f84070 */
[----:B------:R-:W-:Y:S01]  /*4f00*/  IMAD R29, R40, R5, R29 ;  /* 0x00000005281d7224 */ /* 0x000fe200078e021d */
[----:B------:R-:W-:Y:S01]  /*4f10*/  ISETP.GE.AND P0, PT, R49, RZ, PT ;  /* 0x000000ff3100720c */ /* 0x000fe20003f06270 */
[----:B------:R-:W-:Y:S01]  /*4f20*/  IMAD.HI.U32 R8, R0, R4, RZ ;  /* 0x0000000400087227 */ /* 0x000fe200078e00ff */
[----:B-1----:R-:W4:Y:S03]  /*4f30*/  LDL.LU R22, [R1+0x344] ;  /* 0x0003440001167983 */ /* 0x002f260000300800 */
[----:B------:R-:W-:Y:S01]  /*4f40*/  IMAD.MOV R8, RZ, RZ, -R8 ;  /* 0x000000ffff087224 */ /* 0x000fe200078e0a08 */
[----:B------:R-:W-:Y:S01]  /*4f50*/  IABS R6, R52 ;  /* 0x0000003400067213 */ /* 0x000fe20000000000 */
[----:B--2---:R-:W2:Y:S04]  /*4f60*/  LDL.LU R23, [R1+0x348] ;  /* 0x0003480001177983 */ /* 0x004ea80000300800 */
[----:B------:R-:W-:Y:S01]  /*4f70*/  @!P4 IMAD.IADD R28, R28, 0x1, -R40 ;  /* 0x000000011c1cc824 */ /* 0x000fe200078e0a28 */
[C---:B------:R-:W-:Y:S01]  /*4f80*/  ISETP.GT.U32.AND P4, PT, R40.reuse, R29, PT ;  /* 0x0000001d2800720c */ /* 0x040fe20003f84070 */
[----:B------:R-:W-:-:S02]  /*4f90*/  IMAD R4, R40, R8, R4 ;  /* 0x0000000828047224 */ /* 0x000fc400078e0204 */
[----:B------:R-:W-:-:S03]  /*4fa0*/  @!P0 IMAD.MOV R28, RZ, RZ, -R28 ;  /* 0x000000ffff1c8224 */ /* 0x000fc600078e0a1c */
[----:B------:R-:W-:Y:S01]  /*4fb0*/  ISETP.GT.U32.AND P0, PT, R40, R4, PT ;  /* 0x000000042800720c */ /* 0x000fe20003f04070 */
[----:B------:R-:W-:Y:S01]  /*4fc0*/  IMAD.HI.U32 R7, R0, R6, RZ ;  /* 0x0000000600077227 */ /* 0x000fe200078e00ff */
[----:B------:R-:W-:-:S05]  /*4fd0*/  IABS R5, R53 ;  /* 0x0000003500057213 */ /* 0x000fca0000000000 */
[----:B------:R-:W-:Y:S01]  /*4fe0*/  @!P4 IMAD.IADD R29, R29, 0x1, -R40 ;  /* 0x000000011d1dc824 */ /* 0x000fe200078e0a28 */
[----:B------:R-:W-:-:S04]  /*4ff0*/  ISETP.GE.AND P1, PT, R50, RZ, PT ;  /* 0x000000ff3200720c */ /* 0x000fc80003f26270 */
[----:B------:R-:W-:Y:S01]  /*5000*/  ISETP.GT.U32.AND P4, PT, R40, R29, PT ;  /* 0x0000001d2800720c */ /* 0x000fe20003f84070 */
[----:B------:R-:W-:Y:S02]  /*5010*/  @!P0 IMAD.IADD R4, R4, 0x1, -R40 ;  /* 0x0000000104048824 */ /* 0x000fe400078e0a28 */
[----:B------:R-:W-:Y:S02]  /*5020*/  IMAD.MOV R7, RZ, RZ, -R7 ;  /* 0x000000ffff077224 */ /* 0x000fe400078e0a07 */
[----:B------:R-:W-:Y:S01]  /*5030*/  IMAD.HI.U32 R9, R0, R5, RZ ;  /* 0x0000000500097227 */ /* 0x000fe200078e00ff */
[----:B------:R-:W-:Y:S01]  /*5040*/  STL [R1+0x2a04], R28 ;  /* 0x002a041c01007387 */ /* 0x000fe20000100800 */
[C---:B------:R-:W-:Y:S02]  /*5050*/  ISETP.GT.U32.AND P0, PT, R40.reuse, R4, PT ;  /* 0x000000042800720c */ /* 0x040fe40003f04070 */
[----:B------:R-:W-:Y:S01]  /*5060*/  IMAD R6, R40, R7, R6 ;  /* 0x0000000728067224 */ /* 0x000fe200078e0206 */
[----:B------:R-:W2:Y:S01]  /*5070*/  LDL.LU R20, [R1+0x34c] ;  /* 0x00034c0001147983 */ /* 0x000ea20000300800 */
[----:B------:R-:W-:-:S02]  /*5080*/  IMAD.MOV R9, RZ, RZ, -R9 ;  /* 0x000000ffff097224 */ /* 0x000fc400078e0a09 */
[----:B------:R-:W-:Y:S01]  /*5090*/  @!P4 IMAD.IADD R29, R29, 0x1, -R40 ;  /* 0x000000011d1dc824 */ /* 0x000fe200078e0a28 */
[C---:B------:R-:W-:Y:S01]  /*50a0*/  ISETP.GT.U32.AND P4, PT, R40.reuse, R6, PT ;  /* 0x000000062800720c */ /* 0x040fe20003f84070 */
[----:B------:R-:W-:Y:S01]  /*50b0*/  IMAD R5, R40, R9, R5 ;  /* 0x0000000928057224 */ /* 0x000fe200078e0205 */
[----:B------:R-:W-:Y:S01]  /*50c0*/  ISETP.GE.AND P2, PT, R51, RZ, PT ;  /* 0x000000ff3300720c */ /* 0x000fe20003f46270 */
[----:B------:R-:W-:-:S03]  /*50d0*/  @!P1 IMAD.MOV R29, RZ, RZ, -R29 ;  /* 0x000000ffff1d9224 */ /* 0x000fc600078e0a1d */
[----:B------:R-:W-:Y:S01]  /*50e0*/  ISETP.GT.U32.AND P1, PT, R40, R5, PT ;  /* 0x000000052800720c */ /* 0x000fe20003f24070 */
[----:B------:R-:W-:-:S04]  /*50f0*/  @!P0 IMAD.IADD R4, R4, 0x1, -R40 ;  /* 0x0000000104048824 */ /* 0x000fc800078e0a28 */
[----:B------:R-:W-:Y:S02]  /*5100*/  IMAD.MOV.U32 R10, RZ, RZ, R4 ;  /* 0x000000ffff0a7224 */ /* 0x000fe400078e0004 */
[----:B------:R-:W-:Y:S02]  /*5110*/  @!P4 IMAD.IADD R6, R6, 0x1, -R40 ;  /* 0x000000010606c824 */ /* 0x000fe400078e0a28 */
[----:B------:R-:W-:Y:S02]  /*5120*/  @!P2 IMAD.MOV R10, RZ, RZ, -R10 ;  /* 0x000000ffff0aa224 */ /* 0x000fe400078e0a0a */
[----:B------:R-:W-:Y:S02]  /*5130*/  IMAD.MOV.U32 R44, RZ, RZ, R54 ;  /* 0x000000ffff2c7224 */ /* 0x000fe400078e0036 */
[----:B------:R-:W-:Y:S01]  /*5140*/  @!P1 IMAD.IADD R5, R5, 0x1, -R40 ;  /* 0x0000000105059824 */ /* 0x000fe200078e0a28 */
[----:B------:R-:W-:Y:S01]  /*5150*/  ISETP.GT.U32.AND P1, PT, R40, R6, PT ;  /* 0x000000062800720c */ /* 0x000fe20003f24070 */
[----:B------:R1:W-:Y:S01]  /*5160*/  STL [R1+0x5c], R10 ;  /* 0x00005c0a01007387 */ /* 0x0003e20000100800 */
[----:B------:R-:W-:-:S03]  /*5170*/  IABS R34, R44 ;  /* 0x0000002c00227213 */ /* 0x000fc60000000000 */
[----:B------:R-:W2:Y:S04]  /*5180*/  LDL.LU R21, [R1+0x360] ;  /* 0x0003600001157983 */ /* 0x000ea80000300800 */
[----:B------:R-:W2:Y:S01]  /*5190*/  LDL.LU R18, [R1+0x364] ;  /* 0x0003640001127983 */ /* 0x000ea20000300800 */
[----:B------:R-:W-:Y:S01]  /*51a0*/  ISETP.GE.AND P3, PT, R52, RZ, PT ;  /* 0x000000ff3400720c */ /* 0x000fe20003f66270 */
[----:B------:R-:W-:Y:S02]  /*51b0*/  IMAD.HI.U32 R9, R0, R34, RZ ;  /* 0x0000002200097227 */ /* 0x000fe400078e00ff */
[----:B------:R-:W2:Y:S02]  /*51c0*/  LDL.LU R16, [R1+0x368] ;  /* 0x0003680001107983 */ /* 0x000ea40000300800 */
[----:B------:R-:W-:-:S02]  /*51d0*/  IMAD.MOV R9, RZ, RZ, -R9 ;  /* 0x000000ffff097224 */ /* 0x000fc400078e0a09 */
[----:B------:R-:W-:Y:S02]  /*51e0*/  @!P1 IMAD.IADD R6, R6, 0x1, -R40 ;  /* 0x0000000106069824 */ /* 0x000fe400078e0a28 */
[----:B------:R-:W-:Y:S02]  /*51f0*/  IMAD R34, R40, R9, R34 ;  /* 0x0000000928227224 */ /* 0x000fe400078e0222 */
[----:B------:R-:W-:-:S04]  /*5200*/  IMAD.MOV.U32 R9, RZ, RZ, R6 ;  /* 0x000000ffff097224 */ /* 0x000fc800078e0006 */
[----:B------:R-:W-:-:S05]  /*5210*/  @!P3 IMAD.MOV R9, RZ, RZ, -R9 ;  /* 0x000000ffff09b224 */ /* 0x000fca00078e0a09 */
[----:B------:R0:W-:Y:S04]  /*5220*/  STL [R1+0x60], R9 ;  /* 0x0000600901007387 */ /* 0x0001e80000100800 */
[----:B------:R-:W0:Y:S04]  /*5230*/  LDL.LU R15, [R1+0x36c] ;  /* 0x00036c00010f7983 */ /* 0x000e280000300800 */
[----:B------:R-:W2:Y:S04]  /*5240*/  LDL.LU R14, [R1+0x370] ;  /* 0x00037000010e7983 */ /* 0x000ea80000300800 */
[----:B------:R-:W2:Y:S04]  /*5250*/  LDL.LU R13, [R1+0x374] ;  /* 0x00037400010d7983 */ /* 0x000ea80000300800 */
[----:B------:R-:W2:Y:S01]  /*5260*/  LDL.LU R11, [R1+0x378] ;  /* 0x00037800010b7983 */ /* 0x000ea20000300800 */
[----:B------:R-:W-:-:S03]  /*5270*/  IMAD.HI.U32 R8, R0, R33, RZ ;  /* 0x0000002100087227 */ /* 0x000fc600078e00ff */
[----:B------:R-:W2:Y:S01]  /*5280*/  LDL.LU R12, [R1+0x37c] ;  /* 0x00037c00010c7983 */ /* 0x000ea20000300800 */
[----:B------:R-:W-:-:S03]  /*5290*/  IMAD.MOV R8, RZ, RZ, -R8 ;  /* 0x000000ffff087224 */ /* 0x000fc600078e0a08 */
[----:B------:R-:W2:Y:S01]  /*52a0*/  LDL.LU R17, [R1+0x380] ;  /* 0x0003800001117983 */ /* 0x000ea20000300800 */
[C---:B------:R-:W-:Y:S01]  /*52b0*/  IMAD R33, R40.reuse, R8, R33 ;  /* 0x0000000828217224 */ /* 0x040fe200078e0221 */
[----:B------:R-:W-:Y:S02]  /*52c0*/  ISETP.GE.AND P5, PT, R53, RZ, PT ;  /* 0x000000ff3500720c */ /* 0x000fe40003fa6270 */
[----:B-1----:R-:W2:Y:S02]  /*52d0*/  LDL R10, [R1+0x1164] ;  /* 0x00116400010a7983 */ /* 0x002ea40000100800 */
[----:B------:R-:W-:-:S13]  /*52e0*/  ISETP.GT.U32.AND P0, PT, R40, R33, PT ;  /* 0x000000212800720c */ /* 0x000fda0003f04070 */
[----:B------:R-:W-:Y:S01]  /*52f0*/  @!P0 IMAD.IADD R33, R33, 0x1, -R40 ;  /* 0x0000000121218824 */ /* 0x000fe200078e0a28 */
[----:B------:R-:W-:Y:S02]  /*5300*/  ISETP.GT.U32.AND P0, PT, R40, R5, PT ;  /* 0x000000052800720c */ /* 0x000fe40003f04070 */
[----:B------:R-:W-:-:S05]  /*5310*/  IABS R48, R45 ;  /* 0x0000002d00307213 */ /* 0x000fca0000000000 */
[----:B------:R-:W-:-:S06]  /*5320*/  IMAD.HI.U32 R8, R0, R48, RZ ;  /* 0x0000003000087227 */ /* 0x000fcc00078e00ff */
[----:B------:R-:W-:-:S04]  /*5330*/  @!P0 IMAD.IADD R5, R5, 0x1, -R40 ;  /* 0x0000000105058824 */ /* 0x000fc800078e0a28 */
[----:B------:R-:W-:Y:S02]  /*5340*/  @!P5 IMAD.MOV R5, RZ, RZ, -R5 ;  /* 0x000000ffff05d224 */ /* 0x000fe400078e0a05 */
[----:B------:R-:W-:-:S03]  /*5350*/  IMAD.MOV R8, RZ, RZ, -R8 ;  /* 0x000000ffff087224 */ /* 0x000fc600078e0a08 */
[----:B------:R1:W-:Y:S01]  /*5360*/  STL [R1+0x4c], R5 ;  /* 0x00004c0501007387 */ /* 0x0003e20000100800 */
[----:B------:R-:W-:-:S03]  /*5370*/  IMAD R48, R40, R8, R48 ;  /* 0x0000000828307224 */ /* 0x000fc600078e0230 */
[----:B------:R-:W2:Y:S02]  /*5380*/  LDL R28, [R1+0x2978] ;  /* 0x00297800011c7983 */ /* 0x000ea40000100800 */
[----:B------:R-:W-:Y:S02]  /*5390*/  ISETP.GT.U32.AND P0, PT, R40, R48, PT ;  /* 0x000000302800720c */ /* 0x000fe40003f04070 */
[----:B------:R-:W2:Y:S04]  /*53a0*/  LDL R27, [R1+0x297c] ;  /* 0x00297c00011b7983 */ /* 0x000ea80000100800 */
[----:B------:R1:W-:Y:S04]  /*53b0*/  STL [R1+0x29b8], R2 ;  /* 0x0029b80201007387 */ /* 0x0003e80000100800 */
[----:B------:R-:W2:Y:S03]  /*53c0*/  LDL R61, [R1+0x1f2c] ;  /* 0x001f2c00013d7983 */ /* 0x000ea60000100800 */
[----:B------:R-:W-:Y:S01]  /*53d0*/  @!P0 IMAD.IADD R48, R48, 0x1, -R40 ;  /* 0x0000000130308824 */ /* 0x000fe200078e0a28 */
[----:B------:R-:W2:Y:S01]  /*53e0*/  LDL R24, [R1+0x295c] ;  /* 0x00295c0001187983 */ /* 0x000ea20000100800 */
[----:B---3--:R-:W-:-:S03]  /*53f0*/  IABS R31, R43 ;  /* 0x0000002b001f7213 */ /* 0x008fc60000000000 */
[----:B------:R-:W3:Y:S02]  /*5400*/  LDL R19, [R1+0x2960] ;  /* 0x0029600001137983 */ /* 0x000ee40000100800 */
[----:B------:R-:W-:Y:S01]  /*5410*/  IMAD.HI.U32 R7, R0, R31, RZ ;  /* 0x0000001f00077227 */ /* 0x000fe200078e00ff */
[----:B----4-:R-:W-:-:S03]  /*5420*/  IABS R49, R57 ;  /* 0x0000003900317213 */ /* 0x010fc60000000000 */
[----:B------:R-:W-:Y:S01]  /*5430*/  IMAD.MOV R7, RZ, RZ, -R7 ;  /* 0x000000ffff077224 */ /* 0x000fe200078e0a07 */
[----:B------:R-:W-:-:S03]  /*5440*/  IABS R51, R47 ;  /* 0x0000002f00337213 */ /* 0x000fc60000000000 */
[C---:B------:R-:W-:Y:S01]  /*5450*/  IMAD R31, R40.reuse, R7, R31 ;  /* 0x00000007281f7224 */ /* 0x040fe200078e021f */
[----:B------:R-:W-:Y:S01]  /*5460*/  ISETP.GT.U32.AND P2, PT, R40, R33, PT ;  /* 0x000000212800720c */ /* 0x000fe20003f44070 */
[----:B------:R-:W-:Y:S01]  /*5470*/  IMAD.HI.U32 R7, R0, R49, RZ ;  /* 0x0000003100077227 */ /* 0x000fe200078e00ff */
[C---:B------:R-:W-:Y:S01]  /*5480*/  ISETP.GT.U32.AND P1, PT, R40.reuse, R34, PT ;  /* 0x000000222800720c */ /* 0x040fe20003f24070 */
[----:B------:R-:W4:Y:S02]  /*5490*/  LDL R60, [R1+0x2058] ;  /* 0x00205800013c7983 */ /* 0x000f240000100800 */
[----:B------:R-:W-:Y:S02]  /*54a0*/  IMAD.MOV R7, RZ, RZ, -R7 ;  /* 0x000000ffff077224 */ /* 0x000fe400078e0a07 */
[----:B------:R-:W-:Y:S01]  /*54b0*/  IMAD.MOV.U32 R52, RZ, RZ, R56 ;  /* 0x000000ffff347224 */ /* 0x000fe200078e0038 */
[----:B--2---:R-:W-:Y:S01]  /*54c0*/  IABS R39, R23 ;  /* 0x0000001700277213 */ /* 0x004fe20000000000 */
[----:B------:R-:W-:Y:S01]  /*54d0*/  IMAD R49, R40, R7, R49 ;  /* 0x0000000728317224 */ /* 0x000fe200078e0231 */
[----:B------:R-:W-:Y:S01]  /*54e0*/  IABS R54, R55 ;  /* 0x0000003700367213 */ /* 0x000fe20000000000 */
[----:B------:R-:W-:Y:S01]  /*54f0*/  IMAD.HI.U32 R7, R0, R51, RZ ;  /* 0x0000003300077227 */ /* 0x000fe200078e00ff */
[----:B------:R-:W-:Y:S01]  /*5500*/  IABS R50, R46 ;  /* 0x0000002e00327213 */ /* 0x000fe20000000000 */
[----:B------:R-:W2:Y:S02]  /*5510*/  LDL R25, [R1+0x2640] ;  /* 0x0026400001197983 */ /* 0x000ea40000100800 */
[----:B------:R-:W-:-:S04]  /*5520*/  IMAD.MOV R7, RZ, RZ, -R7 ;  /* 0x000000ffff077224 */ /* 0x000fc800078e0a07 */
[----:B------:R-:W-:-:S05]  /*5530*/  IMAD R51, R40, R7, R51 ;  /* 0x0000000728337224 */ /* 0x000fca00078e0233 */
[----:B------:R-:W-:-:S13]  /*5540*/  ISETP.GT.U32.AND P0, PT, R40, R51, PT ;  /* 0x000000332800720c */ /* 0x000fda0003f04070 */
[----:B------:R-:W-:-:S05]  /*5550*/  @!P0 IMAD.IADD R51, R51, 0x1, -R40 ;  /* 0x0000000133338824 */ /* 0x000fca00078e0a28 */
[----:B------:R-:W-:-:S13]  /*5560*/  ISETP.GT.U32.AND P0, PT, R40, R51, PT ;  /* 0x000000332800720c */ /* 0x000fda0003f04070 */
[--C-:B------:R-:W-:Y:S01]  /*5570*/  @!P0 IMAD.IADD R51, R51, 0x1, -R40.reuse ;  /* 0x0000000133338824 */ /* 0x100fe200078e0a28 */
[----:B------:R-:W-:Y:S02]  /*5580*/  ISETP.GE.AND P0, PT, R45, RZ, PT ;  /* 0x000000ff2d00720c */ /* 0x000fe40003f06270 */
[----:B------:R-:W3:Y:S01]  /*5590*/  LDL R45, [R1+0x1e7c] ;  /* 0x001e7c00012d7983 */ /* 0x000ee20000100800 */
[--C-:B------:R-:W-:Y:S01]  /*55a0*/  @!P2 IMAD.IADD R33, R33, 0x1, -R40.reuse ;  /* 0x000000012121a824 */ /* 0x100fe200078e0a28 */
[----:B------:R-:W-:Y:S01]  /*55b0*/  ISETP.GT.U32.AND P2, PT, R40, R49, PT ;  /* 0x000000312800720c */ /* 0x000fe20003f44070 */
[----:B------:R-:W-:Y:S01]  /*55c0*/  @!P1 IMAD.IADD R34, R34, 0x1, -R40 ;  /* 0x0000000122229824 */ /* 0x000fe200078e0a28 */
[----:B------:R-:W-:-:S04]  /*55d0*/  IABS R53, R52 ;  /* 0x0000003400357213 */ /* 0x000fc80000000000 */
[----:B------:R-:W-:Y:S01]  /*55e0*/  ISETP.GT.U32.AND P1, PT, R40, R34, PT ;  /* 0x000000222800720c */ /* 0x000fe20003f24070 */
[----:B------:R-:W-:-:S04]  /*55f0*/  IMAD.HI.U32 R4, R0, R53, RZ ;  /* 0x0000003500047227 */ /* 0x000fc800078e00ff */
[----:B------:R-:W-:Y:S02]  /*5600*/  IMAD.MOV R4, RZ, RZ, -R4 ;  /* 0x000000ffff047224 */ /* 0x000fe400078e0a04 */
[----:B------:R-:W-:Y:S02]  /*5610*/  @!P2 IMAD.IADD R49, R49, 0x1, -R40 ;  /* 0x000000013131a824 */ /* 0x000fe400078e0a28 */
[----:B------:R-:W-:Y:S02]  /*5620*/  IMAD R53, R40, R4, R53 ;  /* 0x0000000428357224 */ /* 0x000fe400078e0235 */
[----:B------:R-:W-:Y:S01]  /*5630*/  IMAD.HI.U32 R4, R0, R54, RZ ;  /* 0x0000003600047227 */ /* 0x000fe200078e00ff */
[----:B------:R-:W-:-:S03]  /*5640*/  ISETP.GT.U32.AND P3, PT, R40, R49, PT ;  /* 0x000000312800720c */ /* 0x000fc60003f64070 */
[----:B------:R-:W-:Y:S01]  /*5650*/  @!P1 IMAD.IADD R34, R34, 0x1, -R40 ;  /* 0x0000000122229824 */ /* 0x000fe200078e0a28 */
[----:B------:R-:W-:Y:S01]  /*5660*/  ISETP.GT.U32.AND P1, PT, R40, R53, PT ;  /* 0x000000352800720c */ /* 0x000fe20003f24070 */
[----:B------:R-:W-:-:S04]  /*5670*/  IMAD.MOV R4, RZ, RZ, -R4 ;  /* 0x000000ffff047224 */ /* 0x000fc800078e0a04 */
[----:B------:R-:W-:-:S04]  /*5680*/  IMAD R54, R40, R4, R54 ;  /* 0x0000000428367224 */ /* 0x000fc800078e0236 */
[--C-:B------:R-:W-:Y:S01]  /*5690*/  @!P3 IMAD.IADD R49, R49, 0x1, -R40.reuse ;  /* 0x000000013131b824 */ /* 0x100fe200078e0a28 */
[----:B------:R-:W-:Y:S02]  /*56a0*/  ISETP.GT.U32.AND P3, PT, R40, R54, PT ;  /* 0x000000362800720c */ /* 0x000fe40003f64070 */
[----:B------:R-:W-:Y:S01]  /*56b0*/  IABS R56, R22 ;  /* 0x0000001600387213 */ /* 0x000fe20000000000 */
[----:B------:R-:W-:-:S04]  /*56c0*/  @!P1 IMAD.IADD R53, R53, 0x1, -R40 ;  /* 0x0000000135359824 */ /* 0x000fc800078e0a28 */
[----:B------:R-:W-:Y:S01]  /*56d0*/  IMAD.HI.U32 R6, R0, R56, RZ ;  /* 0x0000003800067227 */ /* 0x000fe200078e00ff */
[----:B------:R-:W-:-:S03]  /*56e0*/  ISETP.GT.U32.AND P1, PT, R40, R53, PT ;  /* 0x000000352800720c */ /* 0x000fc60003f24070 */
[----:B------:R-:W-:Y:S02]  /*56f0*/  IMAD.MOV R6, RZ, RZ, -R6 ;  /* 0x000000ffff067224 */ /* 0x000fe400078e0a06 */
[----:B------:R-:W-:Y:S02]  /*5700*/  @!P3 IMAD.IADD R54, R54, 0x1, -R40 ;  /* 0x000000013636b824 */ /* 0x000fe400078e0a28 */
[----:B------:R-:W-:Y:S01]  /*5710*/  IMAD.HI.U32 R4, R0, R39, RZ ;  /* 0x0000002700047227 */ /* 0x000fe200078e00ff */
[----:B------:R-:W-:Y:S02]  /*5720*/  IABS R38, R20 ;  /* 0x0000001400267213 */ /* 0x000fe40000000000 */
[C---:B------:R-:W-:Y:S01]  /*5730*/  ISETP.GT.U32.AND P3, PT, R40.reuse, R54, PT ;  /* 0x000000362800720c */ /* 0x040fe20003f64070 */
[----:B------:R-:W-:Y:S02]  /*5740*/  IMAD R56, R40, R6, R56 ;  /* 0x0000000628387224 */ /* 0x000fe400078e0238 */
[----:B------:R-:W-:-:S02]  /*5750*/  IMAD.MOV R4, RZ, RZ, -R4 ;  /* 0x000000ffff047224 */ /* 0x000fc400078e0a04 */
[----:B------:R-:W-:Y:S01]  /*5760*/  @!P1 IMAD.IADD R53, R53, 0x1, -R40 ;  /* 0x0000000135359824 */ /* 0x000fe200078e0a28 */
[C---:B------:R-:W-:Y:S01]  /*5770*/  ISETP.GT.U32.AND P1, PT, R40.reuse, R56, PT ;  /* 0x000000382800720c */ /* 0x040fe20003f24070 */
[----:B------:R-:W-:Y:S02]  /*5780*/  IMAD R39, R40, R4, R39 ;  /* 0x0000000428277224 */ /* 0x000fe400078e0227 */
[----:B------:R-:W-:-:S04]  /*5790*/  IMAD.HI.U32 R4, R0, R38, RZ ;  /* 0x0000002600047227 */ /* 0x000fc800078e00ff */
[----:B------:R-:W-:Y:S02]  /*57a0*/  IMAD.MOV R4, RZ, RZ, -R4 ;  /* 0x000000ffff047224 */ /* 0x000fe400078e0a04 */
[----:B------:R-:W-:Y:S01]  /*57b0*/  @!P3 IMAD.IADD R54, R54, 0x1, -R40 ;  /* 0x000000013636b824 */ /* 0x000fe200078e0a28 */
[C---:B------:R-:W-:Y:S01]  /*57c0*/  ISETP.GT.U32.AND P3, PT, R40.reuse, R39, PT ;  /* 0x000000272800720c */ /* 0x040fe20003f64070 */
[----:B------:R-:W-:Y:S02]  /*57d0*/  IMAD R38, R40, R4, R38 ;  /* 0x0000000428267224 */ /* 0x000fe400078e0226 */
[----:B------:R-:W-:-:S03]  /*57e0*/  @!P1 IMAD.IADD R56, R56, 0x1, -R40 ;  /* 0x0000000138389824 */ /* 0x000fc600078e0a28 */
[----:B------:R-:W-:Y:S02]  /*57f0*/  ISETP.GT.U32.AND P1, PT, R40, R38, PT ;  /* 0x000000262800720c */ /* 0x000fe40003f24070 */
[----:B------:R-:W-:-:S05]  /*5800*/  IABS R36, R18 ;  /* 0x0000001200247213 */ /* 0x000fca0000000000 */
[----:B------:R-:W-:Y:S01]  /*5810*/  @!P3 IMAD.IADD R39, R39, 0x1, -R40 ;  /* 0x000000012727b824 */ /* 0x000fe200078e0a28 */
[----:B------:R-:W-:Y:S01]  /*5820*/  IABS R35, R16 ;  /* 0x0000001000237213 */ /* 0x000fe20000000000 */
[----:B------:R-:W-:-:S03]  /*5830*/  IMAD.HI.U32 R6, R0, R36, RZ ;  /* 0x0000002400067227 */ /* 0x000fc600078e00ff */
[----:B------:R-:W-:Y:S01]  /*5840*/  ISETP.GT.U32.AND P5, PT, R40, R39, PT ;  /* 0x000000272800720c */ /* 0x000fe20003fa4070 */
[----:B------:R-:W-:Y:S02]  /*5850*/  @!P1 IMAD.IADD R38, R38, 0x1, -R40 ;  /* 0x0000000126269824 */ /* 0x000fe400078e0a28 */
[----:B------:R-:W-:-:S03]  /*5860*/  IMAD.HI.U32 R4, R0, R35, RZ ;  /* 0x0000002300047227 */ /* 0x000fc600078e00ff */
[C---:B------:R-:W-:Y:S01]  /*5870*/  ISETP.GT.U32.AND P1, PT, R40.reuse, R38, PT ;  /* 0x000000262800720c */ /* 0x040fe20003f24070 */
[----:B------:R-:W-:Y:S02]  /*5880*/  IMAD.MOV R6, RZ, RZ, -R6 ;  /* 0x000000ffff067224 */ /* 0x000fe400078e0a06 */
[----:B------:R-:W-:Y:S02]  /*5890*/  IMAD.MOV R4, RZ, RZ, -R4 ;  /* 0x000000ffff047224 */ /* 0x000fe400078e0a04 */
[C---:B------:R-:W-:Y:S01]  /*58a0*/  IMAD R36, R40.reuse, R6, R36 ;  /* 0x0000000628247224 */ /* 0x040fe200078e0224 */
[----:B------:R-:W-:Y:S01]  /*58b0*/  IABS R37, R21 ;  /* 0x0000001500257213 */ /* 0x000fe20000000000 */
[C---:B------:R-:W-:Y:S02]  /*58c0*/  IMAD R35, R40.reuse, R4, R35 ;  /* 0x0000000428237224 */ /* 0x040fe400078e0223 */
[----:B------:R-:W-:Y:S01]  /*58d0*/  @!P5 IMAD.IADD R39, R39, 0x1, -R40 ;  /* 0x000000012727d824 */ /* 0x000fe200078e0a28 */
[----:B------:R-:W-:Y:S01]  /*58e0*/  ISETP.GT.U32.AND P5, PT, R40, R36, PT ;  /* 0x000000242800720c */ /* 0x000fe20003fa4070 */
[----:B------:R-:W-:Y:S01]  /*58f0*/  IMAD.HI.U32 R7, R0, R37, RZ ;  /* 0x0000002500077227 */ /* 0x000fe200078e00ff */
[----:B0-----:R-:W-:-:S03]  /*5900*/  IABS R9, R15 ;  /* 0x0000000f00097213 */ /* 0x001fc60000000000 */
[----:B------:R-:W-:Y:S01]  /*5910*/  @!P1 IMAD.IADD R38, R38, 0x1, -R40 ;  /* 0x0000000126269824 */ /* 0x000fe200078e0a28 */
[----:B------:R-:W-:Y:S01]  /*5920*/  ISETP.GT.U32.AND P1, PT, R40, R35, PT ;  /* 0x000000232800720c */ /* 0x000fe20003f24070 */
[----:B------:R-:W-:Y:S02]  /*5930*/  IMAD.MOV R7, RZ, RZ, -R7 ;  /* 0x000000ffff077224 */ /* 0x000fe400078e0a07 */
[----:B------:R-:W-:Y:S01]  /*5940*/  IMAD.HI.U32 R4, R0, R9, RZ ;  /* 0x0000000900047227 */ /* 0x000fe200078e00ff */
[----:B------:R-:W-:-:S03]  /*5950*/  ISETP.GT.U32.AND P3, PT, R40, R56, PT ;  /* 0x000000382800720c */ /* 0x000fc60003f64070 */
[----:B------:R-:W-:Y:S01]  /*5960*/  IMAD R37, R40, R7, R37 ;  /* 0x0000000728257224 */ /* 0x000fe200078e0225 */
[----:B------:R-:W-:Y:S01]  /*5970*/  IABS R7, R13 ;  /* 0x0000000d00077213 */ /* 0x000fe20000000000 */
[----:B------:R-:W-:Y:S02]  /*5980*/  @!P5 IMAD.IADD R36, R36, 0x1, -R40 ;  /* 0x000000012424d824 */ /* 0x000fe400078e0a28 */
[----:B------:R-:W-:Y:S02]  /*5990*/  IMAD.MOV R4, RZ, RZ, -R4 ;  /* 0x000000ffff047224 */ /* 0x000fe400078e0a04 */
[----:B------:R-:W-:Y:S01]  /*59a0*/  @!P1 IMAD.IADD R35, R35, 0x1, -R40 ;  /* 0x0000000123239824 */ /* 0x000fe200078e0a28 */
[C---:B------:R-:W-:Y:S01]  /*59b0*/  ISETP.GT.U32.AND P1, PT, R40.reuse, R36, PT ;  /* 0x000000242800720c */ /* 0x040fe20003f24070 */
[----:B------:R-:W-:Y:S02]  /*59c0*/  IMAD R9, R40, R4, R9 ;  /* 0x0000000428097224 */ /* 0x000fe400078e0209 */
[----:B------:R-:W-:Y:S01]  /*59d0*/  IMAD.HI.U32 R4, R0, R7, RZ ;  /* 0x0000000700047227 */ /* 0x000fe200078e00ff */
[----:B------:R-:W-:-:S03]  /*59e0*/  ISETP.GT.U32.AND P4, PT, R40, R31, PT ;  /* 0x0000001f2800720c */ /* 0x000fc60003f84070 */
[----:B------:R-:W-:Y:S02]  /*59f0*/  IMAD.MOV R4, RZ, RZ, -R4 ;  /* 0x000000ffff047224 */ /* 0x000fe400078e0a04 */
[--C-:B------:R-:W-:Y:S01]  /*5a00*/  @!P3 IMAD.IADD R56, R56, 0x1, -R40.reuse ;  /* 0x000000013838b824 */ /* 0x100fe200078e0a28 */
[C---:B------:R-:W-:Y:S01]  /*5a10*/  ISETP.GT.U32.AND P3, PT, R40.reuse, R37, PT ;  /* 0x000000252800720c */ /* 0x040fe20003f64070 */
[----:B------:R-:W-:Y:S02]  /*5a20*/  IMAD R7, R40, R4, R7 ;  /* 0x0000000428077224 */ /* 0x000fe400078e0207 */
[----:B------:R-:W-:Y:S02]  /*5a30*/  @!P1 IMAD.IADD R36, R36, 0x1, -R40 ;  /* 0x0000000124249824 */ /* 0x000fe400078e0a28 */
[----:B------:R-:W-:Y:S01]  /*5a40*/  IMAD.HI.U32 R8, R0, R50, RZ ;  /* 0x0000003200087227 */ /* 0x000fe200078e00ff */
[----:B------:R-:W-:-:S03]  /*5a50*/  ISETP.GT.U32.AND P1, PT, R40, R7, PT ;  /* 0x000000072800720c */ /* 0x000fc60003f24070 */
[----:B------:R-:W-:Y:S02]  /*5a60*/  @!P4 IMAD.IADD R31, R31, 0x1, -R40 ;  /* 0x000000011f1fc824 */ /* 0x000fe400078e0a28 */
[----:B------:R-:W-:Y:S02]  /*5a70*/  IMAD.MOV R8, RZ, RZ, -R8 ;  /* 0x000000ffff087224 */ /* 0x000fe400078e0a08 */
[----:B------:R-:W-:Y:S01]  /*5a80*/  @!P3 IMAD.IADD R37, R37, 0x1, -R40 ;  /* 0x000000012525b824 */ /* 0x000fe200078e0a28 */
[C---:B------:R-:W-:Y:S01]  /*5a90*/  ISETP.GT.U32.AND P4, PT, R40.reuse, R31, PT ;  /* 0x0000001f2800720c */ /* 0x040fe20003f84070 */
[C---:B------:R-:W-:Y:S01]  /*5aa0*/  IMAD R50, R40.reuse, R8, R50 ;  /* 0x0000000828327224 */ /* 0x040fe200078e0232 */
[----:B------:R-:W-:Y:S02]  /*5ab0*/  IABS R8, R14 ;  /* 0x0000000e00087213 */ /* 0x000fe40000000000 */
[----:B------:R-:W-:Y:S01]  /*5ac0*/  IABS R30, R2 ;  /* 0x00000002001e7213 */ /* 0x000fe20000000000 */
[----:B------:R-:W-:Y:S01]  /*5ad0*/  @!P1 IMAD.IADD R7, R7, 0x1, -R40 ;  /* 0x0000000107079824 */ /* 0x000fe200078e0a28 */
[----:B------:R-:W-:Y:S01]  /*5ae0*/  ISETP.GT.U32.AND P5, PT, R40, R37, PT ;  /* 0x000000252800720c */ /* 0x000fe20003fa4070 */
[----:B-1----:R-:W-:Y:S01]  /*5af0*/  IMAD.HI.U32 R5, R0, R8, RZ ;  /* 0x0000000800057227 */ /* 0x002fe200078e00ff */
[----:B------:R-:W-:-:S02]  /*5b00*/  ISETP.GE.AND P1, PT, R57, RZ, PT ;  /* 0x000000ff3900720c */ /* 0x000fc40003f26270 */
[----:B------:R-:W2:Y:S01]  /*5b10*/  LDL R57, [R1+0x17b8] ;  /* 0x0017b80001397983 */ /* 0x000ea20000100800 */
[C---:B------:R-:W-:Y:S01]  /*5b20*/  ISETP.GT.U32.AND P2, PT, R40.reuse, R48, PT ;  /* 0x000000302800720c */ /* 0x040fe20003f44070 */
[----:B------:R-:W0:Y:S01]  /*5b30*/  I2F.RP R32, R30 ;  /* 0x0000001e00207306 */ /* 0x000e220000209400 */
[----:B------:R-:W-:Y:S01]  /*5b40*/  IMAD.MOV R5, RZ, RZ, -R5 ;  /* 0x000000ffff057224 */ /* 0x000fe200078e0a05 */
[C---:B------:R-:W-:Y:S01]  /*5b50*/  ISETP.GT.U32.AND P3, PT, R40.reuse, R9, PT ;  /* 0x000000092800720c */ /* 0x040fe20003f64070 */
[----:B------:R-:W-:Y:S01]  /*5b60*/  @!P4 IMAD.IADD R31, R31, 0x1, -R40 ;  /* 0x000000011f1fc824 */ /* 0x000fe200078e0a28 */
[C---:B------:R-:W-:Y:S01]  /*5b70*/  ISETP.GT.U32.AND P4, PT, R40.reuse, R50, PT ;  /* 0x000000322800720c */ /* 0x040fe20003f84070 */
[----:B------:R-:W-:Y:S02]  /*5b80*/  IMAD R8, R40, R5, R8 ;  /* 0x0000000528087224 */ /* 0x000fe400078e0208 */
[----:B------:R-:W-:Y:S01]  /*5b90*/  @!P5 IMAD.IADD R37, R37, 0x1, -R40 ;  /* 0x000000012525d824 */ /* 0x000fe200078e0a28 */
[----:B------:R-:W-:-:S02]  /*5ba0*/  IABS R6, R11 ;  /* 0x0000000b00067213 */ /* 0x000fc40000000000 */
[----:B------:R-:W-:Y:S01]  /*5bb0*/  ISETP.GT.U32.AND P5, PT, R40, R8, PT ;  /* 0x000000082800720c */ /* 0x000fe20003fa4070 */
[----:B------:R-:W-:Y:S02]  /*5bc0*/  IMAD.MOV.U32 R2, RZ, RZ, R33 ;  /* 0x000000ffff027224 */ /* 0x000fe400078e0021 */
[--C-:B------:R-:W-:Y:S01]  /*5bd0*/  @!P2 IMAD.IADD R48, R48, 0x1, -R40.reuse ;  /* 0x000000013030a824 */ /* 0x100fe200078e0a28 */
[----:B------:R-:W-:Y:S01]  /*5be0*/  ISETP.GE.AND P2, PT, R43, RZ, PT ;  /* 0x000000ff2b00720c */ /* 0x000fe20003f46270 */
[----:B------:R-:W-:Y:S01]  /*5bf0*/  @!P3 IMAD.IADD R9, R9, 0x1, -R40 ;  /* 0x000000010909b824 */ /* 0x000fe200078e0a28 */
[----:B------:R-:W-:Y:S01]  /*5c00*/  IABS R5, R12 ;  /* 0x0000000c00057213 */ /* 0x000fe20000000000 */
[----:B0-----:R-:W0:Y:S01]  /*5c10*/  MUFU.RCP R32, R32 ;  /* 0x0000002000207308 */ /* 0x001e220000001000 */
[----:B------:R-:W-:Y:S01]  /*5c20*/  ISETP.GT.U32.AND P3, PT, R40, R35, PT ;  /* 0x000000232800720c */ /* 0x000fe20003f64070 */
[----:B------:R-:W-:Y:S01]  /*5c30*/  IMAD.HI.U32 R42, R0, R6, RZ ;  /* 0x00000006002a7227 */ /* 0x000fe200078e00ff */
[----:B------:R-:W-:-:S03]  /*5c40*/  IABS R4, R17 ;  /* 0x0000001100047213 */ /* 0x000fc60000000000 */
[----:B------:R-:W-:Y:S02]  /*5c50*/  @!P4 IMAD.IADD R50, R50, 0x1, -R40 ;  /* 0x000000013232c824 */ /* 0x000fe400078e0a28 */
[----:B------:R-:W-:Y:S01]  /*5c60*/  @!P6 IMAD.MOV R2, RZ, RZ, -R2 ;  /* 0x000000ffff02e224 */ /* 0x000fe200078e0a02 */
[----:B------:R-:W-:Y:S01]  /*5c70*/  ISETP.GT.U32.AND P6, PT, R40, R9, PT ;  /* 0x000000092800720c */ /* 0x000fe20003fc4070 */
[----:B------:R-:W-:Y:S01]  /*5c80*/  IMAD.HI.U32 R41, R0, R5, RZ ;  /* 0x0000000500297227 */ /* 0x000fe200078e00ff */
[----:B------:R-:W-:-:S03]  /*5c90*/  ISETP.GT.U32.AND P4, PT, R40, R50, PT ;  /* 0x000000322800720c */ /* 0x000fc60003f84070 */
[----:B------:R-:W-:Y:S02]  /*5ca0*/  IMAD.MOV R42, RZ, RZ, -R42 ;  /* 0x000000ffff2a7224 */ /* 0x000fe400078e0a2a */
[----:B------:R-:W-:-:S04]  /*5cb0*/  IMAD.HI.U32 R33, R0, R4, RZ ;  /* 0x0000000400217227 */ /* 0x000fc800078e00ff */
[----:B------:R-:W-:Y:S02]  /*5cc0*/  @!P5 IMAD.IADD R8, R8, 0x1, -R40 ;  /* 0x000000010808d824 */ /* 0x000fe400078e0a28 */
[----:B------:R-:W-:Y:S02]  /*5cd0*/  IMAD.MOV R41, RZ, RZ, -R41 ;  /* 0x000000ffff297224 */ /* 0x000fe400078e0a29 */
[C---:B------:R-:W-:Y:S02]  /*5ce0*/  IMAD R6, R40.reuse, R42, R6 ;  /* 0x0000002a28067224 */ /* 0x040fe400078e0206 */
[----:B------:R-:W-:Y:S02]  /*5cf0*/  IMAD.MOV R33, RZ, RZ, -R33 ;  /* 0x000000ffff217224 */ /* 0x000fe400078e0a21 */
[----:B------:R-:W-:Y:S01]  /*5d00*/  @!P2 IMAD.MOV R31, RZ, RZ, -R31 ;  /* 0x000000ffff1fa224 */ /* 0x000fe200078e0a1f */
[C---:B------:R-:W-:Y:S01]  /*5d10*/  ISETP.GT.U32.AND P2, PT, R40.reuse, R8, PT ;  /* 0x000000082800720c */ /* 0x040fe20003f44070 */
[----:B------:R-:W-:-:S02]  /*5d20*/  IMAD R5, R40, R41, R5 ;  /* 0x0000002928057224 */ /* 0x000fc400078e0205 */
[----:B------:R-:W-:Y:S01]  /*5d30*/  @!P3 IMAD.IADD R35, R35, 0x1, -R40 ;  /* 0x000000012323b824 */ /* 0x000fe200078e0a28 */
[C---:B------:R-:W-:Y:S01]  /*5d40*/  ISETP.GT.U32.AND P3, PT, R40.reuse, R6, PT ;  /* 0x000000062800720c */ /* 0x040fe20003f64070 */
[----:B------:R-:W-:Y:S02]  /*5d50*/  IMAD R4, R40, R33, R4 ;  /* 0x0000002128047224 */ /* 0x000fe400078e0204 */
[----:B0-----:R-:W-:Y:S02]  /*5d60*/  VIADD R33, R32, 0xffffffe ;  /* 0x0ffffffe20217836 */ /* 0x001fe40000000000 */
[--C-:B------:R-:W-:Y:S01]  /*5d70*/  @!P6 IMAD.IADD R9, R9, 0x1, -R40.reuse ;  /* 0x000000010909e824 */ /* 0x100fe200078e0a28 */
[----:B------:R-:W-:Y:S01]  /*5d80*/  ISETP.GT.U32.AND P6, PT, R40, R5, PT ;  /* 0x000000052800720c */ /* 0x000fe20003fc4070 */
[--C-:B------:R-:W-:Y:S01]  /*5d90*/  @!P4 IMAD.IADD R50, R50, 0x1, -R40.reuse ;  /* 0x000000013232c824 */ /* 0x100fe200078e0a28 */
[----:B------:R-:W-:Y:S01]  /*5da0*/  ISETP.GE.AND P4, PT, R44, RZ, PT ;  /* 0x000000ff2c00720c */ /* 0x000fe20003f86270 */
[----:B------:R-:W0:Y:S01]  /*5db0*/  F2I.FTZ.U32.TRUNC.NTZ R33, R33 ;  /* 0x0000002100217305 */ /* 0x000e22000021f000 */
[----:B------:R-:W-:Y:S01]  /*5dc0*/  @!P2 IMAD.IADD R8, R8, 0x1, -R40 ;  /* 0x000000010808a824 */ /* 0x000fe200078e0a28 */
[----:B------:R-:W-:-:S02]  /*5dd0*/  ISETP.GE.AND P2, PT, R46, RZ, PT ;  /* 0x000000ff2e00720c */ /* 0x000fc40003f46270 */
[----:B------:R-:W-:Y:S01]  /*5de0*/  @!P3 IMAD.IADD R6, R6, 0x1, -R40 ;  /* 0x000000010606b824 */ /* 0x000fe200078e0a28 */
[----:B------:R-:W-:Y:S01]  /*5df0*/  ISETP.GT.U32.AND P3, PT, R40, R7, PT ;  /* 0x000000072800720c */ /* 0x000fe20003f64070 */
[----:B------:R-:W2:Y:S01]  /*5e00*/  LDL R46, [R1+0x296c] ;  /* 0x00296c00012e7983 */ /* 0x000ea20000100800 */
[----:B------:R-:W-:-:S03]  /*5e10*/  IABS R32, R10 ;  /* 0x0000000a00207213 */ /* 0x000fc60000000000 */
[----:B------:R-:W-:Y:S02]  /*5e20*/  @!P6 IMAD.IADD R5, R5, 0x1, -R40 ;  /* 0x000000010505e824 */ /* 0x000fe400078e0a28 */
[----:B------:R-:W-:Y:S02]  /*5e30*/  @!P4 IMAD.MOV R34, RZ, RZ, -R34 ;  /* 0x000000ffff22c224 */ /* 0x000fe400078e0a22 */
[----:B------:R-:W-:Y:S01]  /*5e40*/  IMAD.HI.U32 R41, R0, R32, RZ ;  /* 0x0000002000297227 */ /* 0x000fe200078e00ff */
[----:B------:R-:W-:-:S03]  /*5e50*/  ISETP.GT.U32.AND P4, PT, R40, R5, PT ;  /* 0x000000052800720c */ /* 0x000fc60003f84070 */
[----:B0-----:R-:W-:Y:S02]  /*5e60*/  IMAD.MOV R0, RZ, RZ, -R33 ;  /* 0x000000ffff007224 */ /* 0x001fe400078e0a21 */
[----:B------:R-:W-:Y:S02]  /*5e70*/  IMAD.MOV R41, RZ, RZ, -R41 ;  /* 0x000000ffff297224 */ /* 0x000fe400078e0a29 */
[----:B------:R-:W-:Y:S01]  /*5e80*/  @!P3 IMAD.IADD R7, R7, 0x1, -R40 ;  /* 0x000000010707b824 */ /* 0x000fe200078e0a28 */
[----:B------:R-:W-:Y:S01]  /*5e90*/  ISETP.GE.AND P3, PT, R47, RZ, PT ;  /* 0x000000ff2f00720c */ /* 0x000fe20003f66270 */
[----:B------:R-:W-:Y:S01]  /*5ea0*/  IMAD.MOV.U32 R42, RZ, RZ, R0 ;  /* 0x000000ffff2a7224 */ /* 0x000fe200078e0000 */
[----:B------:R-:W2:Y:S01]  /*5eb0*/  LDL R47, [R1+0x1d50] ;  /* 0x001d5000012f7983 */ /* 0x000ea20000100800 */
[----:B------:R-:W-:Y:S02]  /*5ec0*/  IMAD R0, R40, R41, R32 ;  /* 0x0000002928007224 */ /* 0x000fe400078e0220 */
[----:B------:R-:W-:-:S02]  /*5ed0*/  IMAD R41, R42, R30, RZ ;  /* 0x0000001e2a297224 */ /* 0x000fc400078e02ff */
[----:B------:R-:W-:Y:S01]  /*5ee0*/  IMAD.MOV.U32 R32, RZ, RZ, RZ ;  /* 0x000000ffff207224 */ /* 0x000fe200078e00ff */
[----:B------:R-:W-:Y:S01]  /*5ef0*/  ISETP.GT.U32.AND P5, PT, R40, R4, PT ;  /* 0x000000042800720c */ /* 0x000fe20003fa4070 */
[----:B------:R-:W-:Y:S01]  /*5f00*/  @!P4 IMAD.IADD R5, R5, 0x1, -R40 ;  /* 0x000000010505c824 */ /* 0x000fe200078e0a28 */
[----:B------:R-:W-:Y:S01]  /*5f10*/  ISETP.GE.AND P4, PT, R55, RZ, PT ;  /* 0x000000ff3700720c */ /* 0x000fe20003f86270 */
[----:B------:R-:W-:Y:S01]  /*5f20*/  IMAD.HI.U32 R32, R33, R41, R32 ;  /* 0x0000002921207227 */ /* 0x000fe200078e0020 */
[----:B------:R-:W-:-:S05]  /*5f30*/  IABS R55, R28 ;  /* 0x0000001c00377213 */ /* 0x000fca0000000000 */
[----:B------:R-:W-:-:S04]  /*5f40*/  IMAD.HI.U32 R44, R32, R55, RZ ;  /* 0x00000037202c7227 */ /* 0x000fc800078e00ff */
[----:B------:R-:W-:Y:S02]  /*5f50*/  IMAD.MOV R44, RZ, RZ, -R44 ;  /* 0x000000ffff2c7224 */ /* 0x000fe400078e0a2c */
[----:B------:R-:W-:Y:S02]  /*5f60*/  @!P5 IMAD.IADD R4, R4, 0x1, -R40 ;  /* 0x000000010404d824 */ /* 0x000fe400078e0a28 */
[----:B------:R-:W-:Y:S01]  /*5f70*/  IMAD R55, R30, R44, R55 ;  /* 0x0000002c1e377224 */ /* 0x000fe200078e0237 */
[----:B------:R-:W-:Y:S02]  /*5f80*/  IABS R44, R61 ;  /* 0x0000003d002c7213 */ /* 0x000fe40000000000 */
[----:B------:R-:W2:Y:S01]  /*5f90*/  LDL R61, [R1+0x2964] ;  /* 0x00296400013d7983 */ /* 0x000ea20000100800 */
[----:B------:R-:W-:-:S13]  /*5fa0*/  ISETP.GT.U32.AND P5, PT, R40, R4, PT ;  /* 0x000000042800720c */ /* 0x000fda0003fa4070 */
[----:B------:R-:W-:Y:S01]  /*5fb0*/  @!P5 IMAD.IADD R4, R4, 0x1, -R40 ;  /* 0x000000010404d824 */ /* 0x000fe200078e0a28 */
[C---:B------:R-:W-:Y:S02]  /*5fc0*/  ISETP.GT.U32.AND P5, PT, R40.reuse, R0, PT ;  /* 0x000000002800720c */ /* 0x040fe40003fa4070 */
[----:B------:R-:W-:Y:S02]  /*5fd0*/  IABS R58, R58 ;  /* 0x0000003a003a7213 */ /* 0x000fe40000000000 */
[----:B------:R-:W-:-:S09]  /*5fe0*/  ISETP.GT.U32.AND P6, PT, R40, R6, PT ;  /* 0x000000062800720c */ /* 0x000fd20003fc4070 */
[----:B------:R-:W-:Y:S02]  /*5ff0*/  @!P5 IMAD.IADD R0, R0, 0x1, -R40 ;  /* 0x000000010000d824 */ /* 0x000fe400078e0a28 */
[----:B------:R-:W-:-:S03]  /*6000*/  IMAD.HI.U32 R41, R32, R58, RZ ;  /* 0x0000003a20297227 */ /* 0x000fc600078e00ff */
[----:B------:R-:W-:Y:S01]  /*6010*/  ISETP.GT.U32.AND P5, PT, R40, R0, PT ;  /* 0x000000002800720c */ /* 0x000fe20003fa4070 */
[----:B------:R-:W-:Y:S01]  /*6020*/  IMAD.MOV R41, RZ, RZ, -R41 ;  /* 0x000000ffff297224 */ /* 0x000fe200078e0a29 */
[----:B---3--:R-:W-:-:S03]  /*6030*/  IABS R45, R45 ;  /* 0x0000002d002d7213 */ /* 0x008fc60000000000 */
[----:B------:R-:W-:Y:S02]  /*6040*/  IMAD R58, R30, R41, R58 ;  /* 0x000000291e3a7224 */ /* 0x000fe400078e023a */
[----:B------:R-:W-:-:S04]  /*6050*/  IMAD.HI.U32 R41, R32, R45, RZ ;  /* 0x0000002d20297227 */ /* 0x000fc800078e00ff */
[--C-:B------:R-:W-:Y:S02]  /*6060*/  @!P6 IMAD.IADD R6, R6, 0x1, -R40.reuse ;  /* 0x000000010606e824 */ /* 0x100fe400078e0a28 */
[----:B------:R-:W-:Y:S02]  /*6070*/  @!P5 IMAD.IADD R0, R0, 0x1, -R40 ;  /* 0x000000010000d824 */ /* 0x000fe400078e0a28 */
[----:B------:R-:W-:-:S04]  /*6080*/  IMAD.HI.U32 R40, R32, R44, RZ ;  /* 0x0000002c20287227 */ /* 0x000fc800078e00ff */
[----:B------:R-:W-:Y:S02]  /*6090*/  IMAD.MOV R41, RZ, RZ, -R41 ;  /* 0x000000ffff297224 */ /* 0x000fe400078e0a29 */
[----:B------:R-:W-:Y:S02]  /*60a0*/  IMAD.MOV R40, RZ, RZ, -R40 ;  /* 0x000000ffff287224 */ /* 0x000fe400078e0a28 */
[C---:B------:R-:W-:Y:S01]  /*60b0*/  IMAD R45, R30.reuse, R41, R45 ;  /* 0x000000291e2d7224 */ /* 0x040fe200078e022d */
[----:B------:R-:W-:Y:S01]  /*60c0*/  IABS R41, R24 ;  /* 0x0000001800297213 */ /* 0x000fe20000000000 */
[----:B------:R-:W-:Y:S01]  /*60d0*/  IMAD R44, R30, R40, R44 ;  /* 0x000000281e2c7224 */ /* 0x000fe200078e022c */
[----:B------:R-:W3:Y:S01]  /*60e0*/  LDL R24, [R1+0x2968] ;  /* 0x0029680001187983 */ /* 0x000ee20000100800 */
[----:B------:R-:W-:-:S03]  /*60f0*/  IABS R40, R19 ;  /* 0x0000001300287213 */ /* 0x000fc60000000000 */
[----:B------:R-:W3:Y:S01]  /*6100*/  LDL R19, [R1+0x1b0c] ;  /* 0x001b0c0001137983 */ /* 0x000ee20000100800 */
[----:B------:R-:W-:Y:S02]  /*6110*/  @!P0 IMAD.MOV R48, RZ, RZ, -R48 ;  /* 0x000000ffff308224 */ /* 0x000fe400078e0a30 */
[----:B------:R-:W-:Y:S01]  /*6120*/  @!P1 IMAD.MOV R49, RZ, RZ, -R49 ;  /* 0x000000ffff319224 */ /* 0x000fe200078e0a31 */
[----:B------:R-:W-:Y:S02]  /*6130*/  ISETP.GE.AND P6, PT, R52, RZ, PT ;  /* 0x000000ff3400720c */ /* 0x000fe40003fc6270 */
[----:B------:R-:W-:Y:S02]  /*6140*/  IABS R52, R27 ;  /* 0x0000001b00347213 */ /* 0x000fe40000000000 */
[----:B------:R-:W-:-:S03]  /*6150*/  IABS R59, R59 ;  /* 0x0000003b003b7213 */ /* 0x000fc60000000000 */
[----:B------:R-:W-:-:S04]  /*6160*/  IMAD.HI.U32 R43, R32, R52, RZ ;  /* 0x00000034202b7227 */ /* 0x000fc800078e00ff */
[----:B------:R-:W-:-:S04]  /*6170*/  IMAD.HI.U32 R42, R32, R59, RZ ;  /* 0x0000003b202a7227 */ /* 0x000fc800078e00ff */
[----:B------:R-:W-:Y:S02]  /*6180*/  IMAD.MOV R43, RZ, RZ, -R43 ;  /* 0x000000ffff2b7224 */ /* 0x000fe400078e0a2b */
[----:B------:R-:W-:Y:S02]  /*6190*/  IMAD.MOV R42, RZ, RZ, -R42 ;  /* 0x000000ffff2a7224 */ /* 0x000fe400078e0a2a */
[C---:B------:R-:W-:Y:S01]  /*61a0*/  IMAD R52, R30.reuse, R43, R52 ;  /* 0x0000002b1e347224 */ /* 0x040fe200078e0234 */
[----:B----4-:R-:W-:Y:S01]  /*61b0*/  IABS R43, R60 ;  /* 0x0000003c002b7213 */ /* 0x010fe20000000000 */
[----:B------:R-:W-:-:S04]  /*61c0*/  IMAD R59, R30, R42, R59 ;  /* 0x0000002a1e3b7224 */ /* 0x000fc800078e023b */
[----:B------:R-:W-:-:S04]  /*61d0*/  IMAD.HI.U32 R60, R32, R43, RZ ;  /* 0x0000002b203c7227 */ /* 0x000fc800078e00ff */
[----:B------:R-:W-:Y:S01]  /*61e0*/  @!P2 IMAD.MOV R50, RZ, RZ, -R50 ;  /* 0x000000ffff32a224 */ /* 0x000fe200078e0a32 */
[----:B------:R-:W-:Y:S02]  /*61f0*/  ISETP.GT.U32.AND P2, PT, R30, R52, PT ;  /* 0x000000341e00720c */ /* 0x000fe40003f44070 */
[----:B--2---:R-:W-:-:S05]  /*6200*/  IABS R57, R57 ;  /* 0x0000003900397213 */ /* 0x004fca0000000000 */
[----:B------:R-:W-:-:S04]  /*6210*/  IMAD.HI.U32 R33, R32, R57, RZ ;  /* 0x0000003920217227 */ /* 0x000fc800078e00ff */
[----:B------:R-:W-:-:S04]  /*6220*/  IMAD.MOV R33, RZ, RZ, -R33 ;  /* 0x000000ffff217224 */ /* 0x000fc800078e0a21 */
[----:B------:R-:W-:-:S05]  /*6230*/  IMAD R57, R30, R33, R57 ;  /* 0x000000211e397224 */ /* 0x000fca00078e0239 */
[----:B------:R-:W-:-:S13]  /*6240*/  ISETP.GT.U32.AND P5, PT, R30, R57, PT ;  /* 0x000000391e00720c */ /* 0x000fda0003fa4070 */
[----:B------:R-:W-:Y:S01]  /*6250*/  @!P5 IMAD.IADD R57, R57, 0x1, -R30 ;  /* 0x000000013939d824 */ /* 0x000fe200078e0a1e */
[----:B------:R-:W-:-:S04]  /*6260*/  ISETP.GT.U32.AND P5, PT, R30, R55, PT ;  /* 0x000000371e00720c */ /* 0x000fc80003fa4070 */
[----:B------:R-:W-:-:S09]  /*6270*/  ISETP.GT.U32.AND P0, PT, R30, R57, PT ;  /* 0x000000391e00720c */ /* 0x000fd20003f04070 */
[----:B------:R-:W-:-:S05]  /*6280*/  @!P5 IMAD.IADD R55, R55, 0x1, -R30 ;  /* 0x000000013737d824 */ /* 0x000fca00078e0a1e */
[C---:B------:R-:W-:Y:S01]  /*6290*/  ISETP.GT.U32.AND P1, PT, R30.reuse, R55, PT ;  /* 0x000000371e00720c */ /* 0x040fe20003f24070 */
[----:B------:R-:W-:Y:S01]  /*62a0*/  @!P0 IMAD.IADD R57, R57, 0x1, -R30 ;  /* 0x0000000139398824 */ /* 0x000fe200078e0a1e */
[----:B------:R-:W-:Y:S02]  /*62b0*/  ISETP.GT.U32.AND P0, PT, R30, R58, PT ;  /* 0x0000003a1e00720c */ /* 0x000fe40003f04070 */
[----:B------:R-:W-:-:S05]  /*62c0*/  IABS R46, R46 ;  /* 0x0000002e002e7213 */ /* 0x000fca0000000000 */
[----:B------:R-:W-:-:S04]  /*62d0*/  IMAD.HI.U32 R33, R32, R46, RZ ;  /* 0x0000002e20217227 */ /* 0x000fc800078e00ff */
[----:B------:R-:W-:-:S04]  /*62e0*/  IMAD.MOV R33, RZ, RZ, -R33 ;  /* 0x000000ffff217224 */ /* 0x000fc800078e0a21 */
[C---:B------:R-:W-:Y:S02]  /*62f0*/  IMAD R46, R30.reuse, R33, R46 ;  /* 0x000000211e2e7224 */ /* 0x040fe400078e022e */
[----:B------:R-:W-:Y:S01]  /*6300*/  @!P1 IMAD.IADD R55, R55, 0x1, -R30 ;  /* 0x0000000137379824 */ /* 0x000fe200078e0a1e */
[----:B------:R-:W-:Y:S02]  /*6310*/  IABS R47, R47 ;  /* 0x0000002f002f7213 */ /* 0x000fe40000000000 */
[----:B------:R-:W-:-:S03]  /*6320*/  ISETP.GT.U32.AND P1, PT, R30, R46, PT ;  /* 0x0000002e1e00720c */ /* 0x000fc60003f24070 */
[----:B------:R-:W-:-:S04]  /*6330*/  IMAD.HI.U32 R42, R32, R47, RZ ;  /* 0x0000002f202a7227 */ /* 0x000fc800078e00ff */
[----:B------:R-:W-:Y:S02]  /*6340*/  IMAD.MOV R42, RZ, RZ, -R42 ;  /* 0x000000ffff2a7224 */ /* 0x000fe400078e0a2a */
[----:B------:R-:W-:Y:S02]  /*6350*/  @!P0 IMAD.IADD R58, R58, 0x1, -R30 ;  /* 0x000000013a3a8824 */ /* 0x000fe400078e0a1e */
[----:B------:R-:W-:Y:S01]  /*6360*/  IMAD R47, R30, R42, R47 ;  /* 0x0000002a1e2f7224 */ /* 0x000fe200078e022f */
[----:B------:R-:W-:Y:S01]  /*6370*/  IABS R42, R25 ;  /* 0x00000019002a7213 */ /* 0x000fe20000000000 */
[----:B------:R-:W-:Y:S02]  /*6380*/  IMAD.MOV R33, RZ, RZ, -R60 ;  /* 0x000000ffff217224 */ /* 0x000fe400078e0a3c */
[----:B------:R-:W-:Y:S01]  /*6390*/  @!P1 IMAD.IADD R46, R46, 0x1, -R30 ;  /* 0x000000012e2e9824 */ /* 0x000fe200078e0a1e */
[C---:B------:R-:W-:Y:S01]  /*63a0*/  ISETP.GT.U32.AND P1, PT, R30.reuse, R58, PT ;  /* 0x0000003a1e00720c */ /* 0x040fe20003f24070 */
[----:B------:R-:W-:-:S02]  /*63b0*/  IMAD R43, R30, R33, R43 ;  /* 0x000000211e2b7224 */ /* 0x000fc400078e022b */
[----:B------:R-:W-:Y:S01]  /*63c0*/  IMAD.HI.U32 R33, R32, R42, RZ ;  /* 0x0000002a20217227 */ /* 0x000fe200078e00ff */
[----:B------:R-:W-:-:S03]  /*63d0*/  ISETP.GT.U32.AND P5, PT, R30, R59, PT ;  /* 0x0000003b1e00720c */ /* 0x000fc60003fa4070 */
[----:B------:R-:W-:Y:S01]  /*63e0*/  IMAD.MOV R33, RZ, RZ, -R33 ;  /* 0x000000ffff217224 */ /* 0x000fe200078e0a21 */
[----:B------:R-:W-:-:S03]  /*63f0*/  IABS R61, R61 ;  /* 0x0000003d003d7213 */ /* 0x000fc60000000000 */
[----:B------:R-:W-:Y:S02]  /*6400*/  IMAD R42, R30, R33, R42 ;  /* 0x000000211e2a7224 */ /* 0x000fe400078e022a */
[----:B------:R-:W-:Y:S02]  /*6410*/  IMAD.MOV.U32 R33, RZ, RZ, R61 ;  /* 0x000000ffff217224 */ /* 0x000fe400078e003d */
[----:B------:R-:W-:Y:S01]  /*6420*/  @!P1 IMAD.IADD R58, R58, 0x1, -R30 ;  /* 0x000000013a3a9824 */ /* 0x000fe200078e0a1e */
[----:B------:R-:W-:Y:S01]  /*6430*/  ISETP.GT.U32.AND P1, PT, R30, R43, PT ;  /* 0x0000002b1e00720c */ /* 0x000fe20003f24070 */
[----:B------:R-:W-:-:S04]  /*6440*/  IMAD.HI.U32 R61, R32, R33, RZ ;  /* 0x00000021203d7227 */ /* 0x000fc800078e00ff */
[----:B------:R-:W-:Y:S02]  /*6450*/  IMAD.MOV R61, RZ, RZ, -R61 ;  /* 0x000000ffff3d7224 */ /* 0x000fe400078e0a3d */
[--C-:B------:R-:W-:Y:S02]  /*6460*/  @!P5 IMAD.IADD R59, R59, 0x1, -R30.reuse ;  /* 0x000000013b3bd824 */ /* 0x100fe400078e0a1e */
[----:B------:R-:W-:Y:S02]  /*6470*/  IMAD R33, R30, R61, R33 ;  /* 0x0000003d1e217224 */ /* 0x000fe400078e0221 */
[--C-:B------:R-:W-:Y:S01]  /*6480*/  @!P2 IMAD.IADD R52, R52, 0x1, -R30.reuse ;  /* 0x000000013434a824 */ /* 0x100fe200078e0a1e */
[C---:B------:R-:W-:Y:S01]  /*6490*/  ISETP.GT.U32.AND P2, PT, R30.reuse, R47, PT ;  /* 0x0000002f1e00720c */ /* 0x040fe20003f44070 */
[----:B------:R-:W-:Y:S01]  /*64a0*/  @!P1 IMAD.IADD R43, R43, 0x1, -R30 ;  /* 0x000000012b2b9824 */ /* 0x000fe200078e0a1e */
[C---:B------:R-:W-:Y:S02]  /*64b0*/  ISETP.GT.U32.AND P0, PT, R30.reuse, R59, PT ;  /* 0x0000003b1e00720c */ /* 0x040fe40003f04070 */
[----:B------:R-:W-:-:S02]  /*64c0*/  ISETP.GT.U32.AND P1, PT, R30, R33, PT ;  /* 0x000000211e00720c */ /* 0x000fc40003f24070 */
[----:B------:R-:W-:Y:S01]  /*64d0*/  ISETP.GT.U32.AND P5, PT, R30, R52, PT ;  /* 0x000000341e00720c */ /* 0x000fe20003fa4070 */
[----:B------:R-:W-:-:S06]  /*64e0*/  IMAD.HI.U32 R60, R32, R41, RZ ;  /* 0x00000029203c7227 */ /* 0x000fcc00078e00ff */
[--C-:B------:R-:W-:Y:S02]  /*64f0*/  @!P2 IMAD.IADD R47, R47, 0x1, -R30.reuse ;  /* 0x000000012f2fa824 */ /* 0x100fe400078e0a1e */
[--C-:B------:R-:W-:Y:S01]  /*6500*/  @!P0 IMAD.IADD R59, R59, 0x1, -R30.reuse ;  /* 0x000000013b3b8824 */ /* 0x100fe200078e0a1e */
[C---:B------:R-:W-:Y:S01]  /*6510*/  ISETP.GT.U32.AND P0, PT, R30.reuse, R44, PT ;  /* 0x0000002c1e00720c */ /* 0x040fe20003f04070 */
[--C-:B------:R-:W-:Y:S02]  /*6520*/  @!P1 IMAD.IADD R33, R33, 0x1, -R30.reuse ;  /* 0x0000000121219824 */ /* 0x100fe400078e0a1e */
[----:B------:R-:W-:Y:S01]  /*6530*/  @!P3 IMAD.MOV R51, RZ, RZ, -R51 ;  /* 0x000000ffff33b224 */ /* 0x000fe200078e0a33 */
[----:B------:R-:W-:Y:S01]  /*6540*/  ISETP.GT.U32.AND P3, PT, R30, R47, PT ;  /* 0x0000002f1e00720c */ /* 0x000fe20003f64070 */
[----:B------:R-:W-:Y:S01]  /*6550*/  @!P5 IMAD.IADD R52, R52, 0x1, -R30 ;  /* 0x000000013434d824 */ /* 0x000fe200078e0a1e */
[C---:B------:R-:W-:Y:S01]  /*6560*/  ISETP.GT.U32.AND P5, PT, R30.reuse, R45, PT ;  /* 0x0000002d1e00720c */ /* 0x040fe20003fa4070 */
[----:B------:R-:W-:Y:S01]  /*6570*/  @!P6 IMAD.MOV R53, RZ, RZ, -R53 ;  /* 0x000000ffff35e224 */ /* 0x000fe200078e0a35 */
[----:B------:R-:W-:Y:S01]  /*6580*/  ISETP.GT.U32.AND P6, PT, R30, R33, PT ;  /* 0x000000211e00720c */ /* 0x000fe20003fc4070 */
[----:B------:R-:W-:-:S04]  /*6590*/  IMAD.MOV R60, RZ, RZ, -R60 ;  /* 0x000000ffff3c7224 */ /* 0x000fc800078e0a3c */
[----:B------:R-:W-:Y:S02]  /*65a0*/  IMAD R41, R30, R60, R41 ;  /* 0x0000003c1e297224 */ /* 0x000fe400078e0229 */
[----:B------:R-:W-:-:S04]  /*65b0*/  IMAD.HI.U32 R60, R32, R40, RZ ;  /* 0x00000028203c7227 */ /* 0x000fc800078e00ff */
[----:B------:R-:W-:Y:S01]  /*65c0*/  @!P0 IMAD.IADD R44, R44, 0x1, -R30 ;  /* 0x000000012c2c8824 */ /* 0x000fe200078e0a1e */
[----:B------:R-:W-:Y:S01]  /*65d0*/  ISETP.GE.AND P0, PT, R22, RZ, PT ;  /* 0x000000ff1600720c */ /* 0x000fe20003f06270 */
[----:B------:R-:W-:Y:S02]  /*65e0*/  IMAD.MOV R60, RZ, RZ, -R60 ;  /* 0x000000ffff3c7224 */ /* 0x000fe400078e0a3c */
[----:B------:R-:W-:Y:S01]  /*65f0*/  @!P3 IMAD.IADD R47, R47, 0x1, -R30 ;  /* 0x000000012f2fb824 */ /* 0x000fe200078e0a1e */
[C---:B------:R-:W-:Y:S01]  /*6600*/  ISETP.GT.U32.AND P3, PT, R30.reuse, R41, PT ;  /* 0x000000291e00720c */ /* 0x040fe20003f64070 */
[C---:B------:R-:W-:Y:S01]  /*6610*/  IMAD R40, R30.reuse, R60, R40 ;  /* 0x0000003c1e287224 */ /* 0x040fe200078e0228 */
[----:B------:R-:W-:Y:S01]  /*6620*/  ISETP.GT.U32.AND P2, PT, R30, R46, PT ;  /* 0x0000002e1e00720c */ /* 0x000fe20003f44070 */
[--C-:B------:R-:W-:Y:S01]  /*6630*/  @!P5 IMAD.IADD R45, R45, 0x1, -R30.reuse ;  /* 0x000000012d2dd824 */ /* 0x100fe200078e0a1e */
[----:B---3--:R-:W-:Y:S01]  /*6640*/  IABS R60, R24 ;  /* 0x00000018003c7213 */ /* 0x008fe20000000000 */
[----:B------:R-:W-:Y:S01]  /*6650*/  @!P6 IMAD.IADD R33, R33, 0x1, -R30 ;  /* 0x000000012121e824 */ /* 0x000fe200078e0a1e */
[----:B------:R-:W-:-:S02]  /*6660*/  ISETP.GE.AND P6, PT, R13, RZ, PT ;  /* 0x000000ff0d00720c */ /* 0x000fc40003fc6270 */
[----:B------:R-:W0:Y:S01]  /*6670*/  S2R R13, SR_TID.X ;  /* 0x00000000000d7919 */ /* 0x000e220000002100 */
[----:B------:R-:W-:Y:S01]  /*6680*/  IABS R61, R19 ;  /* 0x00000013003d7213 */ /* 0x000fe20000000000 */
[----:B------:R-:W-:Y:S01]  /*6690*/  IMAD.HI.U32 R22, R32, R60, RZ ;  /* 0x0000003c20167227 */ /* 0x000fe200078e00ff */
[----:B------:R-:W-:-:S03]  /*66a0*/  ISETP.GT.U32.AND P1, PT, R30, R45, PT ;  /* 0x0000002d1e00720c */ /* 0x000fc60003f24070 */
[----:B------:R-:W-:Y:S02]  /*66b0*/  IMAD.MOV.U32 R19, RZ, RZ, R61 ;  /* 0x000000ffff137224 */ /* 0x000fe400078e003d */
[----:B------:R-:W-:Y:S01]  /*66c0*/  @!P0 IMAD.MOV R56, RZ, RZ, -R56 ;  /* 0x000000ffff388224 */ /* 0x000fe200078e0a38 */
[----:B------:R-:W-:Y:S01]  /*66d0*/  ISETP.GT.U32.AND P0, PT, R30, R43, PT ;  /* 0x0000002b1e00720c */ /* 0x000fe20003f04070 */
[----:B------:R-:W-:Y:S02]  /*66e0*/  IMAD.MOV R61, RZ, RZ, -R22 ;  /* 0x000000ffff3d7224 */ /* 0x000fe400078e0a16 */
[--C-:B------:R-:W-:Y:S01]  /*66f0*/  @!P3 IMAD.IADD R41, R41, 0x1, -R30.reuse ;  /* 0x000000012929b824 */ /* 0x100fe200078e0a1e */
[----:B------:R-:W-:Y:S01]  /*6700*/  ISETP.GE.AND P3, PT, R20, RZ, PT ;  /* 0x000000ff1400720c */ /* 0x000fe20003f66270 */
[----:B------:R-:W-:Y:S01]  /*6710*/  @!P2 IMAD.IADD R46, R46, 0x1, -R30 ;  /* 0x000000012e2ea824 */ /* 0x000fe200078e0a1e */
[----:B------:R-:W-:Y:S01]  /*6720*/  ISETP.GT.U32.AND P2, PT, R30, R42, PT ;  /* 0x0000002a1e00720c */ /* 0x000fe20003f44070 */
[----:B------:R-:W-:-:S04]  /*6730*/  IMAD.HI.U32 R20, R32, R19, RZ ;  /* 0x0000001320147227 */ /* 0x000fc800078e00ff */
[----:B------:R-:W-:Y:S02]  /*6740*/  IMAD R32, R30, R61, R60 ;  /* 0x0000003d1e207224 */ /* 0x000fe400078e023c */
[----:B------:R-:W-:-:S03]  /*6750*/  @!P1 IMAD.IADD R45, R45, 0x1, -R30 ;  /* 0x000000012d2d9824 */ /* 0x000fc600078e0a1e */
[----:B------:R-:W-:Y:S01]  /*6760*/  ISETP.GT.U32.AND P1, PT, R30, R32, PT ;  /* 0x000000201e00720c */ /* 0x000fe20003f24070 */
[----:B------:R-:W-:Y:S01]  /*6770*/  @!P0 IMAD.IADD R43, R43, 0x1, -R30 ;  /* 0x000000012b2b8824 */ /* 0x000fe200078e0a1e */
[----:B------:R-:W-:Y:S01]  /*6780*/  ISETP.GE.AND P0, PT, R16, RZ, PT ;  /* 0x000000ff1000720c */ /* 0x000fe20003f06270 */
[----:B------:R-:W-:Y:S01]  /*6790*/  @!P3 IMAD.MOV R38, RZ, RZ, -R38 ;  /* 0x000000ffff26b224 */ /* 0x000fe200078e0a26 */
[----:B------:R-:W-:Y:S01]  /*67a0*/  ISETP.GT.U32.AND P3, PT, R30, R41, PT ;  /* 0x000000291e00720c */ /* 0x000fe20003f64070 */
[----:B------:R-:W-:Y:S01]  /*67b0*/  @!P2 IMAD.IADD R42, R42, 0x1, -R30 ;  /* 0x000000012a2aa824 */ /* 0x000fe200078e0a1e */
[C---:B------:R-:W-:Y:S01]  /*67c0*/  ISETP.GT.U32.AND P5, PT, R30.reuse, R40, PT ;  /* 0x000000281e00720c */ /* 0x040fe20003fa4070 */
[----:B------:R-:W-:Y:S01]  /*67d0*/  @!P4 IMAD.MOV R54, RZ, RZ, -R54 ;  /* 0x000000ffff36c224 */ /* 0x000fe200078e0a36 */
[----:B------:R-:W-:Y:S02]  /*67e0*/  ISETP.GE.AND P2, PT, R23, RZ, PT ;  /* 0x000000ff1700720c */ /* 0x000fe40003f46270 */
[----:B------:R-:W-:Y:S01]  /*67f0*/  ISETP.GT.U32.AND P4, PT, R30, R44, PT ;  /* 0x0000002c1e00720c */ /* 0x000fe20003f84070 */
[----:B------:R-:W-:-:S02]  /*6800*/  IMAD.MOV R60, RZ, RZ, -R20 ;  /* 0x000000ffff3c7224 */ /* 0x000fc400078e0a14 */
[--C-:B------:R-:W-:Y:S01]  /*6810*/  @!P1 IMAD.IADD R32, R32, 0x1, -R30.reuse ;  /* 0x0000000120209824 */ /* 0x100fe200078e0a1e */
[----:B------:R-:W-:Y:S02]  /*6820*/  ISETP.GE.AND P1, PT, R11, RZ, PT ;  /* 0x000000ff0b00720c */ /* 0x000fe40003f26270 */
[----:B0-----:R-:W-:Y:S01]  /*6830*/  LOP3.LUT R11, R13, 0x7, RZ, 0xc0, !PT ;  /* 0x000000070d0b7812 */ /* 0x001fe200078ec0ff */
[----:B------:R-:W-:Y:S02]  /*6840*/  IMAD.MOV.U32 R61, RZ, RZ, R37 ;  /* 0x000000ffff3d7224 */ /* 0x000fe400078e0025 */
[----:B------:R-:W-:Y:S01]  /*6850*/  @!P0 IMAD.MOV R35, RZ, RZ, -R35 ;  /* 0x000000ffff238224 */ /* 0x000fe200078e0a23 */
[----:B------:R-:W-:Y:S01]  /*6860*/  ISETP.GE.AND P0, PT, R12, RZ, PT ;  /* 0x000000ff0c00720c */ /* 0x000fe20003f06270 */
[----:B------:R-:W-:Y:S02]  /*6870*/  IMAD R37, R30, R60, R19 ;  /* 0x0000003c1e257224 */ /* 0x000fe400078e0213 */
[----:B------:R-:W-:Y:S01]  /*6880*/  @!P3 IMAD.IADD R41, R41, 0x1, -R30 ;  /* 0x000000012929b824 */ /* 0x000fe200078e0a1e */
[----:B------:R-:W-:Y:S01]  /*6890*/  ISETP.GE.AND P3, PT, R15, RZ, PT ;  /* 0x000000ff0f00720c */ /* 0x000fe20003f66270 */
[----:B------:R-:W-:Y:S01]  /*68a0*/  IMAD R60, R11, 0x410, RZ ;  /* 0x000004100b3c7824 */ /* 0x000fe200078e02ff */
[----:B------:R-:W0:Y:S01]  /*68b0*/  LDC R15, c[0x0][0x230] ;  /* 0x00008c00ff0f7b82 */ /* 0x000e220000000800 */
[----:B------:R-:W-:-:S02]  /*68c0*/  IMAD.SHL.U32 R12, R13, 0x2, RZ ;  /* 0x000000020d0c7824 */ /* 0x000fc400078e00ff */
[--C-:B------:R-:W-:Y:S01]  /*68d0*/  @!P5 IMAD.IADD R40, R40, 0x1, -R30.reuse ;  /* 0x000000012828d824 */ /* 0x100fe200078e0a1e */
[----:B------:R-:W-:Y:S01]  /*68e0*/  ISETP.GE.AND P5, PT, R21, RZ, PT ;  /* 0x000000ff1500720c */ /* 0x000fe20003fa6270 */
[----:B------:R-:W-:Y:S01]  /*68f0*/  @!P2 IMAD.MOV R39, RZ, RZ, -R39 ;  /* 0x000000ffff27a224 */ /* 0x000fe200078e0a27 */
[----:B------:R-:W-:Y:S01]  /*6900*/  ISETP.GT.U32.AND P2, PT, R30, R42, PT ;  /* 0x0000002a1e00720c */ /* 0x000fe20003f44070 */
[----:B------:R-:W-:Y:S01]  /*6910*/  @!P4 IMAD.IADD R44, R44, 0x1, -R30 ;  /* 0x000000012c2cc824 */ /* 0x000fe200078e0a1e */
[----:B------:R-:W-:Y:S01]  /*6920*/  ISETP.GE.AND P4, PT, R18, RZ, PT ;  /* 0x000000ff1200720c */ /* 0x000fe20003f86270 */
[C---:B------:R-:W-:Y:S01]  /*6930*/  IMAD.SHL.U32 R16, R13.reuse, 0x8, RZ ;  /* 0x000000080d107824 */ /* 0x040fe200078e00ff */
[----:B------:R-:W-:Y:S01]  /*6940*/  LOP3.LUT R60, R60, 0x10, R12, 0x78, !PT ;  /* 0x000000103c3c7812 */ /* 0x000fe200078e780c */
[----:B------:R-:W-:-:S05]  /*6950*/  IMAD.SHL.U32 R13, R13, 0x200, RZ ;  /* 0x000002000d0d7824 */ /* 0x000fca00078e00ff */
[----:B------:R-:W-:Y:S01]  /*6960*/  LOP3.LUT R60, R60, 0x2000, R13, 0xf8, !PT ;  /* 0x000020003c3c7812 */ /* 0x000fe200078ef80d */
[----:B------:R-:W-:Y:S01]  /*6970*/  @!P5 IMAD.MOV R61, RZ, RZ, -R61 ;  /* 0x000000ffff3dd224 */ /* 0x000fe200078e0a3d */
[----:B------:R-:W-:Y:S01]  /*6980*/  ISETP.GT.U32.AND P5, PT, R30, R40, PT ;  /* 0x000000281e00720c */ /* 0x000fe20003fa4070 */
[----:B------:R-:W-:Y:S02]  /*6990*/  @!P2 IMAD.IADD R42, R42, 0x1, -R30 ;  /* 0x000000012a2aa824 */ /* 0x000fe400078e0a1e */
[----:B------:R1:W-:Y:S01]  /*69a0*/  STL [R1+0x2990], R60 ;  /* 0x0029903c01007387 */ /* 0x0003e20000100800 */
[C---:B------:R-:W-:Y:S01]  /*69b0*/  ISETP.GT.U32.AND P2, PT, R30.reuse, R37, PT ;  /* 0x000000251e00720c */ /* 0x040fe20003f44070 */
[----:B------:R-:W-:Y:S02]  /*69c0*/  @!P4 IMAD.MOV R36, RZ, RZ, -R36 ;  /* 0x000000ffff24c224 */ /* 0x000fe400078e0a24 */
[----:B------:R-:W2:Y:S01]  /*69d0*/  LDL.LU R26, [R1+0x58] ;  /* 0x00005800011a7983 */ /* 0x000ea20000300800 */
[----:B------:R-:W-:-:S03]  /*69e0*/  ISETP.GT.U32.AND P4, PT, R30, R32, PT ;  /* 0x000000201e00720c */ /* 0x000fc60003f84070 */
[----:B------:R-:W3:Y:S04]  /*69f0*/  LDL.LU R25, [R1+0x54] ;  /* 0x0000540001197983 */ /* 0x000ee80000300800 */
[----:B------:R-:W4:Y:S04]  /*6a00*/  LDL.LU R24, [R1+0x50] ;  /* 0x0000500001187983 */ /* 0x000f280000300800 */
[----:B------:R-:W4:Y:S01]  /*6a10*/  LDL.LU R23, [R1+0x48] ;  /* 0x0000480001177983 */ /* 0x000f220000300800 */
[----:B0-----:R-:W-:-:S03]  /*6a20*/  VIADD R15, R15, 0x1f ;  /* 0x0000001f0f0f7836 */ /* 0x001fc60000000000 */
[----:B------:R-:W4:Y:S04]  /*6a30*/  LDL.LU R22, [R1+0x44] ;  /* 0x0000440001167983 */ /* 0x000f280000300800 */
[----:B------:R-:W4:Y:S01]  /*6a40*/  LDL.LU R21, [R1+0x3c] ;  /* 0x00003c0001157983 */ /* 0x000f220000300800 */
[----:B------:R-:W-:-:S03]  /*6a50*/  @!P5 IMAD.IADD R40, R40, 0x1, -R30 ;  /* 0x000000012828d824 */ /* 0x000fc600078e0a1e */
[----:B------:R-:W4:Y:S01]  /*6a60*/  LDL.LU R20, [R1+0x38] ;  /* 0x0000380001147983 */ /* 0x000f220000300800 */
[--C-:B------:R-:W-:Y:S01]  /*6a70*/  @!P2 IMAD.IADD R37, R37, 0x1, -R30.reuse ;  /* 0x000000012525a824 */ /* 0x100fe200078e0a1e */
[----:B------:R-:W-:Y:S02]  /*6a80*/  ISETP.GE.AND P5, PT, R14, RZ, PT ;  /* 0x000000ff0e00720c */ /* 0x000fe40003fa6270 */
[----:B------:R-:W4:Y:S01]  /*6a90*/  LDL.LU R19, [R1+0x34] ;  /* 0x0000340001137983 */ /* 0x000f220000300800 */
[----:B------:R-:W-:Y:S01]  /*6aa0*/  SHF.R.S32.HI R14, RZ, 0x1f, R15 ;  /* 0x0000001fff0e7819 */ /* 0x000fe2000001140f */
[----:B------:R-:W-:Y:S01]  /*6ab0*/  @!P4 IMAD.IADD R32, R32, 0x1, -R30 ;  /* 0x000000012020c824 */ /* 0x000fe200078e0a1e */
[----:B------:R-:W-:Y:S01]  /*6ac0*/  LOP3.LUT R16, R16, 0x30, RZ, 0xc0, !PT ;  /* 0x0000003010107812 */ /* 0x000fe200078ec0ff */
[----:B------:R-:W4:Y:S01]  /*6ad0*/  LDL.LU R18, [R1+0x30] ;  /* 0x0000300001127983 */ /* 0x000f220000300800 */
[----:B------:R-:W-:Y:S02]  /*6ae0*/  ISETP.GE.AND P4, PT, R17, RZ, PT ;  /* 0x000000ff1100720c */ /* 0x000fe40003f86270 */
[----:B------:R-:W-:Y:S01]  /*6af0*/  ISETP.GT.U32.AND P2, PT, R30, R37, PT ;  /* 0x000000251e00720c */ /* 0x000fe20003f44070 */
[----:B------:R-:W4:Y:S01]  /*6b00*/  LDL.LU R17, [R1+0x2c] ;  /* 0x00002c0001117983 */ /* 0x000f220000300800 */
[----:B------:R-:W-:Y:S01]  /*6b10*/  LEA.HI R14, R14, R15, RZ, 0x5 ;  /* 0x0000000f0e0e7211 */ /* 0x000fe200078f28ff */
[----:B------:R-:W-:-:S02]  /*6b20*/  IMAD R11, R11, 0x40, R16 ;  /* 0x000000400b0b7824 */ /* 0x000fc400078e0210 */
[----:B-1----:R-:W4:Y:S04]  /*6b30*/  LDL.LU R60, [R1+0x28] ;  /* 0x00002800013c7983 */ /* 0x002f280000300800 */
[----:B------:R-:W4:Y:S01]  /*6b40*/  LDL.LU R16, [R1+0x24] ;  /* 0x0000240001107983 */ /* 0x000f220000300800 */
[----:B------:R-:W-:-:S03]  /*6b50*/  LOP3.LUT R11, R11, 0x30, R12, 0x78, !PT ;  /* 0x000000300b0b7812 */ /* 0x000fc600078e780c */
[----:B------:R-:W4:Y:S04]  /*6b60*/  LDL.LU R15, [R1+0x20] ;  /* 0x00002000010f7983 */ /* 0x000f280000300800 */
[----:B------:R-:W4:Y:S04]  /*6b70*/  LDL.LU R14, [R1+0x1c] ;  /* 0x00001c00010e7983 */ /* 0x000f280000300800 */
[----:B------:R-:W4:Y:S01]  /*6b80*/  LDL.LU R13, [R1+0x18] ;  /* 0x00001800010d7983 */ /* 0x000f220000300800 */
[----:B------:R-:W-:-:S03]  /*6b90*/  @!P2 IMAD.IADD R37, R37, 0x1, -R30 ;  /* 0x000000012525a824 */ /* 0x000fc600078e0a1e */
[----:B------:R-:W4:Y:S01]  /*6ba0*/  LDL.LU R12, [R1+0xc] ;  /* 0x00000c00010c7983 */ /* 0x000f220000300800 */
[----:B------:R-:W-:-:S03]  /*6bb0*/  ISETP.GE.AND P2, PT, R10, RZ, PT ;  /* 0x000000ff0a00720c */ /* 0x000fc60003f46270 */
[----:B------:R-:W4:Y:S04]  /*6bc0*/  LDL.LU R11, [R1+0x8] ;  /* 0x00000800010b7983 */ /* 0x000f280000300800 */
[----:B------:R-:W4:Y:S01]  /*6bd0*/  LDL.LU R10, [R1+0x4] ;  /* 0x00000400010a7983 */ /* 0x000f220000300800 */
[----:B------:R-:W-:Y:S01]  /*6be0*/  @!P3 IMAD.MOV R9, RZ, RZ, -R9 ;  /* 0x000000ffff09b224 */ /* 0x000fe200078e0a09 */
[----:B------:R-:W-:Y:S02]  /*6bf0*/  ISETP.NE.AND P3, PT, R3, RZ, PT ;  /* 0x000000ff0300720c */ /* 0x000fe40003f65270 */
[----:B------:R-:W-:Y:S01]  /*6c00*/  LOP3.LUT R3, RZ, R3, RZ, 0x33, !PT ;  /* 0x00000003ff037212 */ /* 0x000fe200078e33ff */
[----:B------:R-:W-:Y:S01]  /*6c10*/  @!P5 IMAD.MOV R8, RZ, RZ, -R8 ;  /* 0x000000ffff08d224 */ /* 0x000fe200078e0a08 */
[----:B------:R-:W4:Y:S01]  /*6c20*/  LDL.LU R30, [R1] ;  /* 0x00000000011e7983 */ /* 0x000f220000300800 */
[----:B------:R-:W-:Y:S01]  /*6c30*/  ISETP.GE.AND P5, PT, R28, RZ, PT ;  /* 0x000000ff1c00720c */ /* 0x000fe20003fa6270 */
[----:B------:R-:W-:Y:S01]  /*6c40*/  @!P1 IMAD.MOV R6, RZ, RZ, -R6 ;  /* 0x000000ffff069224 */ /* 0x000fe200078e0a06 */
[----:B------:R-:W-:Y:S01]  /*6c50*/  ISETP.GE.AND P1, PT, R27, RZ, PT ;  /* 0x000000ff1b00720c */ /* 0x000fe20003f26270 */
[----:B------:R-:W4:Y:S04]  /*6c60*/  LDL.LU R28, [R1+0x2a04] ;  /* 0x002a0400011c7983 */ /* 0x000f280000300800 */
[----:B------:R-:W4:Y:S01]  /*6c70*/  LDL.LU R27, [R1+0x2a00] ;  /* 0x002a0000011b7983 */ /* 0x000f220000300800 */
[----:B--2---:R-:W-:-:S02]  /*6c80*/  SEL R26, R3, R26, !P3 ;  /* 0x0000001a031a7207 */ /* 0x004fc40005800000 */
[----:B---3--:R-:W-:-:S03]  /*6c90*/  SEL R25, R3, R25, !P3 ;  /* 0x0000001903197207 */ /* 0x008fc60005800000 */
[----:B------:R0:W-:Y:S01]  /*6ca0*/  STL [R1+0xec], R26 ;  /* 0x0000ec1a01007387 */ /* 0x0001e20000100800 */
[C---:B----4-:R-:W-:Y:S02]  /*6cb0*/  SEL R24, R3.reuse, R24, !P3 ;  /* 0x0000001803187207 */ /* 0x050fe40005800000 */
[C---:B------:R-:W-:Y:S01]  /*6cc0*/  SEL R23, R3.reuse, R23, !P3 ;  /* 0x0000001703177207 */ /* 0x040fe20005800000 */
[----:B0-----:R-:W2:Y:S01]  /*6cd0*/  LDL.LU R26, [R1+0x29fc] ;  /* 0x0029fc00011a7983 */ /* 0x001ea20000300800 */
[----:B------:R-:W-:-:S03]  /*6ce0*/  SEL R22, R3, R22, !P3 ;  /* 0x0000001603167207 */ /* 0x000fc60005800000 */
[----:B------:R0:W-:Y:S01]  /*6cf0*/  STL [R1+0xe8], R25 ;  /* 0x0000e81901007387 */ /* 0x0001e20000100800 */
[C---:B------:R-:W-:Y:S02]  /*6d00*/  SEL R21, R3.reuse, R21, !P3 ;  /* 0x0000001503157207 */ /* 0x040fe40005800000 */
[C---:B------:R-:W-:Y:S01]  /*6d10*/  SEL R20, R3.reuse, R20, !P3 ;  /* 0x0000001403147207 */ /* 0x040fe20005800000 */
[----:B0-----:R-:W3:Y:S04]  /*6d20*/  LDL.LU R25, [R1+0x29f8] ;  /* 0x0029f80001197983 */ /* 0x001ee80000300800 */
[----:B------:R0:W-:Y:S01]  /*6d30*/  STL [R1+0xe4], R24 ;  /* 0x0000e41801007387 */ /* 0x0001e20000100800 */
[C---:B------:R-:W-:Y:S02]  /*6d40*/  SEL R19, R3.reuse, R19, !P3 ;  /* 0x0000001303137207 */ /* 0x040fe40005800000 */
[C---:B------:R-:W-:Y:S01]  /*6d50*/  SEL R18, R3.reuse, R18, !P3 ;  /* 0x0000001203127207 */ /* 0x040fe20005800000 */
[----:B0-----:R-:W4:Y:S04]  /*6d60*/  LDL.LU R24, [R1+0x29f4] ;  /* 0x0029f40001187983 */ /* 0x001f280000300800 */
[----:B------:R0:W-:Y:S01]  /*6d70*/  STL [R1+0xe0], R23 ;  /* 0x0000e01701007387 */ /* 0x0001e20000100800 */
[----:B------:R-:W-:-:S03]  /*6d80*/  SEL R17, R3, R17, !P3 ;  /* 0x0000001103117207 */ /* 0x000fc60005800000 */
[----:B0-----:R-:W2:Y:S04]  /*6d90*/  LDL.LU R23, [R1+0x29f0] ;  /* 0x0029f00001177983 */ /* 0x001ea80000300800 */
[----:B------:R0:W-:Y:S01]  /*6da0*/  STL [R1+0xdc], R22 ;  /* 0x0000dc1601007387 */ /* 0x0001e20000100800 */
[----:B------:R-:W-:-:S03]  /*6db0*/  SEL R60, R3, R60, !P3 ;  /* 0x0000003c033c7207 */ /* 0x000fc60005800000 */
[----:B0-----:R-:W3:Y:S04]  /*6dc0*/  LDL.LU R22, [R1+0x29ec] ;  /* 0x0029ec0001167983 */ /* 0x001ee80000300800 */
[----:B------:R0:W-:Y:S01]  /*6dd0*/  STL [R1+0xd8], R21 ;  /* 0x0000d81501007387 */ /* 0x0001e20000100800 */
[----:B------:R-:W-:-:S03]  /*6de0*/  SEL R16, R3, R16, !P3 ;  /* 0x0000001003107207 */ /* 0x000fc60005800000 */
        /* <DEDUP_REMOVED lines=19> */
[----:B------:R0:W-:Y:S04]  /*6f20*/  STL [R1+0xbc], R15 ;  /* 0x0000bc0f01007387 */ /* 0x0001e80000100800 */
[----:B0-----:R-:W2:Y:S04]  /*6f30*/  LDL.LU R15, [R1+0x29d0] ;  /* 0x0029d000010f7983 */ /* 0x001ea80000300800 */
[----:B------:R0:W-:Y:S04]  /*6f40*/  STL [R1+0xb8], R14 ;  /* 0x0000b80e01007387 */ /* 0x0001e80000100800 */
[----:B0-----:R-:W3:Y:S04]  /*6f50*/  LDL.LU R14, [R1+0x29cc] ;  /* 0x0029cc00010e7983 */ /* 0x001ee80000300800 */
[----:B------:R0:W-:Y:S04]  /*6f60*/  STL [R1+0xb4], R13 ;  /* 0x0000b40d01007387 */ /* 0x0001e80000100800 */
[----:B0-----:R-:W4:Y:S04]  /*6f70*/  LDL.LU R13, [R1+0x29c8] ;  /* 0x0029c800010d7983 */ /* 0x001f280000300800 */
[----:B------:R0:W-:Y:S04]  /*6f80*/  STL [R1+0xb0], R12 ;  /* 0x0000b00c01007387 */ /* 0x0001e80000100800 */
[----:B0-----:R-:W2:Y:S04]  /*6f90*/  LDL.LU R12, [R1+0x29c4] ;  /* 0x0029c400010c7983 */ /* 0x001ea80000300800 */
[----:B------:R0:W-:Y:S04]  /*6fa0*/  STL [R1+0xac], R11 ;  /* 0x0000ac0b01007387 */ /* 0x0001e80000100800 */
[----:B0-----:R-:W3:Y:S04]  /*6fb0*/  LDL.LU R11, [R1+0x29c0] ;  /* 0x0029c000010b7983 */ /* 0x001ee80000300800 */
[----:B------:R0:W-:Y:S04]  /*6fc0*/  STL [R1+0xa8], R10 ;  /* 0x0000a80a01007387 */ /* 0x0001e80000100800 */
[----:B0-----:R-:W4:Y:S01]  /*6fd0*/  LDL.LU R10, [R1+0x29bc] ;  /* 0x0029bc00010a7983 */ /* 0x001f220000300800 */
[----:B------:R-:W-:-:S05]  /*6fe0*/  SEL R30, R3, R30, !P3 ;  /* 0x0000001e031e7207 */ /* 0x000fca0005800000 */
[----:B------:R4:W-:Y:S02]  /*6ff0*/  STL [R1+0xa4], R30 ;  /* 0x0000a41e01007387 */ /* 0x0009e40000100800 */
[C---:B----4-:R-:W-:Y:S02]  /*7000*/  SEL R30, R3.reuse, R10, !P3 ;  /* 0x0000000a031e7207 */ /* 0x050fe40005800000 */
[----:B------:R-:W4:Y:S04]  /*7010*/  LDL.LU R10, [R1+0x60] ;  /* 0x00006000010a7983 */ /* 0x000f280000300800 */
[----:B------:R3:W-:Y:S02]  /*7020*/  STL [R1+0xa0], R30 ;  /* 0x0000a01e01007387 */ /* 0x0007e40000100800 */
[----:B---3--:R-:W-:-:S02]  /*7030*/  SEL R30, R3, R11, !P3 ;  /* 0x0000000b031e7207 */ /* 0x008fc40005800000 */
[----:B------:R-:W3:Y:S01]  /*7040*/  LDL.LU R11, [R1+0x5c] ;  /* 0x00005c00010b7983 */ /* 0x000ee20000300800 */
[----:B--2---:R-:W-:-:S03]  /*7050*/  SEL R12, R3, R12, !P3 ;  /* 0x0000000c030c7207 */ /* 0x004fc60005800000 */
[----:B------:R0:W-:Y:S04]  /*7060*/  STL [R1+0x9c], R30 ;  /* 0x00009c1e01007387 */ /* 0x0001e80000100800 */
[----:B------:R1:W-:Y:S01]  /*7070*/  STL [R1+0x98], R12 ;  /* 0x0000980c01007387 */ /* 0x0003e20000100800 */
[C---:B0-----:R-:W-:Y:S02]  /*7080*/  SEL R30, R3.reuse, R13, !P3 ;  /* 0x0000000d031e7207 */ /* 0x041fe40005800000 */
[C---:B------:R-:W-:Y:S02]  /*7090*/  SEL R13, R3.reuse, R14, !P3 ;  /* 0x0000000e030d7207 */ /* 0x040fe40005800000 */
[C---:B-1----:R-:W-:Y:S01]  /*70a0*/  SEL R12, R3.reuse, R15, !P3 ;  /* 0x0000000f030c7207 */ /* 0x042fe20005800000 */
[----:B------:R-:W-:Y:S01]  /*70b0*/  STL [R1+0x94], R30 ;  /* 0x0000941e01007387 */ /* 0x000fe20000100800 */
[----:B------:R-:W-:-:S03]  /*70c0*/  SEL R14, R3, R16, !P3 ;  /* 0x00000010030e7207 */ /* 0x000fc60005800000 */
[----:B------:R0:W-:Y:S04]  /*70d0*/  STL [R1+0x90], R13 ;  /* 0x0000900d01007387 */ /* 0x0001e80000100800 */
[----:B------:R1:W-:Y:S01]  /*70e0*/  STL [R1+0x8c], R12 ;  /* 0x00008c0c01007387 */ /* 0x0003e20000100800 */
[----:B0-----:R-:W-:-:S03]  /*70f0*/  SEL R13, R3, R17, !P3 ;  /* 0x00000011030d7207 */ /* 0x001fc60005800000 */
[----:B------:R0:W-:Y:S01]  /*7100*/  STL [R1+0x88], R14 ;  /* 0x0000880e01007387 */ /* 0x0001e20000100800 */
[----:B-1----:R-:W-:-:S03]  /*7110*/  SEL R12, R3, R18, !P3 ;  /* 0x00000012030c7207 */ /* 0x002fc60005800000 */
[----:B------:R1:W-:Y:S01]  /*7120*/  STL [R1+0x84], R13 ;  /* 0x0000840d01007387 */ /* 0x0003e20000100800 */
[----:B0-----:R-:W-:-:S03]  /*7130*/  SEL R14, R3, R20, !P3 ;  /* 0x00000014030e7207 */ /* 0x001fc60005800000 */
[----:B------:R0:W-:Y:S01]  /*7140*/  STL [R1+0x80], R12 ;  /* 0x0000800c01007387 */ /* 0x0001e20000100800 */
[----:B-1----:R-:W-:-:S03]  /*7150*/  SEL R13, R3, R21, !P3 ;  /* 0x00000015030d7207 */ /* 0x002fc60005800000 */
[----:B------:R1:W-:Y:S04]  /*7160*/  STL [R1+0x7c], R14 ;  /* 0x00007c0e01007387 */ /* 0x0003e80000100800 */
[----:B------:R2:W-:Y:S01]  /*7170*/  STL [R1+0x78], R13 ;  /* 0x0000780d01007387 */ /* 0x0005e20000100800 */
[C---:B0-----:R-:W-:Y:S02]  /*7180*/  SEL R12, R3.reuse, R22, !P3 ;  /* 0x00000016030c7207 */ /* 0x041fe40005800000 */
[----:B-1----:R-:W-:-:S03]  /*7190*/  SEL R14, R3, R23, !P3 ;  /* 0x00000017030e7207 */ /* 0x002fc60005800000 */
[----:B------:R0:W-:Y:S01]  /*71a0*/  STL [R1+0x74], R12 ;  /* 0x0000740c01007387 */ /* 0x0001e20000100800 */
[----:B--2---:R-:W-:-:S03]  /*71b0*/  SEL R13, R3, R24, !P3 ;  /* 0x00000018030d7207 */ /* 0x004fc60005800000 */
[----:B------:R1:W-:Y:S04]  /*71c0*/  STL [R1+0x70], R14 ;  /* 0x0000700e01007387 */ /* 0x0003e80000100800 */
[----:B------:R2:W-:Y:S01]  /*71d0*/  STL [R1+0x6c], R13 ;  /* 0x00006c0d01007387 */ /* 0x0005e20000100800 */
[C---:B0-----:R-:W-:Y:S02]  /*71e0*/  SEL R12, R3.reuse, R25, !P3 ;  /* 0x00000019030c7207 */ /* 0x041fe40005800000 */
[----:B-1----:R-:W-:-:S03]  /*71f0*/  SEL R14, R3, R26, !P3 ;  /* 0x0000001a030e7207 */ /* 0x002fc60005800000 */
[----:B------:R0:W-:Y:S01]  /*7200*/  STL [R1+0x68], R12 ;  /* 0x0000680c01007387 */ /* 0x0001e20000100800 */
[----:B--2---:R-:W-:-:S03]  /*7210*/  SEL R13, R3, R27, !P3 ;  /* 0x0000001b030d7207 */ /* 0x004fc60005800000 */
[----:B------:R1:W-:Y:S04]  /*7220*/  STL [R1+0x64], R14 ;  /* 0x0000640e01007387 */ /* 0x0003e80000100800 */
[----:B------:R-:W-:Y:S01]  /*7230*/  STL [R1+0x58], R13 ;  /* 0x0000580d01007387 */ /* 0x000fe20000100800 */
[C---:B0-----:R-:W-:Y:S02]  /*7240*/  SEL R12, R3.reuse, R28, !P3 ;  /* 0x0000001c030c7207 */ /* 0x041fe40005800000 */
[----:B-1----:R-:W-:-:S03]  /*7250*/  SEL R14, R3, R29, !P3 ;  /* 0x0000001d030e7207 */ /* 0x002fc60005800000 */
[----:B------:R4:W-:Y:S04]  /*7260*/  STL [R1+0x54], R12 ;  /* 0x0000540c01007387 */ /* 0x0009e80000100800 */
[----:B------:R-:W-:Y:S01]  /*7270*/  STL [R1+0x8], R14 ;  /* 0x0000080e01007387 */ /* 0x000fe20000100800 */
[C---:B----4-:R-:W-:Y:S02]  /*7280*/  SEL R12, R3.reuse, R10, !P3 ;  /* 0x0000000a030c7207 */ /* 0x050fe40005800000 */
[----:B---3--:R-:W-:-:S05]  /*7290*/  SEL R13, R3, R11, !P3 ;  /* 0x0000000b030d7207 */ /* 0x008fca0005800000 */
[----:B------:R-:W-:Y:S04]  /*72a0*/  STL [R1+0xc], R13 ;  /* 0x00000c0d01007387 */ /* 0x000fe80000100800 */
[----:B------:R-:W2:Y:S01]  /*72b0*/  LDL R10, [R1+0x2974] ;  /* 0x00297400010a7983 */ /* 0x000ea20000100800 */
[----:B------:R-:W-:-:S03]  /*72c0*/  SEL R11, R3, R60, !P3 ;  /* 0x0000003c030b7207 */ /* 0x000fc60005800000 */
[----:B------:R0:W-:Y:S04]  /*72d0*/  STL [R1+0x50], R12 ;  /* 0x0000500c01007387 */ /* 0x0001e80000100800 */
[----:B------:R1:W-:Y:S01]  /*72e0*/  STL [R1+0x4c], R11 ;  /* 0x00004c0b01007387 */ /* 0x0003e20000100800 */
[----:B0-----:R-:W-:-:S03]  /*72f0*/  SEL R12, R3, R2, !P3 ;  /* 0x00000002030c7207 */ /* 0x001fc60005800000 */
[----:B------:R-:W3:Y:S01]  /*7300*/  LDL.LU R2, [R1+0x29b8] ;  /* 0x0029b80001027983 */ /* 0x000ee20000300800 */
[----:B-1----:R-:W-:-:S03]  /*7310*/  SEL R11, R3, R31, !P3 ;  /* 0x0000001f030b7207 */ /* 0x002fc60005800000 */
[----:B------:R-:W-:Y:S04]  /*7320*/  STL [R1+0x48], R12 ;  /* 0x0000480c01007387 */ /* 0x000fe80000100800 */
[----:B------:R0:W-:Y:S04]  /*7330*/  STL [R1+0x44], R11 ;  /* 0x0000440b01007387 */ /* 0x0001e80000100800 */
[----:B0-----:R-:W4:Y:S01]  /*7340*/  LDL R11, [R1+0x2970] ;  /* 0x00297000010b7983 */ /* 0x001f220000100800 */
[C---:B------:R-:W-:Y:S02]  /*7350*/  SEL R13, R3.reuse, R34, !P3 ;  /* 0x00000022030d7207 */ /* 0x040fe40005800000 */
[----:B------:R-:W-:-:S03]  /*7360*/  SEL R12, R3, R48, !P3 ;  /* 0x00000030030c7207 */ /* 0x000fc60005800000 */
[----:B------:R-:W-:Y:S04]  /*7370*/  STL [R1+0x40], R13 ;  /* 0x0000400d01007387 */ /* 0x000fe80000100800 */
[----:B------:R-:W3:Y:S04]  /*7380*/  LDL R60, [R1+0x296c] ;  /* 0x00296c00013c7983 */ /* 0x000ee80000100800 */
[----:B------:R0:W-:Y:S01]  /*7390*/  STL [R1+0x3c], R12 ;  /* 0x00003c0c01007387 */ /* 0x0001e20000100800 */
[----:B------:R-:W-:-:S03]  /*73a0*/  SEL R30, R3, R19, !P3 ;  /* 0x00000013031e7207 */ /* 0x000fc60005800000 */
[----:B------:R-:W3:Y:S01]  /*73b0*/  LDL R19, [R1+0x1d50] ;  /* 0x001d500001137983 */ /* 0x000ee20000100800 */
[----:B0-----:R-:W-:-:S05]  /*73c0*/  SEL R12, R3, R54, !P3 ;  /* 0x00000036030c7207 */ /* 0x001fca0005800000 */
[----:B------:R0:W-:Y:S01]  /*73d0*/  STL [R1+0x38], R12 ;  /* 0x0000380c01007387 */ /* 0x0001e20000100800 */
[C---:B------:R-:W-:Y:S01]  /*73e0*/  SEL R13, R3.reuse, R36, !P3 ;  /* 0x00000024030d7207 */ /* 0x040fe20005800000 */
[----:B------:R-:W-:Y:S02]  /*73f0*/  @!P6 IMAD.MOV R7, RZ, RZ, -R7 ;  /* 0x000000ffff07e224 */ /* 0x000fe400078e0a07 */
[----:B------:R-:W3:Y:S01]  /*7400*/  LDL R18, [R1+0x1e7c] ;  /* 0x001e7c0001127983 */ /* 0x000ee20000100800 */
[C---:B0-----:R-:W-:Y:S01]  /*7410*/  SEL R12, R3.reuse, R38, !P3 ;  /* 0x00000026030c7207 */ /* 0x041fe20005800000 */
[----:B------:R-:W-:Y:S01]  /*7420*/  @!P0 IMAD.MOV R5, RZ, RZ, -R5 ;  /* 0x000000ffff058224 */ /* 0x000fe200078e0a05 */
[----:B------:R-:W-:-:S03]  /*7430*/  SEL R9, R3, R9, !P3 ;  /* 0x0000000903097207 */ /* 0x000fc60005800000 */
[----:B------:R0:W-:Y:S01]  /*7440*/  STL [R1+0x34], R12 ;  /* 0x0000340c01007387 */ /* 0x0001e20000100800 */
[C---:B------:R-:W-:Y:S01]  /*7450*/  SEL R8, R3.reuse, R8, !P3 ;  /* 0x0000000803087207 */ /* 0x040fe20005800000 */
[----:B------:R-:W-:Y:S02]  /*7460*/  @!P4 IMAD.MOV R4, RZ, RZ, -R4 ;  /* 0x000000ffff04c224 */ /* 0x000fe400078e0a04 */
[----:B------:R-:W3:Y:S01]  /*7470*/  LDL R17, [R1+0x1f2c] ;  /* 0x001f2c0001117983 */ /* 0x000ee20000100800 */
[C---:B------:R-:W-:Y:S02]  /*7480*/  SEL R7, R3.reuse, R7, !P3 ;  /* 0x0000000703077207 */ /* 0x040fe40005800000 */
[C---:B0-----:R-:W-:Y:S01]  /*7490*/  SEL R12, R3.reuse, R35, !P3 ;  /* 0x00000023030c7207 */ /* 0x041fe20005800000 */
[----:B------:R0:W-:Y:S01]  /*74a0*/  STL [R1+0x30], R13 ;  /* 0x0000300d01007387 */ /* 0x0001e20000100800 */
[----:B------:R-:W-:Y:S01]  /*74b0*/  @!P2 IMAD.MOV R0, RZ, RZ, -R0 ;  /* 0x000000ffff00a224 */ /* 0x000fe200078e0a00 */
[----:B------:R-:W-:-:S02]  /*74c0*/  SEL R6, R3, R6, !P3 ;  /* 0x0000000603067207 */ /* 0x000fc40005800000 */
[----:B------:R1:W-:Y:S01]  /*74d0*/  STL [R1+0x2c], R12 ;  /* 0x00002c0c01007387 */ /* 0x0003e20000100800 */
[----:B------:R-:W-:-:S03]  /*74e0*/  SEL R5, R3, R5, !P3 ;  /* 0x0000000503057207 */ /* 0x000fc60005800000 */
[----:B------:R-:W3:Y:S01]  /*74f0*/  LDL R16, [R1+0x2058] ;  /* 0x0020580001107983 */ /* 0x000ee20000100800 */
[----:B------:R-:W-:-:S03]  /*7500*/  SEL R4, R3, R4, !P3 ;  /* 0x0000000403047207 */ /* 0x000fc60005800000 */
[----:B------:R-:W-:Y:S01]  /*7510*/  STL [R1+0x28], R9 ;  /* 0x0000280901007387 */ /* 0x000fe20000100800 */
[----:B------:R-:W-:-:S03]  /*7520*/  SEL R0, R3, R0, !P3 ;  /* 0x0000000003007207 */ /* 0x000fc60005800000 */
[----:B------:R-:W-:Y:S04]  /*7530*/  STL [R1+0x24], R8 ;  /* 0x0000240801007387 */ /* 0x000fe80000100800 */
[----:B------:R-:W3:Y:S04]  /*7540*/  LDL R15, [R1+0x2640] ;  /* 0x00264000010f7983 */ /* 0x000ee80000100800 */
[----:B------:R-:W-:Y:S04]  /*7550*/  STL [R1+0x20], R7 ;  /* 0x0000200701007387 */ /* 0x000fe80000100800 */
[----:B------:R-:W-:Y:S04]  /*7560*/  STL [R1+0x1c], R6 ;  /* 0x00001c0601007387 */ /* 0x000fe80000100800 */
[----:B------:R-:W3:Y:S04]  /*7570*/  LDL R14, [R1+0x295c] ;  /* 0x00295c00010e7983 */ /* 0x000ee80000100800 */
[----:B------:R3:W-:Y:S04]  /*7580*/  STL [R1+0x18], R5 ;  /* 0x0000180501007387 */ /* 0x0007e80000100800 */
[----:B------:R3:W-:Y:S04]  /*7590*/  STL [R1+0x14], R4 ;  /* 0x0000140401007387 */ /* 0x0007e80000100800 */
[----:B0-----:R-:W3:Y:S04]  /*75a0*/  LDL R13, [R1+0x2960] ;  /* 0x00296000010d7983 */ /* 0x001ee80000100800 */
[----:B------:R0:W-:Y:S04]  /*75b0*/  STL [R1+0x10], R0 ;  /* 0x0000100001007387 */ /* 0x0001e80000100800 */
[----:B-1----:R-:W3:Y:S01]  /*75c0*/  LDL R12, [R1+0x2968] ;  /* 0x00296800010c7983 */ /* 0x002ee20000100800 */
[----:B--2---:R-:W-:-:S03]  /*75d0*/  ISETP.GE.AND P4, PT, R10, RZ, PT ;  /* 0x000000ff0a00720c */ /* 0x004fc60003f86270 */
[----:B------:R-:W2:Y:S01]  /*75e0*/  LDL R10, [R1+0x2964] ;  /* 0x00296400010a7983 */ /* 0x000ea20000100800 */
[----:B----4-:R-:W-:-:S03]  /*75f0*/  ISETP.GE.AND P0, PT, R11, RZ, PT ;  /* 0x000000ff0b00720c */ /* 0x010fc60003f06270 */
[----:B------:R-:W4:Y:S01]  /*7600*/  LDL R11, [R1+0x1b0c] ;  /* 0x001b0c00010b7983 */ /* 0x000f220000100800 */
[C---:B------:R-:W-:Y:S02]  /*7610*/  SEL R48, R3.reuse, R49, !P3 ;  /* 0x0000003103307207 */ /* 0x040fe40005800000 */
[C---:B------:R-:W-:Y:S02]  /*7620*/  SEL R49, R3.reuse, R50, !P3 ;  /* 0x0000003203317207 */ /* 0x040fe40005800000 */
[C---:B------:R-:W-:Y:S02]  /*7630*/  SEL R50, R3.reuse, R51, !P3 ;  /* 0x0000003303327207 */ /* 0x040fe40005800000 */
[C---:B------:R-:W-:Y:S02]  /*7640*/  SEL R51, R3.reuse, R53, !P3 ;  /* 0x0000003503337207 */ /* 0x040fe40005800000 */
[C---:B------:R-:W-:Y:S02]  /*7650*/  SEL R53, R3.reuse, R56, !P3 ;  /* 0x0000003803357207 */ /* 0x040fe40005800000 */
[----:B------:R-:W-:-:S02]  /*7660*/  SEL R54, R3, R39, !P3 ;  /* 0x0000002703367207 */ /* 0x000fc40005800000 */
[----:B------:R-:W-:Y:S01]  /*7670*/  SEL R56, R3, R61, !P3 ;  /* 0x0000003d03387207 */ /* 0x000fe20005800000 */
[----:B------:R-:W-:-:S04]  /*7680*/  IMAD.MOV.U32 R3, RZ, RZ, R59 ;  /* 0x000000ffff037224 */ /* 0x000fc800078e003b */
[----:B------:R-:W-:Y:S01]  /*7690*/  @!P4 IMAD.MOV R3, RZ, RZ, -R3 ;  /* 0x000000ffff03c224 */ /* 0x000fe200078e0a03 */
[----:B---3--:R-:W-:-:S13]  /*76a0*/  ISETP.GE.AND P4, PT, R17, RZ, PT ;  /* 0x000000ff1100720c */ /* 0x008fda0003f86270 */
[----:B------:R-:W-:Y:S02]  /*76b0*/  @!P4 IMAD.MOV R44, RZ, RZ, -R44 ;  /* 0x000000ffff2cc224 */ /* 0x000fe400078e0a2c */
[----:B------:R-:W-:Y:S01]  /*76c0*/  IMAD.MOV.U32 R5, RZ, RZ, R55 ;  /* 0x000000ffff057224 */ /* 0x000fe200078e0037 */
[----:B------:R-:W-:Y:S01]  /*76d0*/  ISETP.GE.AND P3, PT, R60, RZ, PT ;  /* 0x000000ff3c00720c */ /* 0x000fe20003f66270 */
[----:B------:R-:W-:Y:S01]  /*76e0*/  IMAD.MOV.U32 R4, RZ, RZ, R52 ;  /* 0x000000ffff047224 */ /* 0x000fe200078e0034 */
[----:B------:R-:W-:Y:S01]  /*76f0*/  ISETP.NE.AND P2, PT, R2, RZ, PT ;  /* 0x000000ff0200720c */ /* 0x000fe20003f45270 */
[----:B------:R-:W-:Y:S01]  /*7700*/  @!P5 IMAD.MOV R5, RZ, RZ, -R5 ;  /* 0x000000ffff05d224 */ /* 0x000fe200078e0a05 */
[----:B------:R-:W-:Y:S01]  /*7710*/  ISETP.GE.AND P5, PT, R19, RZ, PT ;  /* 0x000000ff1300720c */ /* 0x000fe20003fa6270 */
[----:B------:R-:W-:Y:S01]  /*7720*/  @!P1 IMAD.MOV R4, RZ, RZ, -R4 ;  /* 0x000000ffff049224 */ /* 0x000fe200078e0a04 */
[----:B------:R-:W-:Y:S01]  /*7730*/  ISETP.GE.AND P1, PT, R18, RZ, PT ;  /* 0x000000ff1200720c */ /* 0x000fe20003f26270 */
[----:B------:R-:W-:Y:S01]  /*7740*/  @!P0 IMAD.MOV R58, RZ, RZ, -R58 ;  /* 0x000000ffff3a8224 */ /* 0x000fe200078e0a3a */
[----:B------:R-:W-:Y:S01]  /*7750*/  LOP3.LUT R2, RZ, R2, RZ, 0x33, !PT ;  /* 0x00000002ff027212 */ /* 0x000fe200078e33ff */
[----:B------:R-:W3:Y:S01]  /*7760*/  LDL R60, [R1+0x17b8] ;  /* 0x0017b800013c7983 */ /* 0x000ee20000100800 */
[----:B------:R-:W-:-:S02]  /*7770*/  ISETP.GE.AND P0, PT, R16, RZ, PT ;  /* 0x000000ff1000720c */ /* 0x000fc40003f06270 */
[C---:B------:R-:W-:Y:S01]  /*7780*/  SEL R5, R2.reuse, R5, !P2 ;  /* 0x0000000502057207 */ /* 0x040fe20005000000 */
[----:B------:R-:W-:Y:S01]  /*7790*/  @!P3 IMAD.MOV R46, RZ, RZ, -R46 ;  /* 0x000000ffff2eb224 */ /* 0x000fe200078e0a2e */
[C---:B------:R-:W-:Y:S02]  /*77a0*/  SEL R4, R2.reuse, R4, !P2 ;  /* 0x0000000402047207 */ /* 0x040fe40005000000 */
[----:B------:R-:W-:Y:S01]  /*77b0*/  ISETP.GE.AND P3, PT, R15, RZ, PT ;  /* 0x000000ff0f00720c */ /* 0x000fe20003f66270 */
[----:B------:R-:W-:Y:S01]  /*77c0*/  @!P5 IMAD.MOV R47, RZ, RZ, -R47 ;  /* 0x000000ffff2fd224 */ /* 0x000fe200078e0a2f */
[----:B------:R-:W-:Y:S01]  /*77d0*/  SEL R3, R2, R3, !P2 ;  /* 0x0000000302037207 */ /* 0x000fe20005000000 */
[----:B------:R-:W-:Y:S01]  /*77e0*/  @!P1 IMAD.MOV R45, RZ, RZ, -R45 ;  /* 0x000000ffff2d9224 */ /* 0x000fe200078e0a2d */
[----:B------:R-:W-:-:S03]  /*77f0*/  ISETP.GE.AND P5, PT, R14, RZ, PT ;  /* 0x000000ff0e00720c */ /* 0x000fc60003fa6270 */
[----:B------:R-:W-:-:S06]  /*7800*/  @!P0 IMAD.MOV R43, RZ, RZ, -R43 ;  /* 0x000000ffff2b8224 */ /* 0x000fcc00078e0a2b */
[----:B------:R-:W-:Y:S01]  /*7810*/  @!P3 IMAD.MOV R42, RZ, RZ, -R42 ;  /* 0x000000ffff2ab224 */ /* 0x000fe200078e0a2a */
[----:B------:R-:W-:-:S03]  /*7820*/  ISETP.GE.AND P1, PT, R13, RZ, PT ;  /* 0x000000ff0d00720c */ /* 0x000fc60003f26270 */
[----:B------:R-:W-:Y:S01]  /*7830*/  @!P5 IMAD.MOV R41, RZ, RZ, -R41 ;  /* 0x000000ffff29d224 */ /* 0x000fe200078e0a29 */
[----:B------:R-:W-:-:S09]  /*7840*/  ISETP.GE.AND P0, PT, R12, RZ, PT ;  /* 0x000000ff0c00720c */ /* 0x000fd20003f06270 */
[----:B------:R-:W-:-:S04]  /*7850*/  @!P1 IMAD.MOV R40, RZ, RZ, -R40 ;  /* 0x000000ffff289224 */ /* 0x000fc800078e0a28 */
[----:B------:R-:W-:Y:S01]  /*7860*/  @!P0 IMAD.MOV R32, RZ, RZ, -R32 ;  /* 0x000000ffff208224 */ /* 0x000fe200078e0a20 */
[----:B--2---:R-:W-:Y:S02]  /*7870*/  ISETP.GE.AND P4, PT, R10, RZ, PT ;  /* 0x000000ff0a00720c */ /* 0x004fe40003f86270 */
[----:B------:R-:W1:Y:S02]  /*7880*/  S2R R10, SR_TID.X ;  /* 0x00000000000a7919 */ /* 0x000e640000002100 */
[----:B-1----:R-:W-:-:S05]  /*7890*/  LOP3.LUT R10, R10, 0x1f, RZ, 0xc0, !PT ;  /* 0x0000001f0a0a7812 */ /* 0x002fca00078ec0ff */
[----:B------:R-:W-:-:S05]  /*78a0*/  IMAD R6, R10, UR5, RZ ;  /* 0x000000050a067c24 */ /* 0x000fca000f8e02ff */
[----:B0-----:R-:W-:Y:S02]  /*78b0*/  LEA R0, P6, R6, UR6, 0x1 ;  /* 0x0000000606007c11 */ /* 0x001fe4000f8c08ff */
[----:B----4-:R-:W-:Y:S01]  /*78c0*/  ISETP.GE.AND P3, PT, R11, RZ, PT ;  /* 0x000000ff0b00720c */ /* 0x010fe20003f66270 */
[----:B------:R-:W-:Y:S01]  /*78d0*/  @!P4 IMAD.MOV R33, RZ, RZ, -R33 ;  /* 0x000000ffff21c224 */ /* 0x000fe200078e0a21 */
[----:B------:R-:W-:Y:S01]  /*78e0*/  ULDC UR6, c[0x0][0x240] ;  /* 0x0000900000067ab9 */ /* 0x000fe20000000800 */
[----:B------:R0:W-:Y:S04]  /*78f0*/  STL [R1+0x29a4], R0 ;  /* 0x0029a40001007387 */ /* 0x0001e80000100800 */
[----:B------:R-:W-:Y:S04]  /*7900*/  STL [R1+0x29a8], R5 ;  /* 0x0029a80501007387 */ /* 0x000fe80000100800 */
[----:B------:R1:W-:Y:S01]  /*7910*/  STL [R1+0x29ac], R4 ;  /* 0x0029ac0401007387 */ /* 0x0003e20000100800 */
[----:B0-----:R-:W-:-:S03]  /*7920*/  SEL R0, R2, R58, !P2 ;  /* 0x0000003a02007207 */ /* 0x001fc60005000000 */
[----:B------:R0:W-:Y:S01]  /*7930*/  STL [R1+0x29b0], R3 ;  /* 0x0029b00301007387 */ /* 0x0001e20000100800 */
[----:B-1----:R-:W-:-:S03]  /*7940*/  SEL R4, R2, R46, !P2 ;  /* 0x0000002e02047207 */ /* 0x002fc60005000000 */
[----:B------:R1:W-:Y:S01]  /*7950*/  STL [R1+0x5c], R0 ;  /* 0x00005c0001007387 */ /* 0x0003e20000100800 */
[----:B0-----:R-:W-:-:S03]  /*7960*/  SEL R3, R2, R47, !P2 ;  /* 0x0000002f02037207 */ /* 0x001fc60005000000 */
[----:B------:R-:W-:Y:S04]  /*7970*/  STL [R1+0x60], R4 ;  /* 0x0000600401007387 */ /* 0x000fe80000100800 */
[----:B------:R-:W2:Y:S01]  /*7980*/  LDL.LU R21, [R1+0xec] ;  /* 0x0000ec0001157983 */ /* 0x000ea20000300800 */
[----:B-1----:R-:W-:-:S03]  /*7990*/  SEL R0, R2, R45, !P2 ;  /* 0x0000002d02007207 */ /* 0x002fc60005000000 */
[----:B------:R0:W-:Y:S04]  /*79a0*/  STL [R1+0xf0], R3 ;  /* 0x0000f00301007387 */ /* 0x0001e80000100800 */
[----:B------:R-:W4:Y:S04]  /*79b0*/  LDL.LU R20, [R1+0xe8] ;  /* 0x0000e80001147983 */ /* 0x000f280000300800 */
[----:B------:R1:W-:Y:S01]  /*79c0*/  STL [R1+0xf4], R0 ;  /* 0x0000f40001007387 */ /* 0x0003e20000100800 */
[----:B0-----:R-:W-:-:S03]  /*79d0*/  SEL R3, R2, R43, !P2 ;  /* 0x0000002b02037207 */ /* 0x001fc60005000000 */
[----:B------:R-:W4:Y:S04]  /*79e0*/  LDL.LU R17, [R1+0xe4] ;  /* 0x0000e40001117983 */ /* 0x000f280000300800 */
[----:B------:R-:W4:Y:S01]  /*79f0*/  LDL.LU R18, [R1+0xe0] ;  /* 0x0000e00001127983 */ /* 0x000f220000300800 */
[----:B-1----:R-:W-:-:S05]  /*7a00*/  SEL R0, R2, R44, !P2 ;  /* 0x0000002c02007207 */ /* 0x002fca0005000000 */
[----:B------:R0:W-:Y:S04]  /*7a10*/  STL [R1+0xf8], R0 ;  /* 0x0000f80001007387 */ /* 0x0001e80000100800 */
[----:B------:R1:W-:Y:S01]  /*7a20*/  STL [R1+0xfc], R3 ;  /* 0x0000fc0301007387 */ /* 0x0003e20000100800 */
[----:B------:R-:W-:-:S03]  /*7a30*/  @!P3 IMAD.MOV R37, RZ, RZ, -R37 ;  /* 0x000000ffff25b224 */ /* 0x000fc600078e0a25 */
[----:B------:R-:W4:Y:S01]  /*7a40*/  LDL.LU R19, [R1+0xdc] ;  /* 0x0000dc0001137983 */ /* 0x000f220000300800 */
[C---:B0-----:R-:W-:Y:S02]  /*7a50*/  SEL R0, R2.reuse, R42, !P2 ;  /* 0x0000002a02007207 */ /* 0x041fe40005000000 */
[----:B-1----:R-:W-:-:S03]  /*7a60*/  SEL R3, R2, R41, !P2 ;  /* 0x0000002902037207 */ /* 0x002fc60005000000 */
[----:B------:R0:W-:Y:S01]  /*7a70*/  STL [R1+0x100], R0 ;  /* 0x0001000001007387 */ /* 0x0001e20000100800 */
[----:B------:R-:W-:-:S03]  /*7a80*/  SEL R4, R2, R33, !P2 ;  /* 0x0000002102047207 */ /* 0x000fc60005000000 */
[----:B------:R1:W-:Y:S01]  /*7a90*/  STL [R1+0x104], R3 ;  /* 0x0001040301007387 */ /* 0x0003e20000100800 */
[C---:B0-----:R-:W-:Y:S02]  /*7aa0*/  SEL R0, R2.reuse, R40, !P2 ;  /* 0x0000002802007207 */ /* 0x041fe40005000000 */
[----:B-1----:R-:W-:-:S03]  /*7ab0*/  SEL R3, R2, R32, !P2 ;  /* 0x0000002002037207 */ /* 0x002fc60005000000 */
[----:B------:R0:W-:Y:S04]  /*7ac0*/  STL [R1+0x108], R0 ;  /* 0x0001080001007387 */ /* 0x0001e80000100800 */
[----:B------:R-:W-:Y:S04]  /*7ad0*/  STL [R1+0x10c], R4 ;  /* 0x00010c0401007387 */ /* 0x000fe80000100800 */
[----:B------:R-:W4:Y:S01]  /*7ae0*/  LDL.LU R31, [R1+0xd8] ;  /* 0x0000d800011f7983 */ /* 0x000f220000300800 */
[----:B0-----:R-:W-:-:S03]  /*7af0*/  SEL R0, R2, R37, !P2 ;  /* 0x0000002502007207 */ /* 0x001fc60005000000 */
[----:B------:R-:W-:Y:S04]  /*7b00*/  STL [R1+0x114], R3 ;  /* 0x0001140301007387 */ /* 0x000fe80000100800 */
[----:B------:R-:W4:Y:S04]  /*7b10*/  LDL.LU R29, [R1+0xd4] ;  /* 0x0000d400011d7983 */ /* 0x000f280000300800 */
[----:B------:R-:W-:Y:S04]  /*7b20*/  STL [R1+0x110], R0 ;  /* 0x0001100001007387 */ /* 0x000fe80000100800 */
[----:B------:R-:W4:Y:S04]  /*7b30*/  LDL.LU R28, [R1+0xd0] ;  /* 0x0000d000011c7983 */ /* 0x000f280000300800 */
[----:B------:R-:W4:Y:S04]  /*7b40*/  LDL.LU R10, [R1+0xcc] ;  /* 0x0000cc00010a7983 */ /* 0x000f280000300800 */
[----:B------:R-:W4:Y:S01]  /*7b50*/  LDL.LU R11, [R1+0xc8] ;  /* 0x0000c800010b7983 */ /* 0x000f220000300800 */
[----:B---3--:R-:W-:-:S13]  /*7b60*/  ISETP.GE.AND P5, PT, R60, RZ, PT ;  /* 0x000000ff3c00720c */ /* 0x008fda0003fa6270 */
[----:B------:R-:W-:-:S05]  /*7b70*/  @!P5 IMAD.MOV R57, RZ, RZ, -R57 ;  /* 0x000000ffff39d224 */ /* 0x000fca00078e0a39 */
[----:B------:R-:W-:Y:S02]  /*7b80*/  SEL R60, R2, R57, !P2 ;  /* 0x00000039023c7207 */ /* 0x000fe40005000000 */
[----:B------:R-:W-:Y:S01]  /*7b90*/  LEA.HI.X.SX32 R2, R6, UR7, 0x1, P6 ;  /* 0x0000000706027c11 */ /* 0x000fe2000b0f0eff */
[----:B------:R-:W-:Y:S01]  /*7ba0*/  IMAD R30, R30, UR6, RZ ;  /* 0x000000061e1e7c24 */ /* 0x000fe2000f8e02ff */
[----:B------:R-:W-:Y:S01]  /*7bb0*/  ULDC UR7, c[0x0][0x234] ;  /* 0x00008d0000077ab9 */ /* 0x000fe20000000800 */
[----:B------:R-:W-:Y:S04]  /*7bc0*/  STL [R1+0x2994], R60 ;  /* 0x0029943c01007387 */ /* 0x000fe80000100800 */
[----:B------:R2:W-:Y:S04]  /*7bd0*/  STL [R1+0x29a0], R2 ;  /* 0x0029a00201007387 */ /* 0x0005e80000100800 */
[----:B------:R-:W3:Y:S04]  /*7be0*/  LDL.LU R12, [R1+0xc4] ;  /* 0x0000c400010c7983 */ /* 0x000ee80000300800 */
[----:B------:R-:W3:Y:S04]  /*7bf0*/  LDL.LU R13, [R1+0xc0] ;  /* 0x0000c000010d7983 */ /* 0x000ee80000300800 */
[----:B------:R-:W3:Y:S04]  /*7c00*/  LDL.LU R14, [R1+0xbc] ;  /* 0x0000bc00010e7983 */ /* 0x000ee80000300800 */
[----:B------:R-:W3:Y:S04]  /*7c10*/  LDL.LU R15, [R1+0xb8] ;  /* 0x0000b800010f7983 */ /* 0x000ee80000300800 */
[----:B------:R-:W3:Y:S01]  /*7c20*/  LDL.LU R16, [R1+0xb4] ;  /* 0x0000b40001107983 */ /* 0x000ee20000300800 */
[----:B--2---:R-:W-:-:S05]  /*7c30*/  IMAD R2, R21, UR6, RZ ;  /* 0x0000000615027c24 */ /* 0x004fca000f8e02ff */
[----:B------:R-:W-:Y:S01]  /*7c40*/  STL [R1+0x4], R2 ;  /* 0x0000040201007387 */ /* 0x000fe20000100800 */
[----:B----4-:R-:W-:Y:S02]  /*7c50*/  IMAD R0, R20, UR6, RZ ;  /* 0x0000000614007c24 */ /* 0x010fe4000f8e02ff */
[----:B------:R-:W-:Y:S02]  /*7c60*/  IMAD R61, R17, UR6, RZ ;  /* 0x00000006113d7c24 */ /* 0x000fe4000f8e02ff */
[----:B------:R-:W2:Y:S01]  /*7c70*/  LDL.LU R17, [R1+0xb0] ;  /* 0x0000b00001117983 */ /* 0x000ea20000300800 */
[----:B------:R-:W-:-:S03]  /*7c80*/  IMAD R59, R18, UR6, RZ ;  /* 0x00000006123b7c24 */ /* 0x000fc6000f8e02ff */
[----:B------:R-:W-:Y:S04]  /*7c90*/  STL [R1], R0 ;  /* 0x0000000001007387 */ /* 0x000fe80000100800 */
[----:B------:R0:W-:Y:S04]  /*7ca0*/  STL [R1+0x29b4], R61 ;  /* 0x0029b43d01007387 */ /* 0x0001e80000100800 */
[----:B------:R-:W4:Y:S01]  /*7cb0*/  LDL.LU R18, [R1+0xac] ;  /* 0x0000ac0001127983 */ /* 0x000f220000300800 */
[----:B------:R-:W-:-:S03]  /*7cc0*/  IMAD R6, R19, UR6, RZ ;  /* 0x0000000613067c24 */ /* 0x000fc6000f8e02ff */
        /* <DEDUP_REMOVED lines=9> */
[----:B------:R-:W-:-:S02]  /*7d60*/  IMAD R7, R31, UR6, RZ ;  /* 0x000000061f077c24 */ /* 0x000fc4000f8e02ff */
[----:B------:R-:W-:Y:S02]  /*7d70*/  IMAD R8, R29, UR6, RZ ;  /* 0x000000061d087c24 */ /* 0x000fe4000f8e02ff */
[----:B------:R-:W-:Y:S02]  /*7d80*/  IMAD R9, R28, UR6, RZ ;  /* 0x000000061c097c24 */ /* 0x000fe4000f8e02ff */
[----:B------:R-:W4:Y:S01]  /*7d90*/  LDL.LU R28, [R1+0x84] ;  /* 0x00008400011c7983 */ /* 0x000f220000300800 */
[----:B------:R-:W-:-:S03]  /*7da0*/  IMAD R10, R10, UR6, RZ ;  /* 0x000000060a0a7c24 */ /* 0x000fc6000f8e02ff */
[----:B------:R-:W4:Y:S01]  /*7db0*/  LDL.LU R29, [R1+0x80] ;  /* 0x00008000011d7983 */ /* 0x000f220000300800 */
[----:B------:R-:W-:-:S03]  /*7dc0*/  IMAD R11, R11, UR6, RZ ;  /* 0x000000060b0b7c24 */ /* 0x000fc6000f8e02ff */
[----:B------:R1:W-:Y:S04]  /*7dd0*/  STL [R1+0x299c], R10 ;  /* 0x00299c0a01007387 */ /* 0x0003e80000100800 */
[----:B------:R1:W-:Y:S04]  /*7de0*/  STL [R1+0x2998], R11 ;  /* 0x0029980b01007387 */ /* 0x0003e80000100800 */
[----:B------:R-:W4:Y:S04]  /*7df0*/  LDL.LU R31, [R1+0x7c] ;  /* 0x00007c00011f7983 */ /* 0x000f280000300800 */
[----:B------:R-:W3:Y:S04]  /*7e00*/  LDL.LU R52, [R1+0x78] ;  /* 0x0000780001347983 */ /* 0x000ee80000300800 */
[----:B------:R-:W2:Y:S04]  /*7e10*/  LDL.LU R55, [R1+0x74] ;  /* 0x0000740001377983 */ /* 0x000ea80000300800 */
        /* <DEDUP_REMOVED lines=14> */
[----:B---3--:R-:W-:-:S03]  /*7f00*/  IMAD R32, R52, UR6, RZ ;  /* 0x0000000634207c24 */ /* 0x008fc6000f8e02ff */
[----:B------:R-:W3:Y:S01]  /*7f10*/  LDL.LU R52, [R1+0x38] ;  /* 0x0000380001347983 */ /* 0x000ee20000300800 */
[----:B--2---:R-:W-:-:S03]  /*7f20*/  IMAD R33, R55, UR6, RZ ;  /* 0x0000000637217c24 */ /* 0x004fc6000f8e02ff */
[----:B------:R-:W2:Y:S04]  /*7f30*/  LDL.LU R55, [R1+0x34] ;  /* 0x0000340001377983 */ /* 0x000ea80000300800 */
[----:B------:R-:W2:Y:S04]  /*7f40*/  LDL.LU R57, [R1+0x30] ;  /* 0x0000300001397983 */ /* 0x000ea80000300800 */
[----:B------:R-:W2:Y:S04]  /*7f50*/  LDL.LU R58, [R1+0x2c] ;  /* 0x00002c00013a7983 */ /* 0x000ea80000300800 */
[----:B0-----:R-:W4:Y:S04]  /*7f60*/  LDL.LU R61, [R1+0x28] ;  /* 0x00002800013d7983 */ /* 0x001f280000300800 */
[----:B------:R-:W3:Y:S04]  /*7f70*/  LDL.LU R3, [R1+0x24] ;  /* 0x0000240001037983 */ /* 0x000ee80000300800 */
[----:B------:R-:W2:Y:S04]  /*7f80*/  LDL.LU R4, [R1+0x20] ;  /* 0x0000200001047983 */ /* 0x000ea80000300800 */
[----:B------:R-:W2:Y:S04]  /*7f90*/  LDL.LU R5, [R1+0x1c] ;  /* 0x00001c0001057983 */ /* 0x000ea80000300800 */
[----:B------:R-:W2:Y:S04]  /*7fa0*/  LDL.LU R0, [R1+0x18] ;  /* 0x0000180001007983 */ /* 0x000ea80000300800 */
[----:B------:R-:W2:Y:S04]  /*7fb0*/  LDL.LU R2, [R1+0x14] ;  /* 0x0000140001027983 */ /* 0x000ea80000300800 */
[----:B------:R-:W2:Y:S04]  /*7fc0*/  LDL.LU R60, [R1+0x10] ;  /* 0x00001000013c7983 */ /* 0x000ea80000300800 */
[----:B-1----:R-:W2:Y:S04]  /*7fd0*/  LDL.LU R10, [R1+0x4] ;  /* 0x00000400010a7983 */ /* 0x002ea80000300800 */
[----:B------:R-:W2:Y:S01]  /*7fe0*/  LDL.LU R11, [R1] ;  /* 0x00000000010b7983 */ /* 0x000ea20000300800 */
[----:B----4-:R-:W-:-:S02]  /*7ff0*/  IMAD R61, R61, UR6, RZ ;  /* 0x000000063d3d7c24 */ /* 0x010fc4000f8e02ff */
[----:B---3--:R-:W-:-:S03]  /*8000*/  IMAD R3, R3, UR6, RZ ;  /* 0x0000000603037c24 */ /* 0x008fc6000f8e02ff */
[----:B------:R0:W-:Y:S01]  /*8010*/  STL [R1+0xc], R61 ;  /* 0x00000c3d01007387 */ /* 0x0001e20000100800 */
[----:B--2---:R-:W-:Y:S02]  /*8020*/  IMAD R4, R4, UR6, RZ ;  /* 0x0000000604047c24 */ /* 0x004fe4000f8e02ff */
[----:B------:R-:W-:Y:S01]  /*8030*/  IMAD R5, R5, UR6, RZ ;  /* 0x0000000605057c24 */ /* 0x000fe2000f8e02ff */
[----:B0-----:R-:W2:Y:S01]  /*8040*/  LDL.LU R61, [R1+0x29b4] ;  /* 0x0029b400013d7983 */ /* 0x001ea20000300800 */
[----:B------:R-:W-:-:S03]  /*8050*/  IMAD R0, R0, UR6, RZ ;  /* 0x0000000600007c24 */ /* 0x000fc6000f8e02ff */
[----:B------:R0:W-:Y:S04]  /*8060*/  STL [R1+0x8], R3 ;  /* 0x0000080301007387 */ /* 0x0001e80000100800 */
[----:B0-----:R-:W3:Y:S04]  /*8070*/  LDL.LU R3, [R1+0x29b0] ;  /* 0x0029b00001037983 */ /* 0x001ee80000300800 */
[----:B------:R0:W-:Y:S04]  /*8080*/  STL [R1+0x20], R4 ;  /* 0x0000200401007387 */ /* 0x0001e80000100800 */
[----:B0-----:R-:W4:Y:S04]  /*8090*/  LDL.LU R4, [R1+0x29ac] ;  /* 0x0029ac0001047983 */ /* 0x001f280000300800 */
[----:B------:R0:W-:Y:S04]  /*80a0*/  STL [R1+0x1c], R5 ;  /* 0x00001c0501007387 */ /* 0x0001e80000100800 */
[----:B0-----:R-:W3:Y:S04]  /*80b0*/  LDL.LU R5, [R1+0x29a8] ;  /* 0x0029a80001057983 */ /* 0x001ee80000300800 */
[----:B------:R0:W-:Y:S04]  /*80c0*/  STL [R1+0x18], R0 ;  /* 0x0000180001007387 */ /* 0x0001e80000100800 */
[----:B0-----:R-:W2:Y:S01]  /*80d0*/  LDL.LU R0, [R1+0x29a4] ;  /* 0x0029a40001007983 */ /* 0x001ea20000300800 */
[----:B------:R-:W-:-:S05]  /*80e0*/  IMAD R2, R2, UR6, RZ ;  /* 0x0000000602027c24 */ /* 0x000fca000f8e02ff */
[----:B------:R2:W-:Y:S02]  /*80f0*/  STL [R1+0x14], R2 ;  /* 0x0000140201007387 */ /* 0x0005e40000100800 */
[----:B--2---:R-:W-:-:S05]  /*8100*/  LEA R2, P0, R10, R0, 0x1 ;  /* 0x000000000a027211 */ /* 0x004fca00078008ff */
[----:B------:R0:W-:Y:S02]  /*8110*/  STL [R1+0x2940], R2 ;  /* 0x0029400201007387 */ /* 0x0001e40000100800 */
[----:B0-----:R-:W-:-:S05]  /*8120*/  LEA R2, P6, R11, R0, 0x1 ;  /* 0x000000000b027211 */ /* 0x001fca00078c08ff */
        /* <DEDUP_REMOVED lines=10> */
[----:B------:R0:W-:Y:S04]  /*81d0*/  STL [R1+0x2958], R2 ;  /* 0x0029580201007387 */ /* 0x0001e80000100800 */
[----:B0-----:R-:W2:Y:S02]  /*81e0*/  LDL.LU R2, [R1+0x29a0] ;  /* 0x0029a00001027983 */ /* 0x001ea40000300800 */
[----:B--2---:R-:W-:-:S05]  /*81f0*/  LEA.HI.X.SX32 R10, R10, R2, 0x1, P0 ;  /* 0x000000020a0a7211 */ /* 0x004fca00000f0eff */
[----:B------:R0:W-:Y:S02]  /*8200*/  STL [R1+0x2938], R10 ;  /* 0x0029380a01007387 */ /* 0x0001e40000100800 */
[----:B0-----:R-:W-:-:S05]  /*8210*/  LEA R10, P0, R9, R0, 0x1 ;  /* 0x00000000090a7211 */ /* 0x001fca00078008ff */
[----:B------:R0:W-:Y:S04]  /*8220*/  STL [R1+0x293c], R10 ;  /* 0x00293c0a01007387 */ /* 0x0001e80000100800 */
[----:B0-----:R-:W2:Y:S01]  /*8230*/  LDL.LU R10, [R1+0x299c] ;  /* 0x00299c00010a7983 */ /* 0x001ea20000300800 */
[----:B------:R-:W-:-:S05]  /*8240*/  LEA.HI.X.SX32 R11, R11, R2, 0x1, P6 ;  /* 0x000000020b0b7211 */ /* 0x000fca00030f0eff */
[----:B------:R2:W-:Y:S02]  /*8250*/  STL [R1+0x2930], R11 ;  /* 0x0029300b01007387 */ /* 0x0005e40000100800 */
[----:B--2---:R-:W-:-:S05]  /*8260*/  LEA R11, P6, R10, R0, 0x1 ;  /* 0x000000000a0b7211 */ /* 0x004fca00078c08ff */
[----:B------:R0:W-:Y:S04]  /*8270*/  STL [R1+0x2934], R11 ;  /* 0x0029340b01007387 */ /* 0x0001e80000100800 */
[----:B0-----:R-:W2:Y:S01]  /*8280*/  LDL.LU R11, [R1+0x2998] ;  /* 0x00299800010b7983 */ /* 0x001ea20000300800 */
[----:B------:R-:W-:-:S05]  /*8290*/  LEA.HI.X.SX32 R61, R61, R2, 0x1, P5 ;  /* 0x000000023d3d7211 */ /* 0x000fca00028f0eff */
[----:B------:R2:W-:Y:S01]  /*82a0*/  STL [R1+0x2928], R61 ;  /* 0x0029283d01007387 */ /* 0x0005e20000100800 */
[----:B------:R-:W-:Y:S02]  /*82b0*/  IMAD R12, R12, UR6, RZ ;  /* 0x000000060c0c7c24 */ /* 0x000fe4000f8e02ff */
[----:B------:R-:W-:Y:S02]  /*82c0*/  IMAD R13, R13, UR6, RZ ;  /* 0x000000060d0d7c24 */ /* 0x000fe4000f8e02ff */
[----:B------:R-:W-:Y:S02]  /*82d0*/  IMAD R14, R14, UR6, RZ ;  /* 0x000000060e0e7c24 */ /* 0x000fe4000f8e02ff */
[----:B------:R-:W-:Y:S02]  /*82e0*/  IMAD R15, R15, UR6, RZ ;  /* 0x000000060f0f7c24 */ /* 0x000fe4000f8e02ff */
[----:B------:R-:W-:Y:S02]  /*82f0*/  IMAD R16, R16, UR6, RZ ;  /* 0x0000000610107c24 */ /* 0x000fe4000f8e02ff */
[----:B------:R-:W-:-:S02]  /*8300*/  IMAD R17, R17, UR6, RZ ;  /* 0x0000000611117c24 */ /* 0x000fc4000f8e02ff */
        /* <DEDUP_REMOVED lines=25> */
[----:B------:R-:W-:Y:S01]  /*84a0*/  IMAD R46, R46, UR6, RZ ;  /* 0x000000062e2e7c24 */ /* 0x000fe2000f8e02ff */
[----:B--2---:R-:W-:-:S05]  /*84b0*/  LEA R61, P5, R11, R0, 0x1 ;  /* 0x000000000b3d7211 */ /* 0x004fca00078a08ff */
[----:B------:R0:W-:Y:S02]  /*84c0*/  STL [R1+0x292c], R61 ;  /* 0x00292c3d01007387 */ /* 0x0001e40000100800 */
[----:B0-----:R-:W-:Y:S02]  /*84d0*/  LEA.HI.X.SX32 R61, R59, R2, 0x1, P3 ;  /* 0x000000023b3d7211 */ /* 0x001fe400018f0eff */
[----:B------:R-:W-:-:S03]  /*84e0*/  LEA R59, P3, R12, R0, 0x1 ;  /* 0x000000000c3b7211 */ /* 0x000fc600078608ff */
[----:B------:R0:W-:Y:S04]  /*84f0*/  STL [R1+0x2920], R61 ;  /* 0x0029203d01007387 */ /* 0x0001e80000100800 */
[----:B------:R1:W-:Y:S01]  /*8500*/  STL [R1+0x2924], R59 ;  /* 0x0029243b01007387 */ /* 0x0003e20000100800 */
[----:B0-----:R-:W-:Y:S02]  /*8510*/  LEA.HI.X.SX32 R61, R6, R2, 0x1, P2 ;  /* 0x00000002063d7211 */ /* 0x001fe400010f0eff */
[----:B------:R-:W-:Y:S02]  /*8520*/  LEA R6, P2, R13, R0, 0x1 ;  /* 0x000000000d067211 */ /* 0x000fe400078408ff */
[----:B-1----:R-:W-:Y:S01]  /*8530*/  LEA.HI.X.SX32 R59, R7, R2, 0x1, P4 ;  /* 0x00000002073b7211 */ /* 0x002fe200020f0eff */
[----:B------:R-:W-:Y:S01]  /*8540*/  STL [R1+0x2918], R61 ;  /* 0x0029183d01007387 */ /* 0x000fe20000100800 */
[----:B------:R-:W-:-:S03]  /*8550*/  LEA R7, P4, R14, R0, 0x1 ;  /* 0x000000000e077211 */ /* 0x000fc600078808ff */
[----:B------:R0:W-:Y:S04]  /*8560*/  STL [R1+0x291c], R6 ;  /* 0x00291c0601007387 */ /* 0x0001e80000100800 */
[----:B------:R-:W-:Y:S01]  /*8570*/  STL [R1+0x2910], R59 ;  /* 0x0029103b01007387 */ /* 0x000fe20000100800 */
[----:B0-----:R-:W-:Y:S02]  /*8580*/  LEA.HI.X.SX32 R6, R8, R2, 0x1, P1 ;  /* 0x0000000208067211 */ /* 0x001fe400008f0eff */
[----:B------:R-:W-:Y:S01]  /*8590*/  LEA R8, P1, R15, R0, 0x1 ;  /* 0x000000000f087211 */ /* 0x000fe200078208ff */
[----:B------:R0:W-:Y:S04]  /*85a0*/  STL [R1+0x2914], R7 ;  /* 0x0029140701007387 */ /* 0x0001e80000100800 */
[----:B------:R1:W-:Y:S04]  /*85b0*/  STL [R1+0x2908], R6 ;  /* 0x0029080601007387 */ /* 0x0003e80000100800 */
[----:B------:R2:W-:Y:S01]  /*85c0*/  STL [R1+0x290c], R8 ;  /* 0x00290c0801007387 */ /* 0x0005e20000100800 */
[----:B0-----:R-:W-:-:S02]  /*85d0*/  LEA.HI.X.SX32 R7, R9, R2, 0x1, P0 ;  /* 0x0000000209077211 */ /* 0x001fc400000f0eff */
[----:B-1----:R-:W-:-:S03]  /*85e0*/  LEA R6, P0, R16, R0, 0x1 ;  /* 0x0000000010067211 */ /* 0x002fc600078008ff */
[----:B------:R0:W-:Y:S01]  /*85f0*/  STL [R1+0x2900], R7 ;  /* 0x0029000701007387 */ /* 0x0001e20000100800 */
[----:B--2---:R-:W-:-:S03]  /*8600*/  LEA.HI.X.SX32 R8, R10, R2, 0x1, P6 ;  /* 0x000000020a087211 */ /* 0x004fc600030f0eff */
[----:B------:R1:W-:Y:S04]  /*8610*/  STL [R1+0x2904], R6 ;  /* 0x0029040601007387 */ /* 0x0003e80000100800 */
[----:B------:R2:W-:Y:S01]  /*8620*/  STL [R1+0x28f8], R8 ;  /* 0x0028f80801007387 */ /* 0x0005e20000100800 */
[----:B0-----:R-:W-:Y:S02]  /*8630*/  LEA R7, P6, R17, R0, 0x1 ;  /* 0x0000000011077211 */ /* 0x001fe400078c08ff */
[----:B-1----:R-:W-:-:S03]  /*8640*/  LEA.HI.X.SX32 R6, R11, R2, 0x1, P5 ;  /* 0x000000020b067211 */ /* 0x002fc600028f0eff */
[----:B------:R0:W-:Y:S01]  /*8650*/  STL [R1+0x28fc], R7 ;  /* 0x0028fc0701007387 */ /* 0x0001e20000100800 */
[----:B--2---:R-:W-:-:S03]  /*8660*/  LEA R8, P5, R18, R0, 0x1 ;  /* 0x0000000012087211 */ /* 0x004fc600078a08ff */
[----:B------:R1:W-:Y:S04]  /*8670*/  STL [R1+0x28f0], R6 ;  /* 0x0028f00601007387 */ /* 0x0003e80000100800 */
[----:B------:R2:W-:Y:S01]  /*8680*/  STL [R1+0x28f4], R8 ;  /* 0x0028f40801007387 */ /* 0x0005e20000100800 */
[----:B0-----:R-:W-:Y:S02]  /*8690*/  LEA.HI.X.SX32 R7, R12, R2, 0x1, P3 ;  /* 0x000000020c077211 */ /* 0x001fe400018f0eff */
        /* <DEDUP_REMOVED lines=11> */
[----:B0-----:R-:W-:Y:S01]  /*8750*/  LEA.HI.X.SX32 R7, R15, R2, 0x1, P1 ;  /* 0x000000020f077211 */ /* 0x001fe200008f0eff */
[----:B------:R-:W-:Y:S01]  /*8760*/  IMAD R47, R47, UR6, RZ ;  /* 0x000000062f2f7c24 */ /* 0x000fe2000f8e02ff */
[----:B------:R-:W0:Y:S01]  /*8770*/  LDC R15, c[0x0][0x238] ;  /* 0x00008e00ff0f7b82 */ /* 0x000e220000000800 */
[----:B-1----:R-:W-:Y:S02]  /*8780*/  LEA R6, P1, R22, R0, 0x1 ;  /* 0x0000000016067211 */ /* 0x002fe400078208ff */
[----:B------:R1:W-:Y:S01]  /*8790*/  STL [R1+0x28d0], R7 ;  /* 0x0028d00701007387 */ /* 0x0003e20000100800 */
[----:B--2---:R-:W-:-:S03]  /*87a0*/  LEA.HI.X.SX32 R8, R16, R2, 0x1, P0 ;  /* 0x0000000210087211 */ /* 0x004fc600000f0eff */
[----:B------:R2:W-:Y:S04]  /*87b0*/  STL [R1+0x28d4], R6 ;  /* 0x0028d40601007387 */ /* 0x0005e80000100800 */
[----:B------:R4:W-:Y:S01]  /*87c0*/  STL [R1+0x28c8], R8 ;  /* 0x0028c80801007387 */ /* 0x0009e20000100800 */
[----:B-1----:R-:W-:Y:S02]  /*87d0*/  LEA R7, P0, R23, R0, 0x1 ;  /* 0x0000000017077211 */ /* 0x002fe400078008ff */
[----:B--2---:R-:W-:-:S03]  /*87e0*/  LEA.HI.X.SX32 R6, R17, R2, 0x1, P6 ;  /* 0x0000000211067211 */ /* 0x004fc600030f0eff */
[----:B------:R1:W-:Y:S01]  /*87f0*/  STL [R1+0x28cc], R7 ;  /* 0x0028cc0701007387 */ /* 0x0003e20000100800 */
[----:B----4-:R-:W-:-:S03]  /*8800*/  LEA R8, P6, R24, R0, 0x1 ;  /* 0x0000000018087211 */ /* 0x010fc600078c08ff */
[----:B------:R2:W-:Y:S04]  /*8810*/  STL [R1+0x28c0], R6 ;  /* 0x0028c00601007387 */ /* 0x0005e80000100800 */
[----:B------:R4:W-:Y:S01]  /*8820*/  STL [R1+0x28c4], R8 ;  /* 0x0028c40801007387 */ /* 0x0009e20000100800 */
[----:B-1----:R-:W-:Y:S02]  /*8830*/  LEA.HI.X.SX32 R7, R18, R2, 0x1, P5 ;  /* 0x0000000212077211 */ /* 0x002fe400028f0eff */
[----:B--2---:R-:W-:-:S03]  /*8840*/  LEA R6, P5, R25, R0, 0x1 ;  /* 0x0000000019067211 */ /* 0x004fc600078a08ff */
[----:B------:R1:W-:Y:S01]  /*8850*/  STL [R1+0x28b8], R7 ;  /* 0x0028b80701007387 */ /* 0x0003e20000100800 */
[----:B----4-:R-:W-:-:S03]  /*8860*/  LEA.HI.X.SX32 R8, R19, R2, 0x1, P3 ;  /* 0x0000000213087211 */ /* 0x010fc600018f0eff */
        /* <DEDUP_REMOVED lines=79> */
[----:B------:R-:W-:Y:S01]  /*8d60*/  STL [R1+0x281c], R8 ;  /* 0x00281c0801007387 */ /* 0x000fe20000100800 */
[----:B-1----:R-:W-:-:S03]  /*8d70*/  LEA.HI.X.SX32 R7, R39, R2, 0x1, P5 ;  /* 0x0000000227077211 */ /* 0x002fc600028f0eff */
[----:B------:R-:W4:Y:S01]  /*8d80*/  LDL.LU R10, [R1+0xc] ;  /* 0x00000c00010a7983 */ /* 0x000f220000300800 */
[----:B--2---:R-:W-:-:S03]  /*8d90*/  LEA R6, P5, R46, R0, 0x1 ;  /* 0x000000002e067211 */ /* 0x004fc600078a08ff */
[----:B------:R1:W-:Y:S04]  /*8da0*/  STL [R1+0x2810], R7 ;  /* 0x0028100701007387 */ /* 0x0003e80000100800 */
[----:B------:R2:W-:Y:S04]  /*8db0*/  STL [R1+0x2814], R6 ;  /* 0x0028140601007387 */ /* 0x0005e80000100800 */
[----:B------:R-:W3:Y:S01]  /*8dc0*/  LDL.LU R59, [R1+0x8] ;  /* 0x00000800013b7983 */ /* 0x000ee20000300800 */
[----:B-1----:R-:W-:-:S05]  /*8dd0*/  LEA.HI.X.SX32 R7, R40, R2, 0x1, P3 ;  /* 0x0000000228077211 */ /* 0x002fca00018f0eff */
[----:B------:R1:W-:Y:S04]  /*8de0*/  STL [R1+0x2808], R7 ;  /* 0x0028080701007387 */ /* 0x0003e80000100800 */
[----:B------:R-:W3:Y:S01]  /*8df0*/  LDL.LU R9, [R1+0x20] ;  /* 0x0000200001097983 */ /* 0x000ee20000300800 */
[----:B--2---:R-:W-:Y:S01]  /*8e00*/  LEA R6, P3, R47, R0, 0x1 ;  /* 0x000000002f067211 */ /* 0x004fe200078608ff */
[----:B------:R-:W-:Y:S02]  /*8e10*/  IMAD R48, R48, UR6, RZ ;  /* 0x0000000630307c24 */ /* 0x000fe4000f8e02ff */
[----:B------:R-:W-:Y:S01]  /*8e20*/  IMAD R49, R49, UR6, RZ ;  /* 0x0000000631317c24 */ /* 0x000fe2000f8e02ff */
[-C--:B-1----:R-:W-:Y:S01]  /*8e30*/  LEA.HI.X.SX32 R7, R41, R2.reuse, 0x1, P2 ;  /* 0x0000000229077211 */ /* 0x082fe200010f0eff */
[----:B------:R1:W-:Y:S01]  /*8e40*/  STL [R1+0x280c], R6 ;  /* 0x00280c0601007387 */ /* 0x0003e20000100800 */
[----:B------:R-:W-:Y:S01]  /*8e50*/  LEA.HI.X.SX32 R11, R42, R2, 0x1, P4 ;  /* 0x000000022a0b7211 */ /* 0x000fe200020f0eff */
[----:B------:R-:W-:Y:S01]  /*8e60*/  IMAD R50, R50, UR6, RZ ;  /* 0x0000000632327c24 */ /* 0x000fe2000f8e02ff */
[----:B------:R-:W-:Y:S01]  /*8e70*/  LEA R8, P4, R49, R0, 0x1 ;  /* 0x0000000031087211 */ /* 0x000fe200078808ff */
[----:B------:R2:W-:Y:S01]  /*8e80*/  STL [R1+0x2800], R7 ;  /* 0x0028000701007387 */ /* 0x0005e20000100800 */
[----:B------:R-:W-:-:S02]  /*8e90*/  LEA.HI.X.SX32 R12, R43, R2, 0x1, P1 ;  /* 0x000000022b0c7211 */ /* 0x000fc400008f0eff */
[-C--:B-1----:R-:W-:Y:S01]  /*8ea0*/  LEA R6, P2, R48, R0.reuse, 0x1 ;  /* 0x0000000030067211 */ /* 0x082fe200078408ff */
[----:B--2---:R-:W2:Y:S04]  /*8eb0*/  LDL.LU R7, [R1+0x1c] ;  /* 0x00001c0001077983 */ /* 0x004ea80000300800 */
[----:B------:R1:W-:Y:S01]  /*8ec0*/  STL [R1+0x2804], R6 ;  /* 0x0028040601007387 */ /* 0x0003e20000100800 */
[----:B------:R-:W-:Y:S02]  /*8ed0*/  IMAD R51, R51, UR6, RZ ;  /* 0x0000000633337c24 */ /* 0x000fe4000f8e02ff */
[----:B------:R-:W-:Y:S01]  /*8ee0*/  IMAD R52, R52, UR6, RZ ;  /* 0x0000000634347c24 */ /* 0x000fe2000f8e02ff */
[----:B-1----:R-:W2:Y:S04]  /*8ef0*/  LDL.LU R6, [R1+0x18] ;  /* 0x0000180001067983 */ /* 0x002ea80000300800 */
[----:B------:R1:W-:Y:S04]  /*8f00*/  STL [R1+0x27f8], R11 ;  /* 0x0027f80b01007387 */ /* 0x0003e80000100800 */
[----:B------:R0:W-:Y:S04]  /*8f10*/  STL [R1+0x27fc], R8 ;  /* 0x0027fc0801007387 */ /* 0x0001e80000100800 */
[----:B-1----:R-:W2:Y:S01]  /*8f20*/  LDL.LU R11, [R1+0x14] ;  /* 0x00001400010b7983 */ /* 0x002ea20000300800 */
[----:B0-----:R-:W-:-:S03]  /*8f30*/  LEA R8, P1, R50, R0, 0x1 ;  /* 0x0000000032087211 */ /* 0x001fc600078208ff */
[----:B------:R0:W-:Y:S01]  /*8f40*/  STL [R1+0x27f0], R12 ;  /* 0x0027f00c01007387 */ /* 0x0001e20000100800 */
[----:B------:R-:W-:-:S03]  /*8f50*/  IMAD R53, R53, UR6, RZ ;  /* 0x0000000635357c24 */ /* 0x000fc6000f8e02ff */
[----:B------:R1:W-:Y:S01]  /*8f60*/  STL [R1+0x27f4], R8 ;  /* 0x0027f40801007387 */ /* 0x0003e20000100800 */
[----:B0-----:R-:W-:Y:S02]  /*8f70*/  LEA.HI.X.SX32 R12, R44, R2, 0x1, P0 ;  /* 0x000000022c0c7211 */ /* 0x001fe400000f0eff */
[----:B------:R-:W-:Y:S02]  /*8f80*/  LEA R13, P0, R51, R0, 0x1 ;  /* 0x00000000330d7211 */ /* 0x000fe400078008ff */
[----:B-1----:R-:W-:Y:S01]  /*8f90*/  LEA.HI.X.SX32 R8, R45, R2, 0x1, P6 ;  /* 0x000000022d087211 */ /* 0x002fe200030f0eff */
[----:B------:R0:W-:Y:S01]  /*8fa0*/  STL [R1+0x27e8], R12 ;  /* 0x0027e80c01007387 */ /* 0x0001e20000100800 */
[----:B------:R-:W-:-:S03]  /*8fb0*/  IMAD R54, R54, UR6, RZ ;  /* 0x0000000636367c24 */ /* 0x000fc6000f8e02ff */
[----:B------:R1:W-:Y:S01]  /*8fc0*/  STL [R1+0x27ec], R13 ;  /* 0x0027ec0d01007387 */ /* 0x0003e20000100800 */
[----:B0-----:R-:W-:-:S03]  /*8fd0*/  LEA R12, P6, R52, R0, 0x1 ;  /* 0x00000000340c7211 */ /* 0x001fc600078c08ff */
[----:B------:R0:W-:Y:S01]  /*8fe0*/  STL [R1+0x27e0], R8 ;  /* 0x0027e00801007387 */ /* 0x0001e20000100800 */
[----:B-1----:R-:W-:-:S03]  /*8ff0*/  LEA.HI.X.SX32 R13, R46, R2, 0x1, P5 ;  /* 0x000000022e0d7211 */ /* 0x002fc600028f0eff */
[----:B------:R1:W-:Y:S01]  /*9000*/  STL [R1+0x27e4], R12 ;  /* 0x0027e40c01007387 */ /* 0x0003e20000100800 */
[----:B------:R-:W-:Y:S01]  /*9010*/  IMAD R55, R55, UR6, RZ ;  /* 0x0000000637377c24 */ /* 0x000fe2000f8e02ff */
[----:B0-----:R-:W-:Y:S02]  /*9020*/  LEA R8, P5, R53, R0, 0x1 ;  /* 0x0000000035087211 */ /* 0x001fe400078a08ff */
[----:B------:R0:W-:Y:S01]  /*9030*/  STL [R1+0x27d8], R13 ;  /* 0x0027d80d01007387 */ /* 0x0001e20000100800 */
[----:B-1----:R-:W-:-:S03]  /*9040*/  LEA.HI.X.SX32 R12, R47, R2, 0x1, P3 ;  /* 0x000000022f0c7211 */ /* 0x002fc600018f0eff */
[----:B------:R1:W-:Y:S01]  /*9050*/  STL [R1+0x27dc], R8 ;  /* 0x0027dc0801007387 */ /* 0x0003e20000100800 */
[----:B------:R-:W-:-:S03]  /*9060*/  IMAD R56, R56, UR6, RZ ;  /* 0x0000000638387c24 */ /* 0x000fc6000f8e02ff */
[----:B------:R1:W-:Y:S01]  /*9070*/  STL [R1+0x27d0], R12 ;  /* 0x0027d00c01007387 */ /* 0x0003e20000100800 */
[----:B0-----:R-:W-:Y:S02]  /*9080*/  LEA R13, P3, R54, R0, 0x1 ;  /* 0x00000000360d7211 */ /* 0x001fe400078608ff */
[----:B-1----:R-:W-:-:S03]  /*9090*/  LEA.HI.X.SX32 R8, R48, R2, 0x1, P2 ;  /* 0x0000000230087211 */ /* 0x002fc600010f0eff */
[----:B------:R0:W-:Y:S01]  /*90a0*/  STL [R1+0x27d4], R13 ;  /* 0x0027d40d01007387 */ /* 0x0001e20000100800 */
[----:B------:R-:W-:-:S03]  /*90b0*/  LEA R12, P2, R55, R0, 0x1 ;  /* 0x00000000370c7211 */ /* 0x000fc600078408ff */
[----:B------:R1:W-:Y:S01]  /*90c0*/  STL [R1+0x27c8], R8 ;  /* 0x0027c80801007387 */ /* 0x0003e20000100800 */
[----:B------:R-:W-:-:S03]  /*90d0*/  IMAD R57, R57, UR6, RZ ;  /* 0x0000000639397c24 */ /* 0x000fc6000f8e02ff */
[----:B------:R1:W-:Y:S01]  /*90e0*/  STL [R1+0x27cc], R12 ;  /* 0x0027cc0c01007387 */ /* 0x0003e20000100800 */
[----:B0-----:R-:W-:Y:S01]  /*90f0*/  LEA.HI.X.SX32 R13, R49, R2, 0x1, P4 ;  /* 0x00000002310d7211 */ /* 0x001fe200020f0eff */
[----:B------:R-:W-:Y:S01]  /*9100*/  IMAD R58, R58, UR6, RZ ;  /* 0x000000063a3a7c24 */ /* 0x000fe2000f8e02ff */
[----:B-1----:R-:W-:-:S03]  /*9110*/  LEA R8, P4, R56, R0, 0x1 ;  /* 0x0000000038087211 */ /* 0x002fc600078808ff */
[----:B------:R0:W-:Y:S01]  /*9120*/  STL [R1+0x27c0], R13 ;  /* 0x0027c00d01007387 */ /* 0x0001e20000100800 */
[----:B------:R-:W-:-:S03]  /*9130*/  LEA.HI.X.SX32 R12, R50, R2, 0x1, P1 ;  /* 0x00000002320c7211 */ /* 0x000fc600008f0eff */
[----:B------:R1:W-:Y:S04]  /*9140*/  STL [R1+0x27c4], R8 ;  /* 0x0027c40801007387 */ /* 0x0003e80000100800 */
[----:B------:R1:W-:Y:S01]  /*9150*/  STL [R1+0x27b8], R12 ;  /* 0x0027b80c01007387 */ /* 0x0003e20000100800 */
[----:B0-----:R-:W-:Y:S02]  /*9160*/  LEA R13, P1, R57, R0, 0x1 ;  /* 0x00000000390d7211 */ /* 0x001fe400078208ff */
[----:B-1----:R-:W-:-:S03]  /*9170*/  LEA.HI.X.SX32 R8, R51, R2, 0x1, P0 ;  /* 0x0000000233087211 */ /* 0x002fc600000f0eff */
[----:B------:R0:W-:Y:S01]  /*9180*/  STL [R1+0x27bc], R13 ;  /* 0x0027bc0d01007387 */ /* 0x0001e20000100800 */
[----:B------:R-:W-:-:S03]  /*9190*/  LEA R12, P0, R58, R0, 0x1 ;  /* 0x000000003a0c7211 */ /* 0x000fc600078008ff */
[----:B------:R-:W-:Y:S04]  /*91a0*/  STL [R1+0x27b0], R8 ;  /* 0x0027b00801007387 */ /* 0x000fe80000100800 */
[----:B------:R1:W-:Y:S01]  /*91b0*/  STL [R1+0x27b4], R12 ;  /* 0x0027b40c01007387 */ /* 0x0003e20000100800 */
[----:B0-----:R-:W-:-:S05]  /*91c0*/  LEA.HI.X.SX32 R13, R52, R2, 0x1, P6 ;  /* 0x00000002340d7211 */ /* 0x001fca00030f0eff */
[----:B------:R3:W-:Y:S01]  /*91d0*/  STL [R1+0x27a8], R13 ;  /* 0x0027a80d01007387 */ /* 0x0007e20000100800 */
[----:B-1----:R-:W-:Y:S02]  /*91e0*/  LEA.HI.X.SX32 R12, R53, R2, 0x1, P5 ;  /* 0x00000002350c7211 */ /* 0x002fe400028f0eff */
[----:B----4-:R-:W-:-:S05]  /*91f0*/  LEA R8, P6, R10, R0, 0x1 ;  /* 0x000000000a087211 */ /* 0x010fca00078c08ff */
[----:B------:R0:W-:Y:S01]  /*9200*/  STL [R1+0x27ac], R8 ;  /* 0x0027ac0801007387 */ /* 0x0001e20000100800 */
[----:B---3--:R-:W-:-:S03]  /*9210*/  LEA R13, P5, R59, R0, 0x1 ;  /* 0x000000003b0d7211 */ /* 0x008fc600078a08ff */
[----:B0-----:R-:W3:Y:S04]  /*9220*/  LDL.LU R8, [R1+0x5c] ;  /* 0x00005c0001087983 */ /* 0x001ee80000300800 */
[----:B------:R0:W-:Y:S04]  /*9230*/  STL [R1+0x27a0], R12 ;  /* 0x0027a00c01007387 */ /* 0x0001e80000100800 */
[----:B------:R1:W-:Y:S01]  /*9240*/  STL [R1+0x27a4], R13 ;  /* 0x0027a40d01007387 */ /* 0x0003e20000100800 */
[----:B0-----:R-:W-:Y:S02]  /*9250*/  LEA.HI.X.SX32 R12, R54, R2, 0x1, P3 ;  /* 0x00000002360c7211 */ /* 0x001fe400018f0eff */
[----:B------:R-:W-:-:S03]  /*9260*/  LEA R14, P3, R9, R0, 0x1 ;  /* 0x00000000090e7211 */ /* 0x000fc600078608ff */
[----:B------:R2:W-:Y:S04]  /*9270*/  STL [R1+0x2798], R12 ;  /* 0x0027980c01007387 */ /* 0x0005e80000100800 */
[----:B------:R0:W-:Y:S04]  /*9280*/  STL [R1+0x279c], R14 ;  /* 0x00279c0e01007387 */ /* 0x0001e80000100800 */
[----:B------:R-:W4:Y:S01]  /*9290*/  LDL.LU R61, [R1+0x60] ;  /* 0x00006000013d7983 */ /* 0x000f220000300800 */
[----:B-1----:R-:W-:Y:S02]  /*92a0*/  LEA.HI.X.SX32 R13, R55, R2, 0x1, P2 ;  /* 0x00000002370d7211 */ /* 0x002fe400010f0eff */
[----:B--2---:R-:W-:-:S03]  /*92b0*/  LEA R12, P2, R7, R0, 0x1 ;  /* 0x00000000070c7211 */ /* 0x004fc600078408ff */
[----:B------:R1:W-:Y:S04]  /*92c0*/  STL [R1+0x2790], R13 ;  /* 0x0027900d01007387 */ /* 0x0003e80000100800 */
[----:B------:R2:W-:Y:S01]  /*92d0*/  STL [R1+0x2794], R12 ;  /* 0x0027940c01007387 */ /* 0x0005e20000100800 */
[-C--:B0-----:R-:W-:Y:S02]  /*92e0*/  LEA.HI.X.SX32 R14, R57, R2.reuse, 0x1, P1 ;  /* 0x00000002390e7211 */ /* 0x081fe400008f0eff */
[----:B-1----:R-:W-:Y:S02]  /*92f0*/  LEA.HI.X.SX32 R13, R56, R2, 0x1, P4 ;  /* 0x00000002380d7211 */ /* 0x002fe400020f0eff */
[----:B--2---:R-:W-:-:S03]  /*9300*/  LEA R12, P4, R6, R0, 0x1 ;  /* 0x00000000060c7211 */ /* 0x004fc600078808ff */
[----:B------:R0:W-:Y:S01]  /*9310*/  STL [R1+0x2788], R13 ;  /* 0x0027880d01007387 */ /* 0x0001e20000100800 */
[----:B------:R-:W-:-:S03]  /*9320*/  IMAD R60, R60, UR6, RZ ;  /* 0x000000063c3c7c24 */ /* 0x000fc6000f8e02ff */
[----:B------:R1:W-:Y:S01]  /*9330*/  STL [R1+0x278c], R12 ;  /* 0x00278c0c01007387 */ /* 0x0003e20000100800 */
[----:B0-----:R-:W-:-:S03]  /*9340*/  LEA R13, P1, R11, R0, 0x1 ;  /* 0x000000000b0d7211 */ /* 0x001fc600078208ff */
[----:B------:R0:W-:Y:S01]  /*9350*/  STL [R1+0x2780], R14 ;  /* 0x0027800e01007387 */ /* 0x0001e20000100800 */
[----:B-1----:R-:W-:-:S03]  /*9360*/  LEA.HI.X.SX32 R12, R58, R2, 0x1, P0 ;  /* 0x000000023a0c7211 */ /* 0x002fc600000f0eff */
[----:B------:R-:W-:Y:S01]  /*9370*/  STL [R1+0x2784], R13 ;  /* 0x0027840d01007387 */ /* 0x000fe20000100800 */
[----:B------:R-:W-:-:S03]  /*9380*/  LEA.HI.X.SX32 R10, R10, R2, 0x1, P6 ;  /* 0x000000020a0a7211 */ /* 0x000fc600030f0eff */
[----:B------:R1:W-:Y:S01]  /*9390*/  STL [R1+0x277c], R12 ;  /* 0x00277c0c01007387 */ /* 0x0003e20000100800 */
[----:B------:R-:W-:Y:S01]  /*93a0*/  IMAD R5, R5, UR7, RZ ;  /* 0x0000000705057c24 */ /* 0x000fe2000f8e02ff */
[----:B0-----:R-:W0:Y:S01]  /*93b0*/  LDC R14, c[0x0][0x238] ;  /* 0x00008e00ff0e7b82 */ /* 0x001e220000000800 */
[----:B-1----:R-:W-:Y:S01]  /*93c0*/  LEA R12, P6, R60, R0, 0x1 ;  /* 0x000000003c0c7211 */ /* 0x002fe200078c08ff */
[----:B------:R-:W-:Y:S01]  /*93d0*/  IMAD R4, R4, UR7, RZ ;  /* 0x0000000704047c24 */ /* 0x000fe2000f8e02ff */
[----:B------:R-:W-:Y:S01]  /*93e0*/  LEA.HI.X.SX32 R0, R59, R2, 0x1, P5 ;  /* 0x000000023b007211 */ /* 0x000fe200028f0eff */
[----:B------:R-:W-:-:S04]  /*93f0*/  IMAD R3, R3, UR7, RZ ;  /* 0x0000000703037c24 */ /* 0x000fc8000f8e02ff */
[----:B------:R-:W1:Y:S01]  /*9400*/  LDC R59, c[0x0][0x238] ;  /* 0x00008e00ff3b7b82 */ /* 0x000e620000000800 */
[C---:B------:R-:W-:Y:S01]  /*9410*/  LEA R44, P0, R5.reuse, UR10, 0x1 ;  /* 0x0000000a052c7c11 */ /* 0x040fe2000f8008ff */
[----:B------:R2:W-:Y:S03]  /*9420*/  STL [R1+0x2778], R10 ;  /* 0x0027780a01007387 */ /* 0x0005e60000100800 */
[----:B------:R-:W-:Y:S02]  /*9430*/  LEA.HI.X.SX32 R45, R5, UR11, 0x1, P0 ;  /* 0x0000000b052d7c11 */ /* 0x000fe400080f0eff */
[-C--:B------:R-:W-:Y:S01]  /*9440*/  LEA.HI.X.SX32 R5, R9, R2.reuse, 0x1, P3 ;  /* 0x0000000209057211 */ /* 0x080fe200018f0eff */
[----:B------:R-:W0:Y:S01]  /*9450*/  LDC R13, c[0x0][0x238] ;  /* 0x00008e00ff0d7b82 */ /* 0x000e220000000800 */
[----:B--2---:R-:W2:Y:S04]  /*9460*/  LDL.LU R10, [R1+0xf0] ;  /* 0x0000f000010a7983 */ /* 0x004ea80000300800 */
[----:B------:R-:W-:Y:S04]  /*9470*/  STL [R1+0x2774], R12 ;  /* 0x0027740c01007387 */ /* 0x000fe80000100800 */
[----:B------:R1:W-:Y:S04]  /*9480*/  STL [R1+0x2770], R0 ;  /* 0x0027700001007387 */ /* 0x0003e80000100800 */
[----:B------:R1:W-:Y:S04]  /*9490*/  STL [R1+0x276c], R5 ;  /* 0x00276c0501007387 */ /* 0x0003e80000100800 */
[----:B------:R-:W2:Y:S01]  /*94a0*/  LDL.LU R9, [R1+0xf4] ;  /* 0x0000f40001097983 */ /* 0x000ea20000300800 */
[----:B-1----:R-:W-:-:S03]  /*94b0*/  LEA.HI.X.SX32 R0, R7, R2, 0x1, P2 ;  /* 0x0000000207007211 */ /* 0x002fc600010f0eff */
[----:B------:R-:W-:Y:S04]  /*94c0*/  STL.64 [R1+0x1060], R44 ;  /* 0x0010602c01007387 */ /* 0x000fe80000100a00 */
[----:B------:R1:W-:Y:S01]  /*94d0*/  STL [R1+0x2768], R0 ;  /* 0x0027680001007387 */ /* 0x0003e20000100800 */
[----:B------:R-:W-:Y:S01]  /*94e0*/  IMAD R59, R59, 0x1f, RZ ;  /* 0x0000001f3b3b7824 */ /* 0x000fe200078e02ff */
[-C--:B------:R-:W-:Y:S02]  /*94f0*/  LEA.HI.X.SX32 R5, R11, R2.reuse, 0x1, P1 ;  /* 0x000000020b057211 */ /* 0x080fe400008f0eff */
[----:B------:R-:W-:Y:S02]  /*9500*/  LEA R42, P0, R4, UR10, 0x1 ;  /* 0x0000000a042a7c11 */ /* 0x000fe4000f8008ff */
[----:B-1----:R-:W-:Y:S01]  /*9510*/  LEA.HI.X.SX32 R0, R6, R2, 0x1, P4 ;  /* 0x0000000206007211 */ /* 0x002fe200020f0eff */
[----:B------:R-:W-:-:S04]  /*9520*/  IMAD.WIDE R6, R59, 0x2, R44 ;  /* 0x000000023b067825 */ /* 0x000fc800078e022c */
[----:B------:R1:W-:Y:S01]  /*9530*/  STL [R1+0x2764], R0 ;  /* 0x0027640001007387 */ /* 0x0003e20000100800 */
[----:B------:R-:W-:Y:S02]  /*9540*/  LEA.HI.X.SX32 R43, R4, UR11, 0x1, P0 ;  /* 0x0000000b042b7c11 */ /* 0x000fe400080f0eff */
[----:B-1----:R-:W-:Y:S02]  /*9550*/  LEA.HI.X.SX32 R0, R60, R2, 0x1, P6 ;  /* 0x000000023c007211 */ /* 0x002fe400030f0eff */
[----:B------:R-:W2:Y:S04]  /*9560*/  LDL.LU R60, [R1+0x2994] ;  /* 0x00299400013c7983 */ /* 0x000ea80000300800 */
[----:B------:R-:W-:Y:S04]  /*9570*/  STL [R1+0x2760], R5 ;  /* 0x0027600501007387 */ /* 0x000fe80000100800 */
[----:B------:R3:W-:Y:S04]  /*9580*/  STL [R1+0x275c], R0 ;  /* 0x00275c0001007387 */ /* 0x0007e80000100800 */
[----:B------:R4:W-:Y:S04]  /*9590*/  STL [R1+0x26f4], R6 ;  /* 0x0026f40601007387 */ /* 0x0009e80000100800 */
[----:B------:R-:W-:Y:S01]  /*95a0*/  STL [R1+0x26f0], R7 ;  /* 0x0026f00701007387 */ /* 0x000fe20000100800 */
[----:B---3--:R-:W-:-:S03]  /*95b0*/  IMAD R0, R8, UR7, RZ ;  /* 0x0000000708007c24 */ /* 0x008fc6000f8e02ff */
[----:B------:R-:W3:Y:S04]  /*95c0*/  LDL.LU R8, [R1+0xf8] ;  /* 0x0000f80001087983 */ /* 0x000ee80000300800 */
[----:B------:R-:W-:Y:S01]  /*95d0*/  STL.64 [R1+0x1058], R42 ;  /* 0x0010582a01007387 */ /* 0x000fe20000100a00 */
[----:B----4-:R-:W-:-:S03]  /*95e0*/  IMAD R6, R61, UR7, RZ ;  /* 0x000000073d067c24 */ /* 0x010fc6000f8e02ff */
[----:B------:R-:W4:Y:S01]  /*95f0*/  LDL.LU R61, [R1+0xfc] ;  /* 0x0000fc00013d7983 */ /* 0x000f220000300800 */
[----:B------:R-:W-:Y:S01]  /*9600*/  LEA R40, P1, R3, UR10, 0x1 ;  /* 0x0000000a03287c11 */ /* 0x000fe2000f8208ff */
[----:B------:R-:W-:-:S03]  /*9610*/  IMAD.WIDE R4, R59, 0x2, R42 ;  /* 0x000000023b047825 */ /* 0x000fc600078e022a */
[----:B------:R-:W-:Y:S02]  /*9620*/  LEA.HI.X.SX32 R41, R3, UR11, 0x1, P1 ;  /* 0x0000000b03297c11 */ /* 0x000fe400088f0eff */
[----:B------:R-:W-:Y:S02]  /*9630*/  LEA R38, P0, R0, UR10, 0x1 ;  /* 0x0000000a00267c11 */ /* 0x000fe4000f8008ff */
[----:B------:R-:W-:Y:S01]  /*9640*/  LEA R36, P1, R6, UR10, 0x1 ;  /* 0x0000000a06247c11 */ /* 0x000fe2000f8208ff */
[C---:B------:R-:W-:Y:S01]  /*9650*/  IMAD.WIDE R2, R59.reuse, 0x2, R40 ;  /* 0x000000023b027825 */ /* 0x040fe200078e0228 */
[----:B------:R-:W-:Y:S01]  /*9660*/  STL.64 [R1+0x1050], R40 ;  /* 0x0010502801007387 */ /* 0x000fe20000100a00 */
[----:B------:R-:W-:Y:S02]  /*9670*/  LEA.HI.X.SX32 R39, R0, UR11, 0x1, P0 ;  /* 0x0000000b00277c11 */ /* 0x000fe400080f0eff */
[----:B------:R-:W-:Y:S01]  /*9680*/  LEA.HI.X.SX32 R37, R6, UR11, 0x1, P1 ;  /* 0x0000000b06257c11 */ /* 0x000fe200088f0eff */
[----:B------:R-:W-:Y:S04]  /*9690*/  STL [R1+0x2704], R4 ;  /* 0x0027040401007387 */ /* 0x000fe80000100800 */
[----:B------:R1:W-:Y:S04]  /*96a0*/  STL [R1+0x26f8], R5 ;  /* 0x0026f80501007387 */ /* 0x0003e80000100800 */
[----:B------:R-:W-:Y:S04]  /*96b0*/  STL [R1+0x2714], R2 ;  /* 0x0027140201007387 */ /* 0x000fe80000100800 */
[----:B------:R0:W-:Y:S01]  /*96c0*/  STL [R1+0x2710], R3 ;  /* 0x0027100301007387 */ /* 0x0001e20000100800 */
[----:B-1----:R-:W-:-:S03]  /*96d0*/  IMAD.WIDE R4, R59, 0x2, R38 ;  /* 0x000000023b047825 */ /* 0x002fc600078e0226 */
[----:B------:R-:W4:Y:S04]  /*96e0*/  LDL.LU R12, [R1+0x100] ;  /* 0x00010000010c7983 */ /* 0x000f280000300800 */
[----:B------:R-:W-:Y:S01]  /*96f0*/  STL.64 [R1+0x1048], R38 ;  /* 0x0010482601007387 */ /* 0x000fe20000100a00 */
[----:B0-----:R-:W-:-:S03]  /*9700*/  IMAD.WIDE R2, R59, 0x2, R36 ;  /* 0x000000023b027825 */ /* 0x001fc600078e0224 */
[----:B------:R-:W4:Y:S04]  /*9710*/  LDL.LU R11, [R1+0x104] ;  /* 0x00010400010b7983 */ /* 0x000f280000300800 */
[----:B------:R-:W-:Y:S04]  /*9720*/  STL.64 [R1+0x1040], R36 ;  /* 0x0010402401007387 */ /* 0x000fe80000100a00 */
[----:B------:R-:W-:Y:S04]  /*9730*/  STL [R1+0x272c], R4 ;  /* 0x00272c0401007387 */ /* 0x000fe80000100800 */
[----:B------:R0:W-:Y:S01]  /*9740*/  STL [R1+0x2728], R5 ;  /* 0x0027280501007387 */ /* 0x0001e20000100800 */
[----:B--2---:R-:W-:-:S05]  /*9750*/  IMAD R0, R10, UR7, RZ ;  /* 0x000000070a007c24 */ /* 0x004fca000f8e02ff */
[C---:B------:R-:W-:Y:S01]  /*9760*/  LEA R34, P0, R0.reuse, UR10, 0x1 ;  /* 0x0000000a00227c11 */ /* 0x040fe2000f8008ff */
[----:B------:R-:W-:Y:S03]  /*9770*/  STL [R1+0x2744], R2 ;  /* 0x0027440201007387 */ /* 0x000fe60000100800 */
[----:B------:R-:W-:Y:S01]  /*9780*/  LEA.HI.X.SX32 R35, R0, UR11, 0x1, P0 ;  /* 0x0000000b00237c11 */ /* 0x000fe200080f0eff */
[----:B------:R-:W-:-:S05]  /*9790*/  IMAD R6, R9, UR7, RZ ;  /* 0x0000000709067c24 */ /* 0x000fca000f8e02ff */
[C---:B------:R-:W-:Y:S01]  /*97a0*/  LEA R32, P1, R6.reuse, UR10, 0x1 ;  /* 0x0000000a06207c11 */ /* 0x040fe2000f8208ff */
[----:B------:R1:W-:Y:S03]  /*97b0*/  STL [R1+0x2740], R3 ;  /* 0x0027400301007387 */ /* 0x0003e60000100800 */
[----:B------:R-:W-:Y:S01]  /*97c0*/  LEA.HI.X.SX32 R33, R6, UR11, 0x1, P1 ;  /* 0x0000000b06217c11 */ /* 0x000fe200088f0eff */
[----:B------:R-:W2:Y:S01]  /*97d0*/  LDL.LU R10, [R1+0x108] ;  /* 0x00010800010a7983 */ /* 0x000ea20000300800 */
[----:B0-----:R-:W-:-:S03]  /*97e0*/  IMAD.WIDE R4, R59, 0x2, R34 ;  /* 0x000000023b047825 */ /* 0x001fc600078e0222 */
[----:B------:R-:W2:Y:S01]  /*97f0*/  LDL.LU R9, [R1+0x10c] ;  /* 0x00010c0001097983 */ /* 0x000ea20000300800 */
[----:B-1----:R-:W-:-:S03]  /*9800*/  IMAD.WIDE R2, R59, 0x2, R32 ;  /* 0x000000023b027825 */ /* 0x002fc600078e0220 */
[----:B------:R-:W-:Y:S04]  /*9810*/  STL.64 [R1+0x1038], R34 ;  /* 0x0010382201007387 */ /* 0x000fe80000100a00 */
[----:B------:R-:W-:Y:S04]  /*9820*/  STL.64 [R1+0x1030], R32 ;  /* 0x0010302001007387 */ /* 0x000fe80000100a00 */
[----:B------:R-:W-:Y:S04]  /*9830*/  STL [R1+0x2758], R4 ;  /* 0x0027580401007387 */ /* 0x000fe80000100800 */
[----:B------:R0:W-:Y:S04]  /*9840*/  STL [R1+0x2750], R5 ;  /* 0x0027500501007387 */ /* 0x0001e80000100800 */
[----:B------:R-:W-:Y:S01]  /*9850*/  STL [R1+0x2754], R2 ;  /* 0x0027540201007387 */ /* 0x000fe20000100800 */
[----:B---3--:R-:W-:-:S03]  /*9860*/  IMAD R0, R8, UR7, RZ ;  /* 0x0000000708007c24 */ /* 0x008fc6000f8e02ff */
[----:B------:R-:W3:Y:S04]  /*9870*/  LDL.LU R8, [R1+0x114] ;  /* 0x0001140001087983 */ /* 0x000ee80000300800 */
[----:B------:R1:W-:Y:S01]  /*9880*/  STL [R1+0x2748], R3 ;  /* 0x0027480301007387 */ /* 0x0003e20000100800 */
[----:B----4-:R-:W-:-:S03]  /*9890*/  IMAD R6, R61, UR7, RZ ;  /* 0x000000073d067c24 */ /* 0x010fc6000f8e02ff */
[----:B------:R-:W4:Y:S01]  /*98a0*/  LDL.LU R61, [R1+0x110] ;  /* 0x00011000013d7983 */ /* 0x000f220000300800 */
[----:B------:R-:W-:-:S04]  /*98b0*/  LEA R30, P0, R0, UR10, 0x1 ;  /* 0x0000000a001e7c11 */ /* 0x000fc8000f8008ff */
[----:B------:R-:W-:Y:S02]  /*98c0*/  LEA.HI.X.SX32 R31, R0, UR11, 0x1, P0 ;  /* 0x0000000b001f7c11 */ /* 0x000fe400080f0eff */
[----:B------:R-:W-:-:S04]  /*98d0*/  LEA R28, P1, R6, UR10, 0x1 ;  /* 0x0000000a061c7c11 */ /* 0x000fc8000f8208ff */
[----:B------:R-:W-:Y:S01]  /*98e0*/  LEA.HI.X.SX32 R29, R6, UR11, 0x1, P1 ;  /* 0x0000000b061d7c11 */ /* 0x000fe200088f0eff */
[----:B0-----:R-:W-:-:S04]  /*98f0*/  IMAD.WIDE R4, R59, 0x2, R30 ;  /* 0x000000023b047825 */ /* 0x001fc800078e021e */
[----:B------:R-:W-:-:S05]  /*9900*/  IMAD R0, R12, UR7, RZ ;  /* 0x000000070c007c24 */ /* 0x000fca000f8e02ff */
[----:B------:R-:W-:Y:S01]  /*9910*/  LEA R26, P0, R0, UR10, 0x1 ;  /* 0x0000000a001a7c11 */ /* 0x000fe2000f8008ff */
[----:B------:R-:W-:-:S03]  /*9920*/  IMAD R6, R11, UR7, RZ ;  /* 0x000000070b067c24 */ /* 0x000fc6000f8e02ff */
[----:B------:R-:W-:Y:S02]  /*9930*/  LEA.HI.X.SX32 R27, R0, UR11, 0x1, P0 ;  /* 0x0000000b001b7c11 */ /* 0x000fe400080f0eff */
[----:B------:R-:W-:Y:S01]  /*9940*/  LEA R24, P1, R6, UR10, 0x1 ;  /* 0x0000000a06187c11 */ /* 0x000fe2000f8208ff */
[----:B-1----:R-:W-:-:S03]  /*9950*/  IMAD.WIDE R2, R59, 0x2, R28 ;  /* 0x000000023b027825 */ /* 0x002fc600078e021c */
[----:B------:R-:W-:Y:S01]  /*9960*/  LEA.HI.X.SX32 R25, R6, UR11, 0x1, P1 ;  /* 0x0000000b06197c11 */ /* 0x000fe200088f0eff */
[----:B------:R-:W-:Y:S04]  /*9970*/  STL.64 [R1+0x1028], R30 ;  /* 0x0010281e01007387 */ /* 0x000fe80000100a00 */
[----:B------:R-:W-:Y:S04]  /*9980*/  STL.64 [R1+0x1020], R28 ;  /* 0x0010201c01007387 */ /* 0x000fe80000100a00 */
[----:B------:R-:W-:Y:S04]  /*9990*/  STL [R1+0x274c], R4 ;  /* 0x00274c0401007387 */ /* 0x000fe80000100800 */
[----:B------:R0:W-:Y:S04]  /*99a0*/  STL [R1+0x2738], R5 ;  /* 0x0027380501007387 */ /* 0x0001e80000100800 */
[----:B------:R-:W-:Y:S04]  /*99b0*/  STL [R1+0x273c], R2 ;  /* 0x00273c0201007387 */ /* 0x000fe80000100800 */
[----:B------:R1:W-:Y:S01]  /*99c0*/  STL [R1+0x2730], R3 ;  /* 0x0027300301007387 */ /* 0x0003e20000100800 */
[----:B0-----:R-:W-:-:S03]  /*99d0*/  IMAD.WIDE R4, R59, 0x2, R26 ;  /* 0x000000023b047825 */ /* 0x001fc600078e021a */
[----:B------:R-:W-:Y:S01]  /*99e0*/  STL.64 [R1+0x1018], R26 ;  /* 0x0010181a01007387 */ /* 0x000fe20000100a00 */
[----:B--2---:R-:W-:-:S05]  /*99f0*/  IMAD R0, R10, UR7, RZ ;  /* 0x000000070a007c24 */ /* 0x004fca000f8e02ff */
[----:B------:R-:W-:Y:S01]  /*9a00*/  LEA R22, P0, R0, UR10, 0x1 ;  /* 0x0000000a00167c11 */ /* 0x000fe2000f8008ff */
[----:B------:R-:W-:-:S03]  /*9a10*/  IMAD R6, R9, UR7, RZ ;  /* 0x0000000709067c24 */ /* 0x000fc6000f8e02ff */
[----:B------:R-:W-:Y:S02]  /*9a20*/  LEA.HI.X.SX32 R23, R0, UR11, 0x1, P0 ;  /* 0x0000000b00177c11 */ /* 0x000fe400080f0eff */
[C---:B------:R-:W-:Y:S01]  /*9a30*/  LEA R20, P1, R6.reuse, UR10, 0x1 ;  /* 0x0000000a06147c11 */ /* 0x040fe2000f8208ff */
[C---:B-1----:R-:W-:Y:S01]  /*9a40*/  IMAD.WIDE R2, R59.reuse, 0x2, R24 ;  /* 0x000000023b027825 */ /* 0x042fe200078e0218 */
[----:B------:R-:W-:Y:S02]  /*9a50*/  STL.64 [R1+0x1010], R24 ;  /* 0x0010101801007387 */ /* 0x000fe40000100a00 */
[----:B------:R-:W-:Y:S01]  /*9a60*/  LEA.HI.X.SX32 R21, R6, UR11, 0x1, P1 ;  /* 0x0000000b06157c11 */ /* 0x000fe200088f0eff */
[----:B------:R-:W-:Y:S01]  /*9a70*/  IMAD R6, R60, UR7, RZ ;  /* 0x000000073c067c24 */ /* 0x000fe2000f8e02ff */
[----:B------:R-:W-:Y:S04]  /*9a80*/  STL [R1+0x2734], R4 ;  /* 0x0027340401007387 */ /* 0x000fe80000100800 */
[----:B------:R0:W-:Y:S04]  /*9a90*/  STL [R1+0x2720], R5 ;  /* 0x0027200501007387 */ /* 0x0001e80000100800 */
[----:B------:R-:W-:Y:S04]  /*9aa0*/  STL [R1+0x2724], R2 ;  /* 0x0027240201007387 */ /* 0x000fe80000100800 */
[----:B------:R1:W-:Y:S01]  /*9ab0*/  STL [R1+0x2718], R3 ;  /* 0x0027180301007387 */ /* 0x0003e20000100800 */
[----:B0-----:R-:W-:-:S03]  /*9ac0*/  IMAD.WIDE R4, R59, 0x2, R22 ;  /* 0x000000023b047825 */ /* 0x001fc600078e0216 */
[----:B------:R-:W-:Y:S04]  /*9ad0*/  STL.64 [R1+0x1008], R22 ;  /* 0x0010081601007387 */ /* 0x000fe80000100a00 */
[----:B------:R-:W2:Y:S01]  /*9ae0*/  LDL.LU R60, [R1+0x2990] ;  /* 0x00299000013c7983 */ /* 0x000ea20000300800 */
[----:B-1----:R-:W-:-:S03]  /*9af0*/  IMAD.WIDE R2, R59, 0x2, R20 ;  /* 0x000000023b027825 */ /* 0x002fc600078e0214 */
[----:B------:R-:W-:Y:S04]  /*9b00*/  STL.64 [R1+0x1000], R20 ;  /* 0x0010001401007387 */ /* 0x000fe80000100a00 */
[----:B------:R-:W-:Y:S04]  /*9b10*/  STL [R1+0x271c], R4 ;  /* 0x00271c0401007387 */ /* 0x000fe80000100800 */
[----:B------:R0:W-:Y:S04]  /*9b20*/  STL [R1+0x2708], R5 ;  /* 0x0027080501007387 */ /* 0x0001e80000100800 */
[----:B------:R-:W-:Y:S01]  /*9b30*/  STL [R1+0x270c], R2 ;  /* 0x00270c0201007387 */ /* 0x000fe20000100800 */
[----:B---3--:R-:W-:Y:S01]  /*9b40*/  IMAD R7, R8, UR7, RZ ;  /* 0x0000000708077c24 */ /* 0x008fe2000f8e02ff */
[----:B------:R-:W-:-:S04]  /*9b50*/  LEA R8, P2, R6, UR10, 0x1 ;  /* 0x0000000a06087c11 */ /* 0x000fc8000f8408ff */
[C---:B------:R-:W-:Y:S02]  /*9b60*/  LEA R18, P0, R7.reuse, UR10, 0x1 ;  /* 0x0000000a07127c11 */ /* 0x040fe4000f8008ff */
[----:B------:R-:W-:Y:S02]  /*9b70*/  LEA.HI.X.SX32 R6, R6, UR11, 0x1, P2 ;  /* 0x0000000b06067c11 */ /* 0x000fe400090f0eff */
[----:B------:R-:W-:Y:S01]  /*9b80*/  LEA.HI.X.SX32 R19, R7, UR11, 0x1, P0 ;  /* 0x0000000b07137c11 */ /* 0x000fe200080f0eff */
[----:B----4-:R-:W-:Y:S02]  /*9b90*/  IMAD R0, R61, UR7, RZ ;  /* 0x000000073d007c24 */ /* 0x010fe4000f8e02ff */
[----:B------:R-:W1:Y:S03]  /*9ba0*/  LDC R61, c[0x0][0x238] ;  /* 0x00008e00ff3d7b82 */ /* 0x000e660000000800 */
[C---:B------:R-:W-:Y:S01]  /*9bb0*/  LEA R16, P1, R0.reuse, UR10, 0x1 ;  /* 0x0000000a00107c11 */ /* 0x040fe2000f8208ff */
[----:B------:R-:W-:Y:S03]  /*9bc0*/  STL [R1+0x17c0], R8 ;  /* 0x0017c00801007387 */ /* 0x000fe60000100800 */
[----:B------:R-:W-:Y:S01]  /*9bd0*/  LEA.HI.X.SX32 R17, R0, UR11, 0x1, P1 ;  /* 0x0000000b00117c11 */ /* 0x000fe200088f0eff */
[----:B------:R3:W-:Y:S01]  /*9be0*/  STL [R1+0x26fc], R3 ;  /* 0x0026fc0301007387 */ /* 0x0007e20000100800 */
[----:B0-----:R-:W-:-:S03]  /*9bf0*/  IMAD.WIDE R4, R59, 0x2, R18 ;  /* 0x000000023b047825 */ /* 0x001fc600078e0212 */
[----:B------:R-:W-:Y:S01]  /*9c00*/  STL.64 [R1+0x10c0], R18 ;  /* 0x0010c01201007387 */ /* 0x000fe20000100a00 */
[----:B------:R-:W-:Y:S02]  /*9c10*/  IMAD.MOV.U32 R10, RZ, RZ, R8 ;  /* 0x000000ffff0a7224 */ /* 0x000fe400078e0008 */
[----:B------:R-:W-:Y:S01]  /*9c20*/  IMAD.MOV.U32 R11, RZ, RZ, R6 ;  /* 0x000000ffff0b7224 */ /* 0x000fe200078e0006 */
[----:B------:R-:W-:Y:S04]  /*9c30*/  STL.64 [R1+0x1068], R16 ;  /* 0x0010681001007387 */ /* 0x000fe80000100a00 */
[----:B------:R0:W-:Y:S01]  /*9c40*/  STL [R1+0x17bc], R6 ;  /* 0x0017bc0601007387 */ /* 0x0001e20000100800 */
[----:B---3--:R-:W-:-:S03]  /*9c50*/  IMAD.WIDE R2, R59, 0x2, R10 ;  /* 0x000000023b027825 */ /* 0x008fc600078e020a */
[----:B------:R-:W-:Y:S01]  /*9c60*/  STL [R1+0x2700], R4 ;  /* 0x0027000401007387 */ /* 0x000fe20000100800 */
[----:B-1----:R-:W-:Y:S02]  /*9c70*/  IMAD R0, R61, 0x1e, RZ ;  /* 0x0000001e3d007824 */ /* 0x002fe400078e02ff */
[----:B0-----:R-:W-:Y:S01]  /*9c80*/  IMAD.WIDE R6, R59, 0x2, R16 ;  /* 0x000000023b067825 */ /* 0x001fe200078e0210 */
[----:B------:R0:W-:Y:S04]  /*9c90*/  STL [R1+0x26e8], R5 ;  /* 0x0026e80501007387 */ /* 0x0001e80000100800 */
[----:B------:R-:W-:Y:S04]  /*9ca0*/  STL [R1+0x26ec], R6 ;  /* 0x0026ec0601007387 */ /* 0x000fe80000100800 */
[----:B------:R1:W-:Y:S01]  /*9cb0*/  STL [R1+0x26d0], R7 ;  /* 0x0026d00701007387 */ /* 0x0003e20000100800 */
[----:B0-----:R-:W-:-:S03]  /*9cc0*/  IMAD.WIDE R4, R0, 0x2, R44 ;  /* 0x0000000200047825 */ /* 0x001fc600078e022c */
[----:B------:R-:W-:Y:S04]  /*9cd0*/  STL [R1+0x26e4], R2 ;  /* 0x0026e40201007387 */ /* 0x000fe80000100800 */
[----:B------:R0:W-:Y:S01]  /*9ce0*/  STL [R1+0x26dc], R3 ;  /* 0x0026dc0301007387 */ /* 0x0001e20000100800 */
[----:B-1----:R-:W-:-:S03]  /*9cf0*/  IMAD.WIDE R6, R0, 0x2, R40 ;  /* 0x0000000200067825 */ /* 0x002fc600078e0228 */
[----:B------:R-:W-:Y:S01]  /*9d00*/  STL [R1+0x26e0], R4 ;  /* 0x0026e00401007387 */ /* 0x000fe20000100800 */
[----:B0-----:R-:W-:-:S03]  /*9d10*/  IMAD.WIDE R2, R0, 0x2, R42 ;  /* 0x0000000200027825 */ /* 0x001fc600078e022a */
[----:B------:R0:W-:Y:S04]  /*9d20*/  STL [R1+0x26d4], R5 ;  /* 0x0026d40501007387 */ /* 0x0001e80000100800 */
[----:B------:R-:W-:Y:S04]  /*9d30*/  STL [R1+0x26d8], R2 ;  /* 0x0026d80201007387 */ /* 0x000fe80000100800 */
[----:B------:R1:W-:Y:S01]  /*9d40*/  STL [R1+0x26c8], R3 ;  /* 0x0026c80301007387 */ /* 0x0003e20000100800 */
[----:B0-----:R-:W-:-:S03]  /*9d50*/  IMAD.WIDE R4, R0, 0x2, R38 ;  /* 0x0000000200047825 */ /* 0x001fc600078e0226 */
[----:B------:R-:W-:Y:S04]  /*9d60*/  STL [R1+0x26cc], R6 ;  /* 0x0026cc0601007387 */ /* 0x000fe80000100800 */
[----:B------:R0:W-:Y:S01]  /*9d70*/  STL [R1+0x26b0], R7 ;  /* 0x0026b00701007387 */ /* 0x0001e20000100800 */
[----:B-1----:R-:W-:-:S03]  /*9d80*/  IMAD.WIDE R2, R0, 0x2, R36 ;  /* 0x0000000200027825 */ /* 0x002fc600078e0224 */
[----:B------:R-:W-:Y:S04]  /*9d90*/  STL [R1+0x26c4], R4 ;  /* 0x0026c40401007387 */ /* 0x000fe80000100800 */
[----:B------:R1:W-:Y:S01]  /*9da0*/  STL [R1+0x26bc], R5 ;  /* 0x0026bc0501007387 */ /* 0x0003e20000100800 */
[----:B0-----:R-:W-:-:S03]  /*9db0*/  IMAD.WIDE R6, R0, 0x2, R32 ;  /* 0x0000000200067825 */ /* 0x001fc600078e0220 */
[----:B------:R-:W-:Y:S01]  /*9dc0*/  STL [R1+0x26c0], R2 ;  /* 0x0026c00201007387 */ /* 0x000fe20000100800 */
[----:B-1----:R-:W-:-:S03]  /*9dd0*/  IMAD.WIDE R4, R0, 0x2, R34 ;  /* 0x0000000200047825 */ /* 0x002fc600078e0222 */
        /* <DEDUP_REMOVED lines=21> */
[----:B------:R-:W-:-:S03]  /*9f30*/  IMAD R8, R61, 0x1d, RZ ;  /* 0x0000001d3d087824 */ /* 0x000fc600078e02ff */
[----:B------:R-:W-:Y:S01]  /*9f40*/  STL [R1+0x2680], R2 ;  /* 0x0026800201007387 */ /* 0x000fe20000100800 */
[----:B0-----:R-:W-:-:S03]  /*9f50*/  IMAD.WIDE R6, R0, 0x2, R10 ;  /* 0x0000000200067825 */ /* 0x001fc600078e020a */
[----:B------:R0:W-:Y:S01]  /*9f60*/  STL [R1+0x2674], R3 ;  /* 0x0026740301007387 */ /* 0x0001e20000100800 */
[----:B-1----:R-:W-:-:S05]  /*9f70*/  IMAD.WIDE R4, R0, 0x2, R18 ;  /* 0x0000000200047825 */ /* 0x002fca00078e0212 */
        /* <DEDUP_REMOVED lines=178> */
[----:B------:R1:W-:Y:S04]  /*aaa0*/  STL [R1+0x249c], R3 ;  /* 0x00249c0301007387 */ /* 0x0003e80000100800 */
[----:B------:R-:W-:Y:S01]  /*aab0*/  STL [R1+0x24a0], R4 ;  /* 0x0024a00401007387 */ /* 0x000fe20000100800 */
[----:B0-----:R-:W-:-:S03]  /*aac0*/  IMAD.WIDE R6, R0, 0x2, R22 ;  /* 0x0000000200067825 */ /* 0x001fc600078e0216 */
[----:B------:R0:W-:Y:S01]  /*aad0*/  STL [R1+0x17cc], R5 ;  /* 0x0017cc0501007387 */ /* 0x0001e20000100800 */
[----:B-1----:R-:W-:-:S04]  /*aae0*/  IMAD.WIDE R2, R0, 0x2, R26 ;  /* 0x0000000200027825 */ /* 0x002fc800078e021a */
[C---:B------:R-:W-:Y:S01]  /*aaf0*/  IMAD.WIDE R8, R0.reuse, 0x2, R20 ;  /* 0x0000000200087825 */ /* 0x040fe200078e0214 */
[----:B------:R-:W-:Y:S03]  /*ab00*/  STL [R1+0x2498], R2 ;  /* 0x0024980201007387 */ /* 0x000fe60000100800 */
[----:B0-----:R-:W-:Y:S01]  /*ab10*/  IMAD.WIDE R4, R0, 0x2, R24 ;  /* 0x0000000200047825 */ /* 0x001fe200078e0218 */
[----:B------:R0:W-:Y:S04]  /*ab20*/  STL [R1+0x17d0], R3 ;  /* 0x0017d00301007387 */ /* 0x0001e80000100800 */
[----:B------:R-:W-:Y:S01]  /*ab30*/  STL [R1+0x17d8], R4 ;  /* 0x0017d80401007387 */ /* 0x000fe20000100800 */
[----:B------:R-:W-:-:S03]  /*ab40*/  IMAD R12, R61, 0x19, RZ ;  /* 0x000000193d0c7824 */ /* 0x000fc600078e02ff */
[----:B------:R1:W-:Y:S01]  /*ab50*/  STL [R1+0x17d4], R5 ;  /* 0x0017d40501007387 */ /* 0x0003e20000100800 */
[----:B0-----:R-:W-:-:S03]  /*ab60*/  IMAD.WIDE R2, R0, 0x2, R18 ;  /* 0x0000000200027825 */ /* 0x001fc600078e0212 */
[----:B------:R-:W-:Y:S04]  /*ab70*/  STL [R1+0x17e0], R6 ;  /* 0x0017e00601007387 */ /* 0x000fe80000100800 */
[----:B------:R0:W-:Y:S01]  /*ab80*/  STL [R1+0x17dc], R7 ;  /* 0x0017dc0701007387 */ /* 0x0001e20000100800 */
[----:B-1----:R-:W-:-:S03]  /*ab90*/  IMAD.WIDE R4, R0, 0x2, R16 ;  /* 0x0000000200047825 */ /* 0x002fc600078e0210 */
[----:B------:R-:W-:Y:S04]  /*aba0*/  STL [R1+0x17e8], R8 ;  /* 0x0017e80801007387 */ /* 0x000fe80000100800 */
[----:B------:R-:W-:Y:S01]  /*abb0*/  STL [R1+0x17e4], R9 ;  /* 0x0017e40901007387 */ /* 0x000fe20000100800 */
[----:B0-----:R-:W-:-:S03]  /*abc0*/  IMAD.WIDE R6, R0, 0x2, R10 ;  /* 0x0000000200067825 */ /* 0x001fc600078e020a */
[----:B------:R-:W-:Y:S04]  /*abd0*/  STL [R1+0x17f0], R2 ;  /* 0x0017f00201007387 */ /* 0x000fe80000100800 */
        /* <DEDUP_REMOVED lines=23> */
[----:B------:R-:W-:-:S04]  /*ad50*/  IMAD.WIDE R8, R12, 0x2, R28 ;  /* 0x000000020c087825 */ /* 0x000fc800078e021c */
[C---:B-1----:R-:W-:Y:S01]  /*ad60*/  IMAD.WIDE R4, R12.reuse, 0x2, R32 ;  /* 0x000000020c047825 */ /* 0x042fe200078e0220 */
        /* <DEDUP_REMOVED lines=17> */
[----:B------:R-:W-:-:S03]  /*ae80*/  IMAD R0, R61, 0x18, RZ ;  /* 0x000000183d007824 */ /* 0x000fc600078e02ff */
        /* <DEDUP_REMOVED lines=391> */
[----:B------:R-:W-:-:S03]  /*c700*/  IMAD.SHL.U32 R0, R61, 0x10, RZ ;  /* 0x000000103d007824 */ /* 0x000fc600078e00ff */
        /* <DEDUP_REMOVED lines=103> */
[----:B------:R-:W-:Y:S01]  /*cd80*/  STL [R1+0x1d78], R2 ;  /* 0x001d780201007387 */ /* 0x000fe20000100800 */
[----:B------:R-:W0:Y:S03]  /*cd90*/  LDC R12, c[0x0][0x238] ;  /* 0x00008e00ff0c7b82 */ /* 0x000e260000000800 */
[----:B------:R1:W-:Y:S04]  /*cda0*/  STL [R1+0x1d74], R3 ;  /* 0x001d740301007387 */ /* 0x0003e80000100800 */
[----:B------:R-:W-:Y:S04]  /*cdb0*/  STL [R1+0x1d80], R4 ;  /* 0x001d800401007387 */ /* 0x000fe80000100800 */
[----:B------:R3:W-:Y:S01]  /*cdc0*/  STL [R1+0x1d7c], R5 ;  /* 0x001d7c0501007387 */ /* 0x0007e20000100800 */
[----:B-1----:R-:W-:-:S03]  /*cdd0*/  IMAD.WIDE R2, R0, 0x2, R44 ;  /* 0x0000000200027825 */ /* 0x002fc600078e022c */
[----:B------:R-:W-:Y:S04]  /*cde0*/  STL [R1+0x1d88], R6 ;  /* 0x001d880601007387 */ /* 0x000fe80000100800 */
[----:B------:R1:W-:Y:S01]  /*cdf0*/  STL [R1+0x1d84], R7 ;  /* 0x001d840701007387 */ /* 0x0003e20000100800 */
[----:B---3--:R-:W-:-:S03]  /*ce00*/  IMAD.WIDE R4, R0, 0x2, R42 ;  /* 0x0000000200047825 */ /* 0x008fc600078e022a */
[----:B------:R-:W-:Y:S04]  /*ce10*/  STL [R1+0x1d90], R2 ;  /* 0x001d900201007387 */ /* 0x000fe80000100800 */
[----:B------:R3:W-:Y:S01]  /*ce20*/  STL [R1+0x1d8c], R3 ;  /* 0x001d8c0301007387 */ /* 0x0007e20000100800 */
[----:B-1----:R-:W-:-:S03]  /*ce30*/  IMAD.WIDE R6, R0, 0x2, R38 ;  /* 0x0000000200067825 */ /* 0x002fc600078e0226 */
[----:B------:R-:W-:Y:S01]  /*ce40*/  STL [R1+0x1d98], R4 ;  /* 0x001d980401007387 */ /* 0x000fe20000100800 */
[----:B---3--:R-:W-:-:S03]  /*ce50*/  IMAD.WIDE R2, R0, 0x2, R40 ;  /* 0x0000000200027825 */ /* 0x008fc600078e0228 */
        /* <DEDUP_REMOVED lines=11> */
[----:B------:R-:W-:-:S04]  /*cf10*/  IMAD.WIDE R8, R0, 0x2, R28 ;  /* 0x0000000200087825 */ /* 0x000fc800078e021c */
[C---:B---3--:R-:W-:Y:S01]  /*cf20*/  IMAD.WIDE R4, R0.reuse, 0x2, R32 ;  /* 0x0000000200047825 */ /* 0x048fe200078e0220 */
        /* <DEDUP_REMOVED lines=17> */
[----:B0-----:R-:W-:-:S03]  /*d040*/  IMAD R12, R12, 0xd, RZ ;  /* 0x0000000d0c0c7824 */ /* 0x001fc600078e02ff */
[----:B------:R0:W-:Y:S01]  /*d050*/  STL [R1+0x1de4], R7 ;  /* 0x001de40701007387 */ /* 0x0001e20000100800 */
[----:B---3--:R-:W-:-:S03]  /*d060*/  IMAD.WIDE R4, R0, 0x2, R16 ;  /* 0x0000000200047825 */ /* 0x008fc600078e0210 */
        /* <DEDUP_REMOVED lines=247> */
[----:B0-----:R-:W-:-:S03]  /*dfe0*/  IMAD.SHL.U32 R0, R0, 0x8, RZ ;  /* 0x0000000800007824 */ /* 0x001fc600078e00ff */
        /* <DEDUP_REMOVED lines=314> */
[----:B------:R-:W-:Y:S01]  /*f390*/  STL [R1+0x239c], R2 ;  /* 0x00239c0201007387 */ /* 0x000fe20000100800 */
[----:B------:R-:W-:-:S03]  /*f3a0*/  IMAD.WIDE R8, R0, 0x2, R38 ;  /* 0x0000000200087825 */ /* 0x000fc600078e0226 */
        /* <DEDUP_REMOVED lines=18> */
[----:B------:R-:W-:Y:S04]  /*f4d0*/  STL [R1+0x23c8], R7 ;  /* 0x0023c80701007387 */ /* 0x000fe80000100800 */
[----:B------:R3:W-:Y:S01]  /*f4e0*/  STL [R1+0x23d4], R8 ;  /* 0x0023d40801007387 */ /* 0x0007e20000100800 */
[----:B-1----:R-:W-:-:S03]  /*f4f0*/  IMAD.WIDE R4, R0, 0x2, R26 ;  /* 0x0000000200047825 */ /* 0x002fc600078e021a */
[----:B------:R1:W-:Y:S04]  /*f500*/  STL [R1+0x23d0], R9 ;  /* 0x0023d00901007387 */ /* 0x0003e80000100800 */
[----:B------:R-:W-:Y:S01]  /*f510*/  STL [R1+0x23dc], R2 ;  /* 0x0023dc0201007387 */ /* 0x000fe20000100800 */
[----:B---3--:R-:W3:Y:S03]  /*f520*/  LDC R8, c[0x0][0x238] ;  /* 0x00008e00ff087b82 */ /* 0x008ee60000000800 */
[----:B------:R4:W-:Y:S01]  /*f530*/  STL [R1+0x23d8], R3 ;  /* 0x0023d80301007387 */ /* 0x0009e20000100800 */
[----:B------:R-:W-:-:S03]  /*f540*/  IMAD.WIDE R6, R0, 0x2, R22 ;  /* 0x0000000200067825 */ /* 0x000fc600078e0216 */
[----:B------:R-:W-:Y:S01]  /*f550*/  STL [R1+0x23e4], R4 ;  /* 0x0023e40401007387 */ /* 0x000fe20000100800 */
[----:B-1----:R-:W1:Y:S01]  /*f560*/  LDC R9, c[0x0][0x238] ;  /* 0x00008e00ff097b82 */ /* 0x002e620000000800 */
[C---:B----4-:R-:W-:Y:S02]  /*f570*/  IMAD.WIDE R2, R0.reuse, 0x2, R24 ;  /* 0x0000000200027825 */ /* 0x050fe400078e0218 */
[----:B------:R4:W-:Y:S04]  /*f580*/  STL [R1+0x23e0], R5 ;  /* 0x0023e00501007387 */ /* 0x0009e80000100800 */
[----:B------:R-:W-:Y:S04]  /*f590*/  STL [R1+0x23ec], R2 ;  /* 0x0023ec0201007387 */ /* 0x000fe80000100800 */
[----:B------:R2:W-:Y:S01]  /*f5a0*/  STL [R1+0x23e8], R3 ;  /* 0x0023e80301007387 */ /* 0x0005e20000100800 */
[----:B----4-:R-:W-:-:S03]  /*f5b0*/  IMAD.WIDE R4, R0, 0x2, R18 ;  /* 0x0000000200047825 */ /* 0x010fc600078e0212 */
[----:B------:R-:W-:Y:S01]  /*f5c0*/  STL [R1+0x23f4], R6 ;  /* 0x0023f40601007387 */ /* 0x000fe20000100800 */
[----:B--2---:R-:W-:-:S03]  /*f5d0*/  IMAD.WIDE R2, R0, 0x2, R20 ;  /* 0x0000000200027825 */ /* 0x004fc600078e0214 */
[----:B------:R2:W-:Y:S04]  /*f5e0*/  STL [R1+0x23f0], R7 ;  /* 0x0023f00701007387 */ /* 0x0005e80000100800 */
[----:B------:R-:W-:Y:S04]  /*f5f0*/  STL [R1+0x23fc], R2 ;  /* 0x0023fc0201007387 */ /* 0x000fe80000100800 */
[----:B------:R-:W-:Y:S01]  /*f600*/  STL [R1+0x23f8], R3 ;  /* 0x0023f80301007387 */ /* 0x000fe20000100800 */
[----:B--2---:R-:W-:-:S03]  /*f610*/  IMAD.WIDE R6, R0, 0x2, R16 ;  /* 0x0000000200067825 */ /* 0x004fc600078e0210 */
[----:B------:R-:W-:Y:S04]  /*f620*/  STL [R1+0x2404], R4 ;  /* 0x0024040401007387 */ /* 0x000fe80000100800 */
[----:B------:R2:W-:Y:S04]  /*f630*/  STL [R1+0x2400], R5 ;  /* 0x0024000501007387 */ /* 0x0005e80000100800 */
[----:B------:R-:W-:Y:S04]  /*f640*/  STL [R1+0x240c], R6 ;  /* 0x00240c0601007387 */ /* 0x000fe80000100800 */
[----:B------:R3:W-:Y:S01]  /*f650*/  STL [R1+0x2408], R7 ;  /* 0x0024080701007387 */ /* 0x0007e20000100800 */
[----:B--2---:R-:W-:-:S02]  /*f660*/  IMAD.WIDE R4, R0, 0x2, R10 ;  /* 0x0000000200047825 */ /* 0x004fc400078e020a */
[----:B------:R-:W2:Y:S02]  /*f670*/  LDC R0, c[0x0][0x238] ;  /* 0x00008e00ff007b82 */ /* 0x000ea40000000800 */
[----:B---3--:R-:W-:-:S06]  /*f680*/  IMAD.WIDE R6, R8, 0x2, R10 ;  /* 0x0000000208067825 */ /* 0x008fcc00078e020a */
[----:B------:R-:W3:Y:S01]  /*f690*/  LDC R10, c[0x0][0x238] ;  /* 0x00008e00ff0a7b82 */ /* 0x000ee20000000800 */
[----:B------:R-:W-:Y:S01]  /*f6a0*/  STL [R1+0x2414], R4 ;  /* 0x0024140401007387 */ /* 0x000fe20000100800 */
[----:B-1----:R-:W-:-:S03]  /*f6b0*/  IMAD.WIDE R2, R9, 0x2, R44 ;  /* 0x0000000209027825 */ /* 0x002fc600078e022c */
[----:B------:R1:W-:Y:S03]  /*f6c0*/  STL [R1+0x2410], R5 ;  /* 0x0024100501007387 */ /* 0x0003e60000100800 */
[----:B------:R-:W4:Y:S01]  /*f6d0*/  LDC R8, c[0x0][0x238] ;  /* 0x00008e00ff087b82 */ /* 0x000f220000000800 */
[----:B------:R-:W-:Y:S04]  /*f6e0*/  STL [R1+0x2494], R6 ;  /* 0x0024940601007387 */ /* 0x000fe80000100800 */
[----:B------:R0:W-:Y:S03]  /*f6f0*/  STL [R1+0x2490], R7 ;  /* 0x0024900701007387 */ /* 0x0001e60000100800 */
[----:B------:R-:W4:Y:S01]  /*f700*/  LDC R9, c[0x0][0x238] ;  /* 0x00008e00ff097b82 */ /* 0x000f220000000800 */
[----:B------:R-:W-:Y:S01]  /*f710*/  STL [R1+0x241c], R2 ;  /* 0x00241c0201007387 */ /* 0x000fe20000100800 */
[----:B-1----:R-:W-:-:S03]  /*f720*/  IMAD.WIDE R4, R13, 0x2, R40 ;  /* 0x000000020d047825 */ /* 0x002fc600078e0228 */
[----:B------:R1:W-:Y:S03]  /*f730*/  STL [R1+0x2418], R3 ;  /* 0x0024180301007387 */ /* 0x0003e60000100800 */
[----:B------:R-:W4:Y:S01]  /*f740*/  LDC R11, c[0x0][0x238] ;  /* 0x00008e00ff0b7b82 */ /* 0x000f220000000800 */
[----:B0-----:R-:W-:-:S04]  /*f750*/  IMAD.WIDE R6, R14, 0x2, R38 ;  /* 0x000000020e067825 */ /* 0x001fc800078e0226 */
[----:B-1----:R-:W-:-:S03]  /*f760*/  IMAD.WIDE R2, R12, 0x2, R42 ;  /* 0x000000020c027825 */ /* 0x002fc600078e022a */
[----:B------:R-:W0:Y:S08]  /*f770*/  LDC R13, c[0x0][0x238] ;  /* 0x00008e00ff0d7b82 */ /* 0x000e300000000800 */
[----:B------:R-:W1:Y:S01]  /*f780*/  LDC R12, c[0x0][0x238] ;  /* 0x00008e00ff0c7b82 */ /* 0x000e620000000800 */
[----:B------:R-:W-:Y:S04]  /*f790*/  STL [R1+0x2424], R2 ;  /* 0x0024240201007387 */ /* 0x000fe80000100800 */
[----:B------:R2:W-:Y:S03]  /*f7a0*/  STL [R1+0x2420], R3 ;  /* 0x0024200301007387 */ /* 0x0005e60000100800 */
[----:B------:R-:W1:Y:S01]  /*f7b0*/  LDC R14, c[0x0][0x238] ;  /* 0x00008e00ff0e7b82 */ /* 0x000e620000000800 */
[----:B------:R-:W-:Y:S04]  /*f7c0*/  STL [R1+0x242c], R4 ;  /* 0x00242c0401007387 */ /* 0x000fe80000100800 */
[----:B------:R3:W-:Y:S01]  /*f7d0*/  STL [R1+0x2428], R5 ;  /* 0x0024280501007387 */ /* 0x0007e20000100800 */
[----:B--2---:R-:W-:-:S02]  /*f7e0*/  IMAD.WIDE R2, R0, 0x2, R36 ;  /* 0x0000000200027825 */ /* 0x004fc400078e0224 */
[----:B------:R-:W2:Y:S01]  /*f7f0*/  LDC R0, c[0x0][0x238] ;  /* 0x00008e00ff007b82 */ /* 0x000ea20000000800 */
[----:B------:R-:W-:Y:S01]  /*f800*/  STL [R1+0x2434], R6 ;  /* 0x0024340601007387 */ /* 0x000fe20000100800 */
[----:B---3--:R-:W-:-:S06]  /*f810*/  IMAD.WIDE R4, R10, 0x2, R34 ;  /* 0x000000020a047825 */ /* 0x008fcc00078e0222 */
[----:B------:R-:W3:Y:S01]  /*f820*/  LDC R10, c[0x0][0x238] ;  /* 0x00008e00ff0a7b82 */ /* 0x000ee20000000800 */
[----:B------:R4:W-:Y:S04]  /*f830*/  STL [R1+0x2430], R7 ;  /* 0x0024300701007387 */ /* 0x0009e80000100800 */
[----:B------:R-:W-:Y:S04]  /*f840*/  STL [R1+0x243c], R2 ;  /* 0x00243c0201007387 */ /* 0x000fe80000100800 */
[----:B------:R0:W-:Y:S01]  /*f850*/  STL [R1+0x2438], R3 ;  /* 0x0024380301007387 */ /* 0x0001e20000100800 */
[----:B----4-:R-:W-:-:S03]  /*f860*/  IMAD.WIDE R6, R8, 0x2, R32 ;  /* 0x0000000208067825 */ /* 0x010fc600078e0220 */
[----:B------:R-:W-:Y:S04]  /*f870*/  STL [R1+0x2444], R4 ;  /* 0x0024440401007387 */ /* 0x000fe80000100800 */
[----:B------:R4:W-:Y:S01]  /*f880*/  STL [R1+0x2440], R5 ;  /* 0x0024400501007387 */ /* 0x0009e20000100800 */
[----:B0-----:R-:W-:-:S03]  /*f890*/  IMAD.WIDE R2, R9, 0x2, R30 ;  /* 0x0000000209027825 */ /* 0x001fc600078e021e */
[----:B------:R-:W-:Y:S04]  /*f8a0*/  STL [R1+0x244c], R6 ;  /* 0x00244c0601007387 */ /* 0x000fe80000100800 */
[----:B------:R1:W-:Y:S01]  /*f8b0*/  STL [R1+0x2448], R7 ;  /* 0x0024480701007387 */ /* 0x0003e20000100800 */
[----:B----4-:R-:W-:-:S03]  /*f8c0*/  IMAD.WIDE R4, R11, 0x2, R28 ;  /* 0x000000020b047825 */ /* 0x010fc600078e021c */
[----:B------:R-:W-:Y:S01]  /*f8d0*/  STL [R1+0x2454], R2 ;  /* 0x0024540201007387 */ /* 0x000fe20000100800 */
[----:B------:R-:W-:-:S03]  /*f8e0*/  IMAD.WIDE R8, R13, 0x2, R24 ;  /* 0x000000020d087825 */ /* 0x000fc600078e0218 */
        /* <DEDUP_REMOVED lines=9> */
[----:B------:R-:W-:Y:S01]  /*f980*/  STL [R1+0x2468], R9 ;  /* 0x0024680901007387 */ /* 0x000fe20000100800 */
[----:B--2---:R-:W-:-:S03]  /*f990*/  IMAD.WIDE R6, R0, 0x2, R18 ;  /* 0x0000000200067825 */ /* 0x004fc600078e0212 */
[----:B------:R-:W-:Y:S04]  /*f9a0*/  STL [R1+0x2474], R2 ;  /* 0x0024740201007387 */ /* 0x000fe80000100800 */
[----:B------:R3:W-:Y:S04]  /*f9b0*/  STL [R1+0x2470], R3 ;  /* 0x0024700301007387 */ /* 0x0007e80000100800 */
[----:B------:R-:W-:Y:S04]  /*f9c0*/  STL [R1+0x247c], R4 ;  /* 0x00247c0401007387 */ /* 0x000fe80000100800 */
[----:B------:R-:W-:Y:S01]  /*f9d0*/  STL [R1+0x2478], R5 ;  /* 0x0024780501007387 */ /* 0x000fe20000100800 */
[----:B---3--:R-:W-:-:S03]  /*f9e0*/  IMAD.WIDE R2, R10, 0x2, R16 ;  /* 0x000000020a027825 */ /* 0x008fc600078e0210 */
[----:B------:R-:W-:Y:S04]  /*f9f0*/  STL [R1+0x2484], R6 ;  /* 0x0024840601007387 */ /* 0x000fe80000100800 */
[----:B------:R-:W-:Y:S04]  /*fa00*/  STL [R1+0x2480], R7 ;  /* 0x0024800701007387 */ /* 0x000fe80000100800 */
[----:B------:R0:W-:Y:S04]  /*fa10*/  STL [R1+0x248c], R2 ;  /* 0x00248c0201007387 */ /* 0x0001e80000100800 */
[----:B------:R1:W-:Y:S04]  /*fa20*/  STL [R1+0x2488], R3 ;  /* 0x0024880301007387 */ /* 0x0003e80000100800 */
[----:B------:R2:W-:Y:S04]  /*fa30*/  STL [R1+0x17b4], RZ ;  /* 0x0017b4ff01007387 */ /* 0x0005e80000100800 */
        /* <DEDUP_REMOVED lines=957> */
[----:B------:R2:W-:Y:S01]  /*13610*/  STL [R1+0x1a4], RZ ;  /* 0x0001a4ff01007387 */ /* 0x0005e20000100800 */
[----:B------:R-:W3:Y:S03]  /*13620*/  S2R R59, SR_TID.X ;  /* 0x00000000003b7919 */ /* 0x000ee60000002100 */
        /* <DEDUP_REMOVED lines=29> */
[----:B---3--:R-:W-:-:S03]  /*13800*/  LOP3.LUT R59, R59, 0x1f, RZ, 0xc0, !PT ;  /* 0x0000001f3b3b7812 */ /* 0x008fc600078ec0ff */
[----:B------:R2:W-:Y:S04]  /*13810*/  STL [R1+0x74c], RZ ;  /* 0x00074cff01007387 */ /* 0x0005e80000100800 */
[----:B------:R2:W-:Y:S04]  /*13820*/  STL [R1+0x40], RZ ;  /* 0x000040ff01007387 */ /* 0x0005e80000100800 */
[----:B------:R2:W-:Y:S04]  /*13830*/  STL [R1+0x44], RZ ;  /* 0x000044ff01007387 */ /* 0x0005e80000100800 */
[----:B------:R2:W-:Y:S04]  /*13840*/  STL [R1+0x48], RZ ;  /* 0x000048ff01007387 */ /* 0x0005e80000100800 */
[----:B------:R2:W-:Y:S01]  /*13850*/  STL [R1+0x4c], RZ ;  /* 0x00004cff01007387 */ /* 0x0005e20000100800 */
[----:B0-----:R-:W-:-:S02]  /*13860*/  IMAD.SHL.U32 R2, R59, 0x2, RZ ;  /* 0x000000023b027824 */ /* 0x001fc400078e00ff */
[----:B------:R-:W0:Y:S01]  /*13870*/  LDC R59, c[0x0][0x230] ;  /* 0x00008c00ff3b7b82 */ /* 0x000e220000000800 */
        /* <DEDUP_REMOVED lines=24> */
[----:B0-----:R-:W-:-:S02]  /*13a00*/  VIADD R59, R59, 0x1f ;  /* 0x0000001f3b3b7836 */ /* 0x001fc40000000000 */
[----:B-1----:R-:W-:-:S03]  /*13a10*/  IMAD.SHL.U32 R3, R61, 0x20, RZ ;  /* 0x000000203d037824 */ /* 0x002fc600078e00ff */
[----:B------:R-:W-:Y:S01]  /*13a20*/  SHF.R.S32.HI R61, RZ, 0x1f, R59 ;  /* 0x0000001fff3d7819 */ /* 0x000fe2000001143b */
[----:B------:R-:W-:Y:S01]  /*13a30*/  USHF.L.U32 UR5, UR5, 0x5, URZ ;  /* 0x0000000505057899 */ /* 0x000fe2000800063f */
[----:B------:R-:W-:Y:S02]  /*13a40*/  SHF.R.S32.HI R0, RZ, 0x1f, R3 ;  /* 0x0000001fff007819 */ /* 0x000fe40000011403 */
[----:B------:R-:W-:Y:S01]  /*13a50*/  LEA.HI R61, R61, R59, RZ, 0x5 ;  /* 0x0000003b3d3d7211 */ /* 0x000fe200078f28ff */
[----:B------:R-:W-:Y:S01]  /*13a60*/  USHF.R.S32.HI UR6, URZ, 0x1f, UR5 ;  /* 0x0000001f3f067899 */ /* 0x000fe20008011405 */
[C---:B------:R-:W-:Y:S02]  /*13a70*/  SHF.L.U64.HI R0, R3.reuse, 0x1, R0 ;  /* 0x0000000103007819 */ /* 0x040fe40000010200 */
[----:B------:R-:W-:Y:S01]  /*13a80*/  SHF.R.S32.HI R4, RZ, 0x5, R61 ;  /* 0x00000005ff047819 */ /* 0x000fe2000001143d */
[----:B------:R-:W-:Y:S01]  /*13a90*/  IMAD.SHL.U32 R3, R3, 0x2, RZ ;  /* 0x0000000203037824 */ /* 0x000fe200078e00ff */
[----:B------:R-:W-:-:S02]  /*13aa0*/  LOP3.LUT R6, R2, 0x10, RZ, 0x3c, !PT ;  /* 0x0000001002067812 */ /* 0x000fc400078e3cff */
[----:B------:R-:W-:Y:S02]  /*13ab0*/  CS2R R52, SRZ ;  /* 0x0000000000347805 */ /* 0x000fe4000001ff00 */
[C---:B------:R-:W-:Y:S02]  /*13ac0*/  LOP3.LUT R5, R2.reuse, 0x20, RZ, 0x3c, !PT ;  /* 0x0000002002057812 */ /* 0x040fe400078e3cff */
[----:B------:R-:W-:Y:S02]  /*13ad0*/  CS2R R54, SRZ ;  /* 0x0000000000367805 */ /* 0x000fe4000001ff00 */
[----:B------:R-:W-:Y:S02]  /*13ae0*/  LOP3.LUT R4, R2, 0x30, RZ, 0x3c, !PT ;  /* 0x0000003002047812 */ /* 0x000fe400078e3cff */
[----:B------:R-:W-:Y:S02]  /*13af0*/  CS2R R56, SRZ ;  /* 0x0000000000387805 */ /* 0x000fe4000001ff00 */
[----:B------:R-:W-:-:S02]  /*13b00*/  CS2R R58, SRZ ;  /* 0x00000000003a7805 */ /* 0x000fc4000001ff00 */
[C---:B------:R-:W-:Y:S02]  /*13b10*/  LOP3.LUT R6, R60.reuse, 0x20, RZ, 0x3c, !PT ;  /* 0x000000203c067812 */ /* 0x040fe400078e3cff */
[C---:B------:R-:W-:Y:S02]  /*13b20*/  LOP3.LUT R5, R60.reuse, 0x40, RZ, 0x3c, !PT ;  /* 0x000000403c057812 */ /* 0x040fe400078e3cff */
[----:B------:R-:W-:Y:S01]  /*13b30*/  LOP3.LUT R4, R60, 0x60, RZ, 0x3c, !PT ;  /* 0x000000603c047812 */ /* 0x000fe200078e3cff */
[----:B------:R-:W-:Y:S02]  /*13b40*/  USHF.L.U32 UR7, UR5, 0x1, URZ ;  /* 0x0000000105077899 */ /* 0x000fe4000800063f */
[----:B--2---:R-:W-:-:S12]  /*13b50*/  USHF.L.U64.HI UR6, UR5, 0x1, UR6 ;  /* 0x0000000105067899 */ /* 0x004fd80008010206 */
.L_x_1:
[----:B------:R-:W2:Y:S01]  /*13b60*/  LDL R7, [R1+0x17bc] ;  /* 0x0017bc0001077983 */ /* 0x000ea20000100800 */
[----:B0-----:R-:W0:Y:S03]  /*13b70*/  LDC R4, c[0x0][0x230] ;  /* 0x00008c00ff047b82 */ /* 0x001e260000000800 */
[----:B--2---:R1:W-:Y:S04]  /*13b80*/  STL [R1+0x40fc], R7 ;  /* 0x0040fc0701007387 */ /* 0x0043e80000100800 */
[----:B------:R-:W2:Y:S04]  /*13b90*/  LDL R6, [R1+0x17c0] ;  /* 0x0017c00001067983 */ /* 0x000ea80000100800 */
[----:B-1----:R-:W0:Y:S04]  /*13ba0*/  LDL R7, [R1+0x17b4] ;  /* 0x0017b40001077983 */ /* 0x002e280000100800 */
[----:B------:R-:W-:Y:S04]  /*13bb0*/  STL [R1+0x3b20], R3 ;  /* 0x003b200301007387 */ /* 0x000fe80000100800 */
        /* <DEDUP_REMOVED lines=375> */
[----:B------:R1:W-:Y:S04]  /*15330*/  STL [R1+0x40f8], R61 ;  /* 0x0040f83d01007387 */ /* 0x0003e80000100800 */
        /* <DEDUP_REMOVED lines=10> */
[----:B-----5:R-:W-:Y:S04]  /*153e0*/  STL [R1+0x3aec], R41 ;  /* 0x003aec2901007387 */ /* 0x020fe80000100800 */
        /* <DEDUP_REMOVED lines=48> */
[----:B------:R-:W-:Y:S04]  /*156f0*/  STL.64 [R1+0x32c8], R58 ;  /* 0x0032c83a01007387 */ /* 0x000fe80000100a00 */
[----:B------:R-:W-:Y:S04]  /*15700*/  STL [R1+0x39a8], R58 ;  /* 0x0039a83a01007387 */ /* 0x000fe80000100800 */
[----:B------:R-:W-:Y:S04]  /*15710*/  STL [R1+0x39a4], R59 ;  /* 0x0039a43b01007387 */ /* 0x000fe80000100800 */
[----:B------:R-:W-:Y:S01]  /*15720*/  STL.64 [R1+0x32c0], R56 ;  /* 0x0032c03801007387 */ /* 0x000fe20000100a00 */
[----:B0-----:R-:W-:-:S03]  /*15730*/  IMAD R4, R7, -0x20, R4 ;  /* 0xffffffe007047824 */ /* 0x001fc600078e0204 */
[----:B------:R-:W-:Y:S04]  /*15740*/  STL [R1+0x39b8], R56 ;  /* 0x0039b83801007387 */ /* 0x000fe80000100800 */
[----:B------:R-:W-:Y:S04]  /*15750*/  STL [R1+0x39ac], R57 ;  /* 0x0039ac3901007387 */ /* 0x000fe80000100800 */
[----:B------:R-:W-:Y:S04]  /*15760*/  STL [R1+0x29b8], R0 ;  /* 0x0029b80001007387 */ /* 0x000fe80000100800 */
[----:B------:R-:W-:Y:S04]  /*15770*/  STL [R1+0x39bc], R0 ;  /* 0x0039bc0001007387 */ /* 0x000fe80000100800 */
[----:B------:R-:W2:Y:S01]  /*15780*/  LDL.LU R7, [R1+0x40fc] ;  /* 0x0040fc0001077983 */ /* 0x000ea20000300800 */
[----:B------:R-:W-:-:S02]  /*15790*/  ISETP.GT.AND P0, PT, R4, RZ, PT ;  /* 0x000000ff0400720c */ /* 0x000fc40003f04270 */
[----:B-1----:R-:W-:-:S11]  /*157a0*/  PRMT R61, RZ, 0x7610, R61 ;  /* 0x00007610ff3d7816 */ /* 0x002fd6000000003d */
[----:B--2---:R-:W2:Y:S01]  /*157b0*/  @P0 LDG.E.U16 R61, desc[UR8][R6.64] ;  /* 0x00000008063d0981 */ /* 0x004ea2000c1e1500 */
[----:B------:R-:W-:-:S03]  /*157c0*/  PRMT R2, RZ, 0x7610, R2 ;  /* 0x00007610ff027816 */ /* 0x000fc60000000002 */
[----:B--2---:R0:W-:Y:S04]  /*157d0*/  STL [R1+0x17b0], R61 ;  /* 0x0017b03d01007387 */ /* 0x0041e80000100800 */
[----:B0-----:R-:W2:Y:S04]  /*157e0*/  LDL.LU R61, [R1+0x40f8] ;  /* 0x0040f800013d7983 */ /* 0x001ea80000300800 */
[----:B------:R-:W3:Y:S04]  /*157f0*/  LDL.64 R6, [R1+0x1068] ;  /* 0x0010680001067983 */ /* 0x000ee80000100a00 */
[----:B---3--:R-:W3:Y:S01]  /*15800*/  @P0 LDG.E.U16 R2, desc[UR8][R6.64] ;  /* 0x0000000806020981 */ /* 0x008ee2000c1e1500 */
[----:B------:R-:W-:-:S03]  /*15810*/  PRMT R3, RZ, 0x7610, R3 ;  /* 0x00007610ff037816 */ /* 0x000fc60000000003 */
[----:B---3--:R0:W-:Y:S04]  /*15820*/  STL [R1+0x17ac], R2 ;  /* 0x0017ac0201007387 */ /* 0x0081e80000100800 */
[----:B0-----:R-:W3:Y:S04]  /*15830*/  LDL.LU R2, [R1+0x40f4] ;  /* 0x0040f40001027983 */ /* 0x001ee80000300800 */
[----:B------:R-:W4:Y:S04]  /*15840*/  LDL.64 R6, [R1+0x10c0] ;  /* 0x0010c00001067983 */ /* 0x000f280000100a00 */
[----:B----4-:R-:W4:Y:S01]  /*15850*/  @P0 LDG.E.U16 R3, desc[UR8][R6.64] ;  /* 0x0000000806030981 */ /* 0x010f22000c1e1500 */
[----:B---3--:R-:W-:-:S03]  /*15860*/  PRMT R2, RZ, 0x7610, R2 ;  /* 0x00007610ff027816 */ /* 0x008fc60000000002 */
[----:B----4-:R0:W-:Y:S04]  /*15870*/  STL [R1+0x17a8], R3 ;  /* 0x0017a80301007387 */ /* 0x0101e80000100800 */
        /* <DEDUP_REMOVED lines=63> */
[----:B------:R-:W-:-:S03]  /*15c70*/  ISETP.GT.AND P1, PT, R4, 0x1, PT ;  /* 0x000000010400780c */ /* 0x000fc60003f24270 */
[----:B----4-:R0:W-:Y:S04]  /*15c80*/  STL [R1+0x1774], R2 ;  /* 0x0017740201007387 */ /* 0x0101e80000100800 */
[----:B0-----:R-:W4:Y:S04]  /*15c90*/  LDL.LU R2, [R1+0x40bc] ;  /* 0x0040bc0001027983 */ /* 0x001f280000300800 */
[----:B------:R-:W2:Y:S04]  /*15ca0*/  LDL R6, [R1+0x2490] ;  /* 0x0024900001067983 */ /* 0x000ea80000100800 */
[----:B------:R-:W2:Y:S01]  /*15cb0*/  LDL R7, [R1+0x2494] ;  /* 0x0024940001077983 */ /* 0x000ea20000100800 */
[----:B---3--:R-:W-:-:S02]  /*15cc0*/  PRMT R3, RZ, 0x7610, R3 ;  /* 0x00007610ff037816 */ /* 0x008fc40000000003 */
[----:B--2---:R-:W-:-:S04]  /*15cd0*/  @P1 LOP3.LUT R7, R7, R6, RZ, 0x3c, !PT ;  /* 0x0000000607071212 */ /* 0x004fc800078e3cff */
[----:B------:R-:W-:-:S04]  /*15ce0*/  @P1 LOP3.LUT R6, R7, R6, RZ, 0x3c, !PT ;  /* 0x0000000607061212 */ /* 0x000fc800078e3cff */
[----:B------:R-:W-:-:S05]  /*15cf0*/  @P1 LOP3.LUT R7, R7, R6, RZ, 0x3c, !PT ;  /* 0x0000000607071212 */ /* 0x000fca00078e3cff */
[----:B------:R-:W2:Y:S04]  /*15d00*/  @P1 LDG.E.U16 R3, desc[UR8][R6.64] ;  /* 0x0000000806031981 */ /* 0x000ea8000c1e1500 */
[----:B--2---:R0:W-:Y:S04]  /*15d10*/  STL [R1+0x1770], R3 ;  /* 0x0017700301007387 */ /* 0x0041e80000100800 */
[----:B0-----:R-:W2:Y:S04]  /*15d20*/  LDL.LU R3, [R1+0x40b8] ;  /* 0x0040b80001037983 */ /* 0x001ea80000300800 */
[----:B------:R-:W3:Y:S04]  /*15d30*/  LDL R6, [R1+0x2488] ;  /* 0x0024880001067983 */ /* 0x000ee80000100800 */
[----:B------:R-:W3:Y:S01]  /*15d40*/  LDL R7, [R1+0x248c] ;  /* 0x00248c0001077983 */ /* 0x000ee20000100800 */
[----:B----4-:R-:W-:-:S02]  /*15d50*/  PRMT R2, RZ, 0x7610, R2 ;  /* 0x00007610ff027816 */ /* 0x010fc40000000002 */
[----:B---3--:R-:W-:-:S04]  /*15d60*/  @P1 LOP3.LUT R7, R7, R6, RZ, 0x3c, !PT ;  /* 0x0000000607071212 */ /* 0x008fc800078e3cff */
[----:B------:R-:W-:-:S04]  /*15d70*/  @P1 LOP3.LUT R6, R7, R6, RZ, 0x3c, !PT ;  /* 0x0000000607061212 */ /* 0x000fc800078e3cff */
[----:B------:R-:W-:-:S05]  /*15d80*/  @P1 LOP3.LUT R7, R7, R6, RZ, 0x3c, !PT ;  /* 0x0000000607071212 */ /* 0x000fca00078e3cff */
[----:B------:R-:W3:Y:S04]  /*15d90*/  @P1 LDG.E.U16 R2, desc[UR8][R6.64] ;  /* 0x0000000806021981 */ /* 0x000ee8000c1e1500 */
[----:B---3--:R0:W-:Y:S04]  /*15da0*/  STL [R1+0x176c], R2 ;  /* 0x00176c0201007387 */ /* 0x0081e80000100800 */
[----:B0-----:R-:W3:Y:S04]  /*15db0*/  LDL.LU R2, [R1+0x40b4] ;  /* 0x0040b40001027983 */ /* 0x001ee80000300800 */
[----:B------:R-:W4:Y:S04]  /*15dc0*/  LDL R6, [R1+0x2480] ;  /* 0x0024800001067983 */ /* 0x000f280000100800 */
[----:B------:R-:W4:Y:S01]  /*15dd0*/  LDL R7, [R1+0x2484] ;  /* 0x0024840001077983 */ /* 0x000f220000100800 */
[----:B--2---:R-:W-:-:S02]  /*15de0*/  PRMT R3, RZ, 0x7610, R3 ;  /* 0x00007610ff037816 */ /* 0x004fc40000000003 */
[----:B----4-:R-:W-:-:S04]  /*15df0*/  @P1 LOP3.LUT R7, R7, R6, RZ, 0x3c, !PT ;  /* 0x0000000607071212 */ /* 0x010fc800078e3cff */
[----:B------:R-:W-:-:S04]  /*15e00*/  @P1 LOP3.LUT R6, R7, R6, RZ, 0x3c, !PT ;  /* 0x0000000607061212 */ /* 0x000fc800078e3cff */
[----:B------:R-:W-:-:S05]  /*15e10*/  @P1 LOP3.LUT R7, R7, R6, RZ, 0x3c, !PT ;  /* 0x0000000607071212 */ /* 0x000fca00078e3cff */
[----:B------:R-:W2:Y:S04]  /*15e20*/  @P1 LDG.E.U16 R3, desc[UR8][R6.64] ;  /* 0x0000000806031981 */ /* 0x000ea8000c1e1500 */
[----:B--2---:R0:W-:Y:S04]  /*15e30*/  STL [R1+0x1764], R3 ;  /* 0x0017640301007387 */ /* 0x0041e80000100800 */
[----:B0-----:R-:W2:Y:S04]  /*15e40*/  LDL.LU R3, [R1+0x40b0] ;  /* 0x0040b00001037983 */ /* 0x001ea80000300800 */
[----:B------:R-:W4:Y:S04]  /*15e50*/  LDL R6, [R1+0x2478] ;  /* 0x0024780001067983 */ /* 0x000f280000100800 */
[----:B------:R-:W4:Y:S01]  /*15e60*/  LDL R7, [R1+0x247c] ;  /* 0x00247c0001077983 */ /* 0x000f220000100800 */
[----:B---3--:R-:W-:-:S02]  /*15e70*/  PRMT R2, RZ, 0x7610, R2 ;  /* 0x00007610ff027816 */ /* 0x008fc40000000002 */
[----:B----4-:R-:W-:-:S04]  /*15e80*/  @P1 LOP3.LUT R7, R7, R6, RZ, 0x3c, !PT ;  /* 0x0000000607071212 */ /* 0x010fc800078e3cff */
        /* <DEDUP_REMOVED lines=110> */
[----:B------:R-:W3:Y:S01]  /*16570*/  @P1 LDG.E.U16 R2, desc[UR8][R6.64] ;  /* 0x0000000806021981 */ /* 0x000ee2000c1e1500 */
[----:B------:R-:W-:-:S03]  /*16580*/  ISETP.GT.AND P0, PT, R4, 0x2, PT ;  /* 0x000000020400780c */ /* 0x000fc60003f04270 */
        /* <DEDUP_REMOVED lines=230> */
[----:B------:R-:W-:-:S02]  /*173f0*/  PRMT R0, RZ, 0x7610, R0 ;  /* 0x00007610ff007816 */ /* 0x000fc40000000000 */
[----:B----4-:R-:W-:-:S04]  /*17400*/  @P1 LOP3.LUT R7, R7, R6, RZ, 0x3c, !PT ;  /* 0x0000000607071212 */ /* 0x010fc800078e3cff */
[----:B------:R-:W-:-:S04]  /*17410*/  @P1 LOP3.LUT R6, R7, R6, RZ, 0x3c, !PT ;  /* 0x0000000607061212 */ /* 0x000fc800078e3cff */
[----:B------:R-:W-:-:S05]  /*17420*/  @P1 LOP3.LUT R7, R7, R6, RZ, 0x3c, !PT ;  /* 0x0000000607071212 */ /* 0x000fca00078e3cff */
[----:B------:R-:W4:Y:S04]  /*17430*/  @P1 LDG.E.U16 R0, desc[UR8][R6.64] ;  /* 0x0000000806001981 */ /* 0x000f28000c1e1500 */
[----:B------:R-:W3:Y:S04]  /*17440*/  LDL R6, [R1+0x2340] ;  /* 0x0023400001067983 */ /* 0x000ee80000100800 */
[----:B------:R-:W3:Y:S01]  /*17450*/  LDL R7, [R1+0x2344] ;  /* 0x0023440001077983 */ /* 0x000ee20000100800 */
[----:B------:R-:W-:-:S03]  /*17460*/  PRMT R56, RZ, 0x7610, R56 ;  /* 0x00007610ff387816 */ /* 0x000fc60000000038 */
[----:B----4-:R-:W-:Y:S01]  /*17470*/  STL [R1+0x39c0], R0 ;  /* 0x0039c00001007387 */ /* 0x010fe20000100800 */
[----:B---3--:R-:W-:-:S04]  /*17480*/  @P1 LOP3.LUT R7, R7, R6, RZ, 0x3c, !PT ;  /* 0x0000000607071212 */ /* 0x008fc800078e3cff */
[----:B------:R-:W-:-:S04]  /*17490*/  @P1 LOP3.LUT R6, R7, R6, RZ, 0x3c, !PT ;  /* 0x0000000607061212 */ /* 0x000fc800078e3cff */
[----:B------:R-:W-:-:S05]  /*174a0*/  @P1 LOP3.LUT R7, R7, R6, RZ, 0x3c, !PT ;  /* 0x0000000607071212 */ /* 0x000fca00078e3cff */
[----:B------:R-:W3:Y:S04]  /*174b0*/  @P1 LDG.E.U16 R56, desc[UR8][R6.64] ;  /* 0x0000000806381981 */ /* 0x000ee8000c1e1500 */
[----:B------:R-:W4:Y:S04]  /*174c0*/  LDL R6, [R1+0x2338] ;  /* 0x0023380001067983 */ /* 0x000f280000100800 */
[----:B------:R-:W4:Y:S01]  /*174d0*/  LDL R7, [R1+0x233c] ;  /* 0x00233c0001077983 */ /* 0x000f220000100800 */
[----:B------:R-:W-:-:S03]  /*174e0*/  PRMT R52, RZ, 0x7610, R52 ;  /* 0x00007610ff347816 */ /* 0x000fc60000000034 */
[----:B---3--:R-:W-:Y:S01]  /*174f0*/  STL [R1+0x39c4], R56 ;  /* 0x0039c43801007387 */ /* 0x008fe20000100800 */
[----:B----4-:R-:W-:-:S04]  /*17500*/  @P1 LOP3.LUT R7, R7, R6, RZ, 0x3c, !PT ;  /* 0x0000000607071212 */ /* 0x010fc800078e3cff */
        /* <DEDUP_REMOVED lines=34> */
[----:B------:R0:W3:Y:S04]  /*17730*/  @P1 LDG.E.U16 R59, desc[UR8][R6.64] ;  /* 0x00000008063b1981 */ /* 0x0000e8000c1e1500 */
[----:B------:R-:W0:Y:S04]  /*17740*/  LDL R6, [R1+0x2310] ;  /* 0x0023100001067983 */ /* 0x000e280000100800 */
[----:B------:R-:W0:Y:S01]  /*17750*/  LDL R7, [R1+0x2314] ;  /* 0x0023140001077983 */ /* 0x000e220000100800 */
[----:B------:R-:W-:Y:S02]  /*17760*/  ISETP.GT.AND P0, PT, R4, 0x4, PT ;  /* 0x000000040400780c */ /* 0x000fe40003f04270 */
[----:B------:R-:W-:-:S11]  /*17770*/  PRMT R2, RZ, 0x7610, R2 ;  /* 0x00007610ff027816 */ /* 0x000fd60000000002 */
[----:B0-----:R-:W-:-:S04]  /*17780*/  @P0 LOP3.LUT R7, R7, R6, RZ, 0x3c, !PT ;  /* 0x0000000607070212 */ /* 0x001fc800078e3cff */
[----:B------:R-:W-:-:S04]  /*17790*/  @P0 LOP3.LUT R6, R7, R6, RZ, 0x3c, !PT ;  /* 0x0000000607060212 */ /* 0x000fc800078e3cff */
[----:B------:R-:W-:-:S05]  /*177a0*/  @P0 LOP3.LUT R7, R7, R6, RZ, 0x3c, !PT ;  /* 0x0000000607070212 */ /* 0x000fca00078e3cff */
[----:B------:R-:W4:Y:S04]  /*177b0*/  @P0 LDG.E.U16 R2, desc[UR8][R6.64] ;  /* 0x0000000806020981 */ /* 0x000f28000c1e1500 */
[----:B---3--:R-:W-:Y:S04]  /*177c0*/  STL [R1+0x39d8], R59 ;  /* 0x0039d83b01007387 */ /* 0x008fe80000100800 */
[----:B----4-:R0:W-:Y:S04]  /*177d0*/  STL [R1+0x1668], R2 ;  /* 0x0016680201007387 */ /* 0x0101e80000100800 */
        /* <DEDUP_REMOVED lines=133> */
[----:B------:R-:W2:Y:S01]  /*18030*/  @P0 LDG.E.U16 R3, desc[UR8][R6.64] ;  /* 0x0000000806030981 */ /* 0x000ea2000c1e1500 */
[----:B------:R-:W-:-:S03]  /*18040*/  ISETP.GT.AND P1, PT, R4, 0x5, PT ;  /* 0x000000050400780c */ /* 0x000fc60003f24270 */
        /* <DEDUP_REMOVED lines=298> */
[----:B------:R0:W4:Y:S04]  /*192f0*/  @P1 LDG.E.U16 R53, desc[UR8][R6.64] ;  /* 0x0000000806351981 */ /* 0x000128000c1e1500 */
[----:B------:R-:W0:Y:S04]  /*19300*/  LDL R6, [R1+0x2188] ;  /* 0x0021880001067983 */ /* 0x000e280000100800 */
[----:B------:R-:W0:Y:S01]  /*19310*/  LDL R7, [R1+0x218c] ;  /* 0x00218c0001077983 */ /* 0x000e220000100800 */
[----:B--2---:R-:W-:Y:S02]  /*19320*/  PRMT R3, RZ, 0x7610, R3 ;  /* 0x00007610ff037816 */ /* 0x004fe40000000003 */
[----:B0-----:R-:W-:-:S04]  /*19330*/  @P1 LOP3.LUT R7, R7, R6, RZ, 0x3c, !PT ;  /* 0x0000000607071212 */ /* 0x001fc800078e3cff */
[----:B------:R-:W-:-:S04]  /*19340*/  @P1 LOP3.LUT R6, R7, R6, RZ, 0x3c, !PT ;  /* 0x0000000607061212 */ /* 0x000fc800078e3cff */
[----:B------:R-:W-:-:S05]  /*19350*/  @P1 LOP3.LUT R7, R7, R6, RZ, 0x3c, !PT ;  /* 0x0000000607071212 */ /* 0x000fca00078e3cff */
[----:B------:R-:W2:Y:S04]  /*19360*/  @P1 LDG.E.U16 R3, desc[UR8][R6.64] ;  /* 0x0000000806031981 */ /* 0x000ea8000c1e1500 */
[----:B----4-:R-:W-:Y:S04]  /*19370*/  STL [R1+0x39dc], R53 ;  /* 0x0039dc3501007387 */ /* 0x010fe80000100800 */
        /* <DEDUP_REMOVED lines=2141> */
[----:B------:R-:W4:Y:S02]  /*21950*/  LDL R7, [R1+0x1a10] ;  /* 0x001a100001077983 */ /* 0x000f240000100800 */
[----:B----4-:R-:W-:-:S02]  /*21960*/  @P1 LOP3.LUT R7, R7, R6, RZ, 0x3c, !PT ;  /* 0x0000000607071212 */ /* 0x010fc400078e3cff */
[----:B--2---:R-:W-:Y:S02]  /*21970*/  PRMT R3, RZ, 0x7610, R3 ;  /* 0x00007610ff037816 */ /* 0x004fe40000000003 */
        /* <DEDUP_REMOVED lines=11> */
[----:B------:R-:W2:Y:S01]  /*21a30*/  @P1 LDG.E.U16 R3, desc[UR8][R6.64] ;  /* 0x0000000806031981 */ /* 0x000ea2000c1e1500 */
[----:B------:R-:W-:-:S03]  /*21a40*/  ISETP.GT.AND P0, PT, R4, 0x16, PT ;  /* 0x000000160400780c */ /* 0x000fc60003f04270 */
        /* <DEDUP_REMOVED lines=294> */
[----:B------:R-:W-:-:S02]  /*22cb0*/  PRMT R61, RZ, 0x7610, R61 ;  /* 0x00007610ff3d7816 */ /* 0x000fc4000000003d */
[----:B----4-:R-:W-:-:S04]  /*22cc0*/  @P0 LOP3.LUT R7, R7, R6, RZ, 0x3c, !PT ;  /* 0x0000000607070212 */ /* 0x010fc800078e3cff */
[----:B------:R-:W-:-:S04]  /*22cd0*/  @P0 LOP3.LUT R6, R7, R6, RZ, 0x3c, !PT ;  /* 0x0000000607060212 */ /* 0x000fc800078e3cff */
[----:B------:R-:W-:-:S05]  /*22ce0*/  @P0 LOP3.LUT R7, R7, R6, RZ, 0x3c, !PT ;  /* 0x0000000607070212 */ /* 0x000fca00078e3cff */
[----:B------:R-:W4:Y:S04]  /*22cf0*/  @P0 LDG.E.U16 R61, desc[UR8][R6.64] ;  /* 0x00000008063d0981 */ /* 0x000f28000c1e1500 */
[----:B----4-:R0:W-:Y:S04]  /*22d00*/  STL [R1+0x1160], R61 ;  /* 0x0011603d01007387 */ /* 0x0101e80000100800 */
[----:B0-----:R-:W4:Y:S04]  /*22d10*/  LDL.LU R61, [R1+0x3b18] ;  /* 0x003b1800013d7983 */ /* 0x001f280000300800 */
[----:B------:R-:W2:Y:S04]  /*22d20*/  LDL R6, [R1+0x18f4] ;  /* 0x0018f40001067983 */ /* 0x000ea80000100800 */
[----:B------:R-:W2:Y:S01]  /*22d30*/  LDL R7, [R1+0x18f8] ;  /* 0x0018f80001077983 */ /* 0x000ea20000100800 */
[----:B------:R-:W-:-:S02]  /*22d40*/  PRMT R51, RZ, 0x7610, R51 ;  /* 0x00007610ff337816 */ /* 0x000fc40000000033 */
        /* <DEDUP_REMOVED lines=8> */
[----:B------:R-:W-:-:S02]  /*22dd0*/  PRMT R50, RZ, 0x7610, R50 ;  /* 0x00007610ff327816 */ /* 0x000fc40000000032 */
        /* <DEDUP_REMOVED lines=123> */
[----:B------:R-:W-:Y:S02]  /*23590*/  ISETP.GT.AND P1, PT, R4, 0x19, PT ;  /* 0x000000190400780c */ /* 0x000fe40003f24270 */
[----:B------:R-:W-:-:S11]  /*235a0*/  PRMT R37, RZ, 0x7610, R37 ;  /* 0x00007610ff257816 */ /* 0x000fd60000000025 */
        /* <DEDUP_REMOVED lines=139> */
[----:B------:R0:W2:Y:S04]  /*23e60*/  @P1 LDG.E.U16 R54, desc[UR8][R6.64] ;  /* 0x0000000806361981 */ /* 0x0000a8000c1e1500 */
        /* <DEDUP_REMOVED lines=8> */
[----:B--2---:R-:W-:Y:S04]  /*23ef0*/  STL [R1+0x3a54], R54 ;  /* 0x003a543601007387 */ /* 0x004fe80000100800 */
[----:B----4-:R0:W-:Y:S04]  /*23f00*/  STL [R1+0x124], R22 ;  /* 0x0001241601007387 */ /* 0x0101e80000100800 */
        /* <DEDUP_REMOVED lines=55> */
[----:B------:R-:W-:Y:S02]  /*24280*/  PRMT R59, RZ, 0x7610, R59 ;  /* 0x00007610ff3b7816 */ /* 0x000fe4000000003b */
[----:B0-----:R-:W-:-:S04]  /*24290*/  @P0 LOP3.LUT R7, R7, R6, RZ, 0x3c, !PT ;  /* 0x0000000607070212 */ /* 0x001fc800078e3cff */
[----:B------:R-:W-:-:S04]  /*242a0*/  @P0 LOP3.LUT R6, R7, R6, RZ, 0x3c, !PT ;  /* 0x0000000607060212 */ /* 0x000fc800078e3cff */
[----:B------:R-:W-:Y:S01]  /*242b0*/  @P0 LOP3.LUT R7, R7, R6, RZ, 0x3c, !PT ;  /* 0x0000000607070212 */ /* 0x000fe200078e3cff */
[----:B--2---:R-:W-:Y:S04]  /*242c0*/  STL [R1+0x39e0], R53 ;  /* 0x0039e03501007387 */ /* 0x004fe80000100800 */
[----:B------:R0:W2:Y:S04]  /*242d0*/  @P0 LDG.E.U16 R59, desc[UR8][R6.64] ;  /* 0x00000008063b0981 */ /* 0x0000a8000c1e1500 */
[----:B------:R-:W0:Y:S04]  /*242e0*/  LDL R6, [R1+0x249c] ;  /* 0x00249c0001067983 */ /* 0x000e280000100800 */
[----:B------:R-:W0:Y:S01]  /*242f0*/  LDL R7, [R1+0x24a4] ;  /* 0x0024a40001077983 */ /* 0x000e220000100800 */
[----:B------:R-:W-:-:S02]  /*24300*/  PRMT R60, RZ, 0x7610, R60 ;  /* 0x00007610ff3c7816 */ /* 0x000fc4000000003c */
        /* <DEDUP_REMOVED lines=27> */
[----:B--2---:R0:W-:Y:S04]  /*244c0*/  STL [R1+0x39f0], R57 ;  /* 0x0039f03901007387 */ /* 0x0041e80000100800 */
[----:B------:R1:W2:Y:S04]  /*244d0*/  @P0 LDG.E.U16 R56, desc[UR8][R6.64] ;  /* 0x0000000806380981 */ /* 0x0002a8000c1e1500 */
[----:B------:R-:W1:Y:S04]  /*244e0*/  LDL R6, [R1+0x24bc] ;  /* 0x0024bc0001067983 */ /* 0x000e680000100800 */
[----:B------:R-:W1:Y:S01]  /*244f0*/  LDL R7, [R1+0x24c4] ;  /* 0x0024c40001077983 */ /* 0x000e620000100800 */
[----:B------:R-:W-:-:S02]  /*24500*/  PRMT R52, RZ, 0x7610, R52 ;  /* 0x00007610ff347816 */ /* 0x000fc40000000034 */
[----:B-1----:R-:W-:-:S04]  /*24510*/  @P0 LOP3.LUT R7, R7, R6, RZ, 0x3c, !PT ;  /* 0x0000000607070212 */ /* 0x002fc800078e3cff */
[----:B------:R-:W-:-:S04]  /*24520*/  @P0 LOP3.LUT R6, R7, R6, RZ, 0x3c, !PT ;  /* 0x0000000607060212 */ /* 0x000fc800078e3cff */
[----:B------:R-:W-:Y:S01]  /*24530*/  @P0 LOP3.LUT R7, R7, R6, RZ, 0x3c, !PT ;  /* 0x0000000607070212 */ /* 0x000fe200078e3cff */
[----:B--2---:R-:W-:Y:S04]  /*24540*/  STL [R1+0x39f4], R56 ;  /* 0x0039f43801007387 */ /* 0x004fe80000100800 */
        /* <DEDUP_REMOVED lines=11> */
[----:B0-----:R-:W-:-:S02]  /*24600*/  PRMT R57, RZ, 0x7610, R57 ;  /* 0x00007610ff397816 */ /* 0x001fc40000000039 */
[----:B-1----:R-:W-:-:S04]  /*24610*/  @P0 LOP3.LUT R7, R7, R6, RZ, 0x3c, !PT ;  /* 0x0000000607070212 */ /* 0x002fc800078e3cff */
        /* <DEDUP_REMOVED lines=11> */
[----:B------:R1:W2:Y:S01]  /*246d0*/  @P0 LDG.E.U16 R3, desc[UR8][R6.64] ;  /* 0x0000000806030981 */ /* 0x0002a2000c1e1500 */
[----:B------:R-:W-:Y:S02]  /*246e0*/  ISETP.GT.AND P1, PT, R4, 0x1b, PT ;  /* 0x0000001b0400780c */ /* 0x000fe40003f24270 */
[----:B------:R-:W-:Y:S01]  /*246f0*/  PRMT R16, RZ, 0x7610, R16 ;  /* 0x00007610ff107816 */ /* 0x000fe20000000010 */
[----:B0-----:R-:W4:Y:S04]  /*24700*/  LDL R57, [R1+0x2500] ;  /* 0x0025000001397983 */ /* 0x001f280000100800 */
[----:B------:R-:W1:Y:S04]  /*24710*/  LDL R6, [R1+0x24e0] ;  /* 0x0024e00001067983 */ /* 0x000e680000100800 */
[----:B------:R-:W1:Y:S02]  /*24720*/  LDL R7, [R1+0x24e4] ;  /* 0x0024e40001077983 */ /* 0x000e640000100800 */
[----:B-1----:R-:W-:-:S04]  /*24730*/  @P1 LOP3.LUT R7, R7, R6, RZ, 0x3c, !PT ;  /* 0x0000000607071212 */ /* 0x002fc800078e3cff */
[----:B------:R-:W-:-:S04]  /*24740*/  @P1 LOP3.LUT R6, R7, R6, RZ, 0x3c, !PT ;  /* 0x0000000607061212 */ /* 0x000fc800078e3cff */
[----:B------:R-:W-:-:S05]  /*24750*/  @P1 LOP3.LUT R7, R7, R6, RZ, 0x3c, !PT ;  /* 0x0000000607071212 */ /* 0x000fca00078e3cff */
[----:B------:R-:W3:Y:S04]  /*24760*/  @P1 LDG.E.U16 R16, desc[UR8][R6.64] ;  /* 0x0000000806101981 */ /* 0x000ee8000c1e1500 */
[----:B--2---:R-:W-:Y:S04]  /*24770*/  STL [R1+0x3a00], R3 ;  /* 0x003a000301007387 */ /* 0x004fe80000100800 */
[----:B---3--:R0:W-:Y:S04]  /*24780*/  STL [R1+0x121c], R16 ;  /* 0x00121c1001007387 */ /* 0x0081e80000100800 */
[----:B0-----:R-:W2:Y:S04]  /*24790*/  LDL.LU R16, [R1+0x3a88] ;  /* 0x003a880001107983 */ /* 0x001ea80000300800 */
[----:B------:R-:W3:Y:S04]  /*247a0*/  LDL R6, [R1+0x24dc] ;  /* 0x0024dc0001067983 */ /* 0x000ee80000100800 */
[----:B------:R-:W3:Y:S01]  /*247b0*/  LDL R7, [R1+0x24f0] ;  /* 0x0024f00001077983 */ /* 0x000ee20000100800 */
[----:B------:R-:W-:-:S02]  /*247c0*/  PRMT R60, RZ, 0x7610, R60 ;  /* 0x00007610ff3c7816 */ /* 0x000fc4000000003c */
[----:B---3--:R-:W-:-:S04]  /*247d0*/  @P1 LOP3.LUT R7, R7, R6, RZ, 0x3c, !PT ;  /* 0x0000000607071212 */ /* 0x008fc800078e3cff */
[----:B------:R-:W-:-:S04]  /*247e0*/  @P1 LOP3.LUT R6, R7, R6, RZ, 0x3c, !PT ;  /* 0x0000000607061212 */ /* 0x000fc800078e3cff */
[----:B------:R-:W-:-:S05]  /*247f0*/  @P1 LOP3.LUT R7, R7, R6, RZ, 0x3c, !PT ;  /* 0x0000000607071212 */ /* 0x000fca00078e3cff */
[----:B------:R0:W3:Y:S04]  /*24800*/  @P1 LDG.E.U16 R60, desc[UR8][R6.64] ;  /* 0x00000008063c1981 */ /* 0x0000e8000c1e1500 */
[----:B------:R-:W0:Y:S04]  /*24810*/  LDL R6, [R1+0x24ec] ;  /* 0x0024ec0001067983 */ /* 0x000e280000100800 */
[----:B------:R-:W0:Y:S01]  /*24820*/  LDL R7, [R1+0x24f8] ;  /* 0x0024f80001077983 */ /* 0x000e220000100800 */
[----:B------:R-:W-:Y:S02]  /*24830*/  PRMT R15, RZ, 0x7610, R15 ;  /* 0x00007610ff0f7816 */ /* 0x000fe4000000000f */
[----:B0-----:R-:W-:-:S04]  /*24840*/  @P1 LOP3.LUT R7, R7, R6, RZ, 0x3c, !PT ;  /* 0x0000000607071212 */ /* 0x001fc800078e3cff */
[----:B------:R-:W-:-:S04]  /*24850*/  @P1 LOP3.LUT R6, R7, R6, RZ, 0x3c, !PT ;  /* 0x0000000607061212 */ /* 0x000fc800078e3cff */
[----:B------:R-:W-:-:S05]  /*24860*/  @P1 LOP3.LUT R7, R7, R6, RZ, 0x3c, !PT ;  /* 0x0000000607071212 */ /* 0x000fca00078e3cff */
[----:B------:R-:W4:Y:S04]  /*24870*/  @P1 LDG.E.U16 R15, desc[UR8][R6.64] ;  /* 0x00000008060f1981 */ /* 0x000f28000c1e1500 */
[----:B---3--:R0:W-:Y:S04]  /*24880*/  STL [R1+0x1214], R60 ;  /* 0x0012143c01007387 */ /* 0x0081e80000100800 */
[----:B0-----:R-:W3:Y:S04]  /*24890*/  LDL R60, [R1+0x2520] ;  /* 0x00252000013c7983 */ /* 0x001ee80000100800 */
[----:B----4-:R0:W-:Y:S04]  /*248a0*/  STL [R1+0x120c], R15 ;  /* 0x00120c0f01007387 */ /* 0x0101e80000100800 */
[----:B0-----:R-:W4:Y:S04]  /*248b0*/  LDL.LU R15, [R1+0x3a84] ;  /* 0x003a8400010f7983 */ /* 0x001f280000300800 */
[----:B------:R-:W2:Y:S01]  /*248c0*/  LDL R7, [R1+0x24f4] ;  /* 0x0024f40001077983 */ /* 0x000ea20000100800 */
[----:B------:R-:W-:Y:S01]  /*248d0*/  PRMT R14, RZ, 0x7610, R14 ;  /* 0x00007610ff0e7816 */ /* 0x000fe2000000000e */
[----:B------:R-:W-:-:S02]  /*248e0*/  @P1 IMAD.MOV.U32 R6, RZ, RZ, R57 ;  /* 0x000000ffff061224 */ /* 0x000fc400078e0039 */
[----:B------:R-:W4:Y:S04]  /*248f0*/  LDL R57, [R1+0x2524] ;  /* 0x0025240001397983 */ /* 0x000f280000100800 */
[----:B--2---:R-:W2:Y:S04]  /*24900*/  @P1 LDG.E.U16 R14, desc[UR8][R6.64] ;  /* 0x00000008060e1981 */ /* 0x004ea8000c1e1500 */
        /* <DEDUP_REMOVED lines=26> */
[----:B------:R-:W2:Y:S01]  /*24ab0*/  @P1 LDG.E.U16 R11, desc[UR8][R6.64] ;  /* 0x00000008060b1981 */ /* 0x000ea2000c1e1500 */
[----:B------:R-:W-:-:S03]  /*24ac0*/  PRMT R58, RZ, 0x7610, R58 ;  /* 0x00007610ff3a7816 */ /* 0x000fc6000000003a */
[----:B--2---:R0:W-:Y:S04]  /*24ad0*/  STL [R1+0x11ec], R11 ;  /* 0x0011ec0b01007387 */ /* 0x0041e80000100800 */
[----:B0-----:R-:W2:Y:S04]  /*24ae0*/  LDL.LU R11, [R1+0x3a74] ;  /* 0x003a7400010b7983 */ /* 0x001ea80000300800 */
[----:B------:R-:W3:Y:S01]  /*24af0*/  LDL R7, [R1+0x2514] ;  /* 0x0025140001077983 */ /* 0x000ee20000100800 */
[----:B------:R-:W-:Y:S01]  /*24b00*/  @P1 IMAD.MOV.U32 R6, RZ, RZ, R60 ;  /* 0x000000ffff061224 */ /* 0x000fe200078e003c */
[----:B------:R-:W-:-:S02]  /*24b10*/  PRMT R54, RZ, 0x7610, R54 ;  /* 0x00007610ff367816 */ /* 0x000fc40000000036 */
[----:B------:R-:W4:Y:S04]  /*24b20*/  LDL R60, [R1+0x253c] ;  /* 0x00253c00013c7983 */ /* 0x000f280000100800 */
[----:B---3--:R0:W3:Y:S04]  /*24b30*/  @P1 LDG.E.U16 R58, desc[UR8][R6.64] ;  /* 0x00000008063a1981 */ /* 0x0080e8000c1e1500 */
[----:B------:R-:W2:Y:S01]  /*24b40*/  LDL R7, [R1+0x251c] ;  /* 0x00251c0001077983 */ /* 0x000ea20000100800 */
[----:B0-----:R-:W-:-:S03]  /*24b50*/  @P1 IMAD.MOV.U32 R6, RZ, RZ, R57 ;  /* 0x000000ffff061224 */ /* 0x001fc600078e0039 */
[----:B---3--:R0:W-:Y:S01]  /*24b60*/  STL [R1+0x11e4], R58 ;  /* 0x0011e43a01007387 */ /* 0x0081e20000100800 */
[----:B------:R-:W-:-:S03]  /*24b70*/  PRMT R59, RZ, 0x7610, R59 ;  /* 0x00007610ff3b7816 */ /* 0x000fc6000000003b */
[----:B------:R-:W3:Y:S04]  /*24b80*/  LDL R57, [R1+0x2530] ;  /* 0x0025300001397983 */ /* 0x000ee80000100800 */
[----:B--2---:R1:W2:Y:S04]  /*24b90*/  @P1 LDG.E.U16 R54, desc[UR8][R6.64] ;  /* 0x0000000806361981 */ /* 0x0042a8000c1e1500 */
[----:B0-----:R-:W4:Y:S04]  /*24ba0*/  LDL R58, [R1+0x2544] ;  /* 0x00254400013a7983 */ /* 0x001f280000100800 */
[----:B------:R-:W1:Y:S04]  /*24bb0*/  LDL R6, [R1+0x2510] ;  /* 0x0025100001067983 */ /* 0x000e680000100800 */
[----:B------:R-:W1:Y:S02]  /*24bc0*/  LDL R7, [R1+0x252c] ;  /* 0x00252c0001077983 */ /* 0x000e640000100800 */
[----:B-1----:R-:W-:-:S04]  /*24bd0*/  @P1 LOP3.LUT R7, R7, R6, RZ, 0x3c, !PT ;  /* 0x0000000607071212 */ /* 0x002fc800078e3cff */
[----:B------:R-:W-:-:S04]  /*24be0*/  @P1 LOP3.LUT R6, R7, R6, RZ, 0x3c, !PT ;  /* 0x0000000607061212 */ /* 0x000fc800078e3cff */
[----:B------:R-:W-:Y:S01]  /*24bf0*/  @P1 LOP3.LUT R7, R7, R6, RZ, 0x3c, !PT ;  /* 0x0000000607071212 */ /* 0x000fe200078e3cff */
[----:B--2---:R0:W-:Y:S04]  /*24c00*/  STL [R1+0x11dc], R54 ;  /* 0x0011dc3601007387 */ /* 0x0041e80000100800 */
[----:B------:R1:W2:Y:S01]  /*24c10*/  @P1 LDG.E.U16 R59, desc[UR8][R6.64] ;  /* 0x00000008063b1981 */ /* 0x0002a2000c1e1500 */
[----:B------:R-:W-:-:S03]  /*24c20*/  PRMT R10, RZ, 0x7610, R10 ;  /* 0x00007610ff0a7816 */ /* 0x000fc6000000000a */
[----:B0-----:R-:W3:Y:S04]  /*24c30*/  LDL R54, [R1+0x254c] ;  /* 0x00254c0001367983 */ /* 0x001ee80000100800 */
[----:B------:R-:W1:Y:S04]  /*24c40*/  LDL R6, [R1+0x2528] ;  /* 0x0025280001067983 */ /* 0x000e680000100800 */
[----:B------:R-:W1:Y:S02]  /*24c50*/  LDL R7, [R1+0x2538] ;  /* 0x0025380001077983 */ /* 0x000e640000100800 */
[----:B-1----:R-:W-:-:S04]  /*24c60*/  @P1 LOP3.LUT R7, R7, R6, RZ, 0x3c, !PT ;  /* 0x0000000607071212 */ /* 0x002fc800078e3cff */
[----:B------:R-:W-:-:S04]  /*24c70*/  @P1 LOP3.LUT R6, R7, R6, RZ, 0x3c, !PT ;  /* 0x0000000607061212 */ /* 0x000fc800078e3cff */
[----:B------:R-:W-:-:S05]  /*24c80*/  @P1 LOP3.LUT R7, R7, R6, RZ, 0x3c, !PT ;  /* 0x0000000607071212 */ /* 0x000fca00078e3cff */
[----:B------:R-:W4:Y:S04]  /*24c90*/  @P1 LDG.E.U16 R10, desc[UR8][R6.64] ;  /* 0x00000008060a1981 */ /* 0x000f28000c1e1500 */
[----:B--2---:R0:W-:Y:S04]  /*24ca0*/  STL [R1+0x11d4], R59 ;  /* 0x0011d43b01007387 */ /* 0x0041e80000100800 */
[----:B0-----:R-:W2:Y:S04]  /*24cb0*/  LDL R59, [R1+0x2558] ;  /* 0x00255800013b7983 */ /* 0x001ea80000100800 */
[----:B----4-:R0:W-:Y:S04]  /*24cc0*/  STL [R1+0x11cc], R10 ;  /* 0x0011cc0a01007387 */ /* 0x0101e80000100800 */
[----:B0-----:R-:W4:Y:S04]  /*24cd0*/  LDL.LU R10, [R1+0x3a70] ;  /* 0x003a7000010a7983 */ /* 0x001f280000300800 */
[----:B------:R-:W3:Y:S04]  /*24ce0*/  LDL R6, [R1+0x2534] ;  /* 0x0025340001067983 */ /* 0x000ee80000100800 */
[----:B------:R-:W3:Y:S01]  /*24cf0*/  LDL R7, [R1+0x2540] ;  /* 0x0025400001077983 */ /* 0x000ee20000100800 */
[----:B------:R-:W-:-:S02]  /*24d00*/  PRMT R9, RZ, 0x7610, R9 ;  /* 0x00007610ff097816 */ /* 0x000fc40000000009 */
[----:B------:R-:W-:Y:S02]  /*24d10*/  PRMT R8, RZ, 0x7610, R8 ;  /* 0x00007610ff087816 */ /* 0x000fe40000000008 */
[----:B------:R-:W-:Y:S02]  /*24d20*/  PRMT R5, RZ, 0x7610, R5 ;  /* 0x00007610ff057816 */ /* 0x000fe40000000005 */
[----:B---3--:R-:W-:-:S04]  /*24d30*/  @P1 LOP3.LUT R7, R7, R6, RZ, 0x3c, !PT ;  /* 0x0000000607071212 */ /* 0x008fc800078e3cff */
[----:B------:R-:W-:-:S04]  /*24d40*/  @P1 LOP3.LUT R6, R7, R6, RZ, 0x3c, !PT ;  /* 0x0000000607061212 */ /* 0x000fc800078e3cff */
[----:B------:R-:W-:-:S05]  /*24d50*/  @P1 LOP3.LUT R7, R7, R6, RZ, 0x3c, !PT ;  /* 0x0000000607071212 */ /* 0x000fca00078e3cff */
[----:B------:R0:W3:Y:S02]  /*24d60*/  @P1 LDG.E.U16 R9, desc[UR8][R6.64] ;  /* 0x0000000806091981 */ /* 0x0000e4000c1e1500 */
[----:B0-----:R-:W-:Y:S02]  /*24d70*/  @P1 IMAD.MOV.U32 R6, RZ, RZ, R58 ;  /* 0x000000ffff061224 */ /* 0x001fe400078e003a */
[----:B------:R-:W-:-:S05]  /*24d80*/  @P1 IMAD.MOV.U32 R7, RZ, RZ, R60 ;  /* 0x000000ffff071224 */ /* 0x000fca00078e003c */
[----:B------:R0:W2:Y:S02]  /*24d90*/  @P1 LDG.E.U16 R8, desc[UR8][R6.64] ;  /* 0x0000000806081981 */ /* 0x0000a4000c1e1500 */
[----:B0-----:R-:W-:Y:S02]  /*24da0*/  @P1 IMAD.MOV.U32 R6, RZ, RZ, R54 ;  /* 0x000000ffff061224 */ /* 0x001fe400078e0036 */
[----:B------:R-:W-:-:S05]  /*24db0*/  @P1 IMAD.MOV.U32 R7, RZ, RZ, R57 ;  /* 0x000000ffff071224 */ /* 0x000fca00078e0039 */
[----:B------:R-:W4:Y:S04]  /*24dc0*/  @P1 LDG.E.U16 R5, desc[UR8][R6.64] ;  /* 0x0000000806051981 */ /* 0x000f28000c1e1500 */
[----:B---3--:R0:W-:Y:S04]  /*24dd0*/  STL [R1+0x11c4], R9 ;  /* 0x0011c40901007387 */ /* 0x0081e80000100800 */
[----:B0-----:R-:W3:Y:S04]  /*24de0*/  LDL.LU R9, [R1+0x3a6c] ;  /* 0x003a6c0001097983 */ /* 0x001ee80000300800 */
[----:B------:R-:W3:Y:S04]  /*24df0*/  LDL R60, [R1+0x2560] ;  /* 0x00256000013c7983 */ /* 0x000ee80000100800 */
[----:B------:R-:W3:Y:S04]  /*24e00*/  LDL R58, [R1+0x2564] ;  /* 0x00256400013a7983 */ /* 0x000ee80000100800 */
[----:B--2---:R0:W-:Y:S04]  /*24e10*/  STL [R1+0x11bc], R8 ;  /* 0x0011bc0801007387 */ /* 0x0041e80000100800 */
[----:B0-----:R-:W2:Y:S04]  /*24e20*/  LDL.LU R8, [R1+0x3a68] ;  /* 0x003a680001087983 */ /* 0x001ea80000300800 */
[----:B------:R-:W2:Y:S04]  /*24e30*/  LDL R57, [R1+0x255c] ;  /* 0x00255c0001397983 */ /* 0x000ea80000100800 */
[----:B------:R-:W2:Y:S04]  /*24e40*/  LDL R54, [R1+0x2570] ;  /* 0x0025700001367983 */ /* 0x000ea80000100800 */
[----:B----4-:R0:W-:Y:S04]  /*24e50*/  STL [R1+0x11b8], R5 ;  /* 0x0011b80501007387 */ /* 0x0101e80000100800 */
[----:B0-----:R-:W4:Y:S04]  /*24e60*/  LDL.LU R5, [R1+0x3a64] ;  /* 0x003a640001057983 */ /* 0x001f280000300800 */
[----:B------:R-:W3:Y:S01]  /*24e70*/  LDL R7, [R1+0x2548] ;  /* 0x0025480001077983 */ /* 0x000ee20000100800 */
[----:B------:R-:W-:Y:S01]  /*24e80*/  PRMT R53, RZ, 0x7610, R53 ;  /* 0x00007610ff357816 */ /* 0x000fe20000000035 */
[----:B------:R-:W-:Y:S01]  /*24e90*/  @P1 IMAD.MOV.U32 R6, RZ, RZ, R59 ;  /* 0x000000ffff061224 */ /* 0x000fe200078e003b */
[----:B------:R-:W-:-:S02]  /*24ea0*/  ISETP.GT.AND P0, PT, R4, 0x1c, PT ;  /* 0x0000001c0400780c */ /* 0x000fc40003f04270 */
[----:B------:R-:W-:Y:S02]  /*24eb0*/  PRMT R2, RZ, 0x7610, R2 ;  /* 0x00007610ff027816 */ /* 0x000fe40000000002 */
[----:B------:R-:W-:Y:S01]  /*24ec0*/  PRMT R3, RZ, 0x7610, R3 ;  /* 0x00007610ff037816 */ /* 0x000fe20000000003 */
[----:B------:R-:W4:Y:S04]  /*24ed0*/  LDL R59, [R1+0x256c] ;  /* 0x00256c00013b7983 */ /* 0x000f280000100800 */
[----:B---3--:R0:W3:Y:S04]  /*24ee0*/  @P1 LDG.E.U16 R53, desc[UR8][R6.64] ;  /* 0x0000000806351981 */ /* 0x0080e8000c1e1500 */
[----:B------:R-:W0:Y:S04]  /*24ef0*/  LDL R6, [R1+0x2554] ;  /* 0x0025540001067983 */ /* 0x000e280000100800 */
[----:B------:R-:W0:Y:S01]  /*24f00*/  LDL R7, [R1+0x2568] ;  /* 0x0025680001077983 */ /* 0x000e220000100800 */
[----:B------:R-:W-:-:S02]  /*24f10*/  PRMT R0, RZ, 0x7610, R0 ;  /* 0x00007610ff007816 */ /* 0x000fc40000000000 */
[----:B0-----:R-:W-:-:S04]  /*24f20*/  @P1 LOP3.LUT R7, R7, R6, RZ, 0x3c, !PT ;  /* 0x0000000607071212 */ /* 0x001fc800078e3cff */
[----:B------:R-:W-:-:S04]  /*24f30*/  @P1 LOP3.LUT R6, R7, R6, RZ, 0x3c, !PT ;  /* 0x0000000607061212 */ /* 0x000fc800078e3cff */
[----:B------:R-:W-:Y:S01]  /*24f40*/  @P1 LOP3.LUT R7, R7, R6, RZ, 0x3c, !PT ;  /* 0x0000000607071212 */ /* 0x000fe200078e3cff */
[----:B---3--:R0:W-:Y:S04]  /*24f50*/  STL [R1+0x11b0], R53 ;  /* 0x0011b03501007387 */ /* 0x0081e80000100800 */
[----:B------:R1:W3:Y:S04]  /*24f60*/  @P1 LDG.E.U16 R2, desc[UR8][R6.64] ;  /* 0x0000000806021981 */ /* 0x0002e8000c1e1500 */
[----:B0-----:R-:W3:Y:S01]  /*24f70*/  LDL R53, [R1+0x2578] ;  /* 0x0025780001357983 */ /* 0x001ee20000100800 */
[----:B-1----:R-:W-:-:S02]  /*24f80*/  @P0 IMAD.MOV.U32 R6, RZ, RZ, R58 ;  /* 0x000000ffff060224 */ /* 0x002fc400078e003a */
[----:B------:R-:W-:-:S05]  /*24f90*/  @P0 IMAD.MOV.U32 R7, RZ, RZ, R60 ;  /* 0x000000ffff070224 */ /* 0x000fca00078e003c */
[----:B------:R2:W3:Y:S02]  /*24fa0*/  @P0 LDG.E.U16 R3, desc[UR8][R6.64] ;  /* 0x0000000806030981 */ /* 0x0004e4000c1e1500 */
[----:B--2---:R-:W-:Y:S02]  /*24fb0*/  @P0 IMAD.MOV.U32 R6, RZ, RZ, R54 ;  /* 0x000000ffff060224 */ /* 0x004fe400078e0036 */
[----:B------:R-:W-:-:S05]  /*24fc0*/  @P0 IMAD.MOV.U32 R7, RZ, RZ, R57 ;  /* 0x000000ffff070224 */ /* 0x000fca00078e0039 */
[----:B------:R4:W2:Y:S01]  /*24fd0*/  @P0 LDG.E.U16 R0, desc[UR8][R6.64] ;  /* 0x0000000806000981 */ /* 0x0008a2000c1e1500 */
[----:B------:R-:W-:Y:S01]  /*24fe0*/  PRMT R61, RZ, 0x7610, R61 ;  /* 0x00007610ff3d7816 */ /* 0x000fe2000000003d */
[----:B----4-:R-:W-:Y:S02]  /*24ff0*/  @P0 IMAD.MOV.U32 R7, RZ, RZ, R59 ;  /* 0x000000ffff070224 */ /* 0x010fe400078e003b */
[----:B---3--:R-:W-:Y:S04]  /*25000*/  STL [R1+0x11a8], R2 ;  /* 0x0011a80201007387 */ /* 0x008fe80000100800 */
[----:B------:R-:W3:Y:S01]  /*25010*/  LDL R60, [R1+0x2580] ;  /* 0x00258000013c7983 */ /* 0x000ee20000100800 */
[----:B------:R-:W-:-:S05]  /*25020*/  @P0 IMAD.MOV.U32 R6, RZ, RZ, R53 ;  /* 0x000000ffff060224 */ /* 0x000fca00078e0035 */
[----:B------:R3:W4:Y:S04]  /*25030*/  @P0 LDG.E.U16 R61, desc[UR8][R6.64] ;  /* 0x00000008063d0981 */ /* 0x000728000c1e1500 */
[----:B------:R0:W-:Y:S04]  /*25040*/  STL [R1+0x3a58], R3 ;  /* 0x003a580301007387 */ /* 0x0001e80000100800 */
[----:B------:R-:W4:Y:S04]  /*25050*/  LDL R58, [R1+0x257c] ;  /* 0x00257c00013a7983 */ /* 0x000f280000100800 */
[----:B------:R-:W4:Y:S04]  /*25060*/  LDL R57, [R1+0x2584] ;  /* 0x0025840001397983 */ /* 0x000f280000100800 */
[----:B------:R-:W4:Y:S04]  /*25070*/  LDL R54, [R1+0x2550] ;  /* 0x0025500001367983 */ /* 0x000f280000100800 */
[----:B0-----:R-:W4:Y:S04]  /*25080*/  LDL R3, [R1+0x258c] ;  /* 0x00258c0001037983 */ /* 0x001f280000100800 */
[----:B--2---:R-:W-:Y:S04]  /*25090*/  STL [R1+0x3a5c], R0 ;  /* 0x003a5c0001007387 */ /* 0x004fe80000100800 */
[----:B------:R-:W2:Y:S04]  /*250a0*/  LDL R7, [R1+0x2574] ;  /* 0x0025740001077983 */ /* 0x000ea80000100800 */
[----:B------:R-:W2:Y:S04]  /*250b0*/  LDL R59, [R1+0x2588] ;  /* 0x00258800013b7983 */ /* 0x000ea80000100800 */
[----:B------:R-:W2:Y:S01]  /*250c0*/  LDL R53, [R1+0x2598] ;  /* 0x0025980001357983 */ /* 0x000ea20000100800 */
[----:B------:R-:W-:-:S02]  /*250d0*/  PRMT R51, RZ, 0x7610, R51 ;  /* 0x00007610ff337816 */ /* 0x000fc40000000033 */
[----:B------:R-:W-:Y:S01]  /*250e0*/  PRMT R50, RZ, 0x7610, R50 ;  /* 0x00007610ff327816 */ /* 0x000fe20000000032 */
[----:B---3--:R-:W-:Y:S01]  /*250f0*/  @P0 IMAD.MOV.U32 R6, RZ, RZ, R60 ;  /* 0x000000ffff060224 */ /* 0x008fe200078e003c */
[----:B----4-:R0:W-:Y:S04]  /*25100*/  STL [R1+0x3a60], R61 ;  /* 0x003a603d01007387 */ /* 0x0101e80000100800 */
[----:B------:R-:W3:Y:S04]  /*25110*/  LDL R60, [R1+0x25a0] ;  /* 0x0025a000013c7983 */ /* 0x000ee80000100800 */
[----:B0-----:R-:W4:Y:S04]  /*25120*/  LDL R61, [R1+0x2594] ;  /* 0x00259400013d7983 */ /* 0x001f280000100800 */
[----:B--2---:R0:W2:Y:S02]  /*25130*/  @P0 LDG.E.U16 R51, desc[UR8][R6.64] ;  /* 0x0000000806330981 */ /* 0x0040a4000c1e1500 */
[----:B0-----:R-:W-:-:S02]  /*25140*/  @P0 IMAD.MOV.U32 R6, RZ, RZ, R57 ;  /* 0x000000ffff060224 */ /* 0x001fc400078e0039 */
[----:B------:R-:W-:Y:S01]  /*25150*/  @P0 IMAD.MOV.U32 R7, RZ, RZ, R58 ;  /* 0x000000ffff070224 */ /* 0x000fe200078e003a */
[----:B------:R-:W2:Y:S04]  /*25160*/  LDL R57, [R1+0x25a4] ;  /* 0x0025a40001397983 */ /* 0x000ea80000100800 */
[----:B------:R-:W2:Y:S04]  /*25170*/  LDL R58, [R1+0x259c] ;  /* 0x00259c00013a7983 */ /* 0x000ea80000100800 */
[----:B------:R0:W2:Y:S02]  /*25180*/  @P0 LDG.E.U16 R50, desc[UR8][R6.64] ;  /* 0x0000000806320981 */ /* 0x0000a4000c1e1500 */
[----:B0-----:R-:W-:-:S02]  /*25190*/  @P0 IMAD.MOV.U32 R6, RZ, RZ, R3 ;  /* 0x000000ffff060224 */ /* 0x001fc400078e0003 */
[----:B------:R-:W-:Y:S01]  /*251a0*/  @P0 IMAD.MOV.U32 R7, RZ, RZ, R54 ;  /* 0x000000ffff070224 */ /* 0x000fe200078e0036 */
[----:B------:R-:W2:Y:S04]  /*251b0*/  LDL R3, [R1+0x25ac] ;  /* 0x0025ac0001037983 */ /* 0x000ea80000100800 */
[----:B------:R-:W2:Y:S01]  /*251c0*/  LDL R54, [R1+0x2590] ;  /* 0x0025900001367983 */ /* 0x000ea20000100800 */
[----:B------:R-:W-:Y:S02]  /*251d0*/  PRMT R49, RZ, 0x7610, R49 ;  /* 0x00007610ff317816 */ /* 0x000fe40000000031 */
[----:B------:R-:W-:-:S04]  /*251e0*/  PRMT R48, RZ, 0x7610, R48 ;  /* 0x00007610ff307816 */ /* 0x000fc80000000030 */
[----:B------:R0:W2:Y:S01]  /*251f0*/  @P0 LDG.E.U16 R49, desc[UR8][R6.64] ;  /* 0x0000000806310981 */ /* 0x0000a2000c1e1500 */
[----:B------:R-:W-:Y:S01]  /*25200*/  PRMT R47, RZ, 0x7610, R47 ;  /* 0x00007610ff2f7816 */ /* 0x000fe2000000002f */
[----:B0-----:R-:W-:Y:S02]  /*25210*/  @P0 IMAD.MOV.U32 R6, RZ, RZ, R53 ;  /* 0x000000ffff060224 */ /* 0x001fe400078e0035 */
[----:B------:R-:W-:Y:S01]  /*25220*/  @P0 IMAD.MOV.U32 R7, RZ, RZ, R59 ;  /* 0x000000ffff070224 */ /* 0x000fe200078e003b */
[----:B------:R-:W2:Y:S04]  /*25230*/  LDL R53, [R1+0x25b8] ;  /* 0x0025b80001357983 */ /* 0x000ea80000100800 */
[----:B------:R-:W2:Y:S04]  /*25240*/  LDL R59, [R1+0x25a8] ;  /* 0x0025a800013b7983 */ /* 0x000ea80000100800 */
[----:B------:R3:W2:Y:S01]  /*25250*/  @P0 LDG.E.U16 R48, desc[UR8][R6.64] ;  /* 0x0000000806300981 */ /* 0x0006a2000c1e1500 */
[----:B------:R-:W-:Y:S01]  /*25260*/  PRMT R46, RZ, 0x7610, R46 ;  /* 0x00007610ff2e7816 */ /* 0x000fe2000000002e */
[----:B---3--:R-:W-:-:S02]  /*25270*/  @P0 IMAD.MOV.U32 R6, RZ, RZ, R60 ;  /* 0x000000ffff060224 */ /* 0x008fc400078e003c */
[----:B------:R-:W3:Y:S01]  /*25280*/  LDL R60, [R1+0x25c0] ;  /* 0x0025c000013c7983 */ /* 0x000ee20000100800 */
[----:B----4-:R-:W-:-:S03]  /*25290*/  @P0 IMAD.MOV.U32 R7, RZ, RZ, R61 ;  /* 0x000000ffff070224 */ /* 0x010fc600078e003d */
[----:B------:R-:W4:Y:S04]  /*252a0*/  LDL R61, [R1+0x25b4] ;  /* 0x0025b400013d7983 */ /* 0x000f280000100800 */
[----:B------:R2:W4:Y:S02]  /*252b0*/  @P0 LDG.E.U16 R47, desc[UR8][R6.64] ;  /* 0x00000008062f0981 */ /* 0x000524000c1e1500 */
[----:B--2---:R-:W-:Y:S02]  /*252c0*/  @P0 IMAD.MOV.U32 R6, RZ, RZ, R57 ;  /* 0x000000ffff060224 */ /* 0x004fe400078e0039 */
        /* <DEDUP_REMOVED lines=33> */
[----:B------:R-:W-:Y:S02]  /*254e0*/  PRMT R40, RZ, 0x7610, R40 ;  /* 0x00007610ff287816 */ /* 0x000fe40000000028 */
[----:B------:R-:W-:-:S02]  /*254f0*/  ISETP.GT.AND P1, PT, R4, 0x1d, PT ;  /* 0x0000001d0400780c */ /* 0x000fc40003f24270 */
        /* <DEDUP_REMOVED lines=104> */
[----:B------:R-:W-:-:S02]  /*25b80*/  PRMT R22, RZ, 0x7610, R22 ;  /* 0x00007610ff167816 */ /* 0x000fc40000000016 */
[----:B------:R-:W-:Y:S01]  /*25b90*/  PRMT R21, RZ, 0x7610, R21 ;  /* 0x00007610ff157816 */ /* 0x000fe20000000015 */
[----:B---3--:R-:W-:Y:S02]  /*25ba0*/  @P1 IMAD.MOV.U32 R6, RZ, RZ, R60 ;  /* 0x000000ffff061224 */ /* 0x008fe400078e003c */
[----:B----4-:R-:W-:-:S05]  /*25bb0*/  @P1 IMAD.MOV.U32 R7, RZ, RZ, R61 ;  /* 0x000000ffff071224 */ /* 0x010fca00078e003d */
[----:B------:R2:W3:Y:S02]  /*25bc0*/  @P1 LDG.E.U16 R23, desc[UR8][R6.64] ;  /* 0x0000000806171981 */ /* 0x0004e4000c1e1500 */
[----:B--2---:R-:W-:Y:S02]  /*25bd0*/  @P0 IMAD.MOV.U32 R6, RZ, RZ, R57 ;  /* 0x000000ffff060224 */ /* 0x004fe400078e0039 */
[----:B------:R-:W-:Y:S01]  /*25be0*/  @P0 IMAD.MOV.U32 R7, RZ, RZ, R58 ;  /* 0x000000ffff070224 */ /* 0x000fe200078e003a */
[----:B------:R-:W2:Y:S04]  /*25bf0*/  LDL R57, [R1+0x2680] ;  /* 0x0026800001397983 */ /* 0x000ea80000100800 */
[----:B------:R-:W4:Y:S04]  /*25c00*/  LDL R58, [R1+0x2674] ;  /* 0x00267400013a7983 */ /* 0x000f280000100800 */
[----:B------:R0:W3:Y:S02]  /*25c10*/  @P0 LDG.E.U16 R22, desc[UR8][R6.64] ;  /* 0x0000000806160981 */ /* 0x0000e4000c1e1500 */
[----:B0-----:R-:W-:-:S02]  /*25c20*/  @P0 IMAD.MOV.U32 R6, RZ, RZ, R3 ;  /* 0x000000ffff060224 */ /* 0x001fc400078e0003 */
[----:B------:R-:W-:-:S05]  /*25c30*/  @P0 IMAD.MOV.U32 R7, RZ, RZ, R54 ;  /* 0x000000ffff070224 */ /* 0x000fca00078e0036 */
[----:B------:R0:W4:Y:S01]  /*25c40*/  @P0 LDG.E.U16 R21, desc[UR8][R6.64] ;  /* 0x0000000806150981 */ /* 0x000122000c1e1500 */
[----:B------:R-:W-:Y:S02]  /*25c50*/  PRMT R20, RZ, 0x7610, R20 ;  /* 0x00007610ff147816 */ /* 0x000fe40000000014 */
[----:B------:R-:W-:Y:S01]  /*25c60*/  PRMT R19, RZ, 0x7610, R19 ;  /* 0x00007610ff137816 */ /* 0x000fe20000000013 */
[----:B0-----:R-:W-:Y:S02]  /*25c70*/  @P0 IMAD.MOV.U32 R6, RZ, RZ, R53 ;  /* 0x000000ffff060224 */ /* 0x001fe400078e0035 */
[----:B------:R-:W-:-:S05]  /*25c80*/  @P0 IMAD.MOV.U32 R7, RZ, RZ, R59 ;  /* 0x000000ffff070224 */ /* 0x000fca00078e003b */
[----:B------:R2:W4:Y:S02]  /*25c90*/  @P0 LDG.E.U16 R20, desc[UR8][R6.64] ;  /* 0x0000000806140981 */ /* 0x000524000c1e1500 */
[----:B--2---:R-:W-:Y:S02]  /*25ca0*/  @P0 IMAD.MOV.U32 R6, RZ, RZ, R57 ;  /* 0x000000ffff060224 */ /* 0x004fe400078e0039 */
[----:B---3--:R0:W-:Y:S04]  /*25cb0*/  STL [R1+0x3a04], R22 ;  /* 0x003a041601007387 */ /* 0x0081e80000100800 */
[----:B------:R-:W2:Y:S04]  /*25cc0*/  LDL R54, [R1+0x267c] ;  /* 0x00267c0001367983 */ /* 0x000ea80000100800 */
[----:B------:R-:W3:Y:S01]  /*25cd0*/  LDL R3, [R1+0x2684] ;  /* 0x0026840001037983 */ /* 0x000ee20000100800 */
[----:B----4-:R-:W-:-:S05]  /*25ce0*/  @P0 IMAD.MOV.U32 R7, RZ, RZ, R58 ;  /* 0x000000ffff070224 */ /* 0x010fca00078e003a */
[----:B------:R2:W4:Y:S04]  /*25cf0*/  @P0 LDG.E.U16 R19, desc[UR8][R6.64] ;  /* 0x0000000806130981 */ /* 0x000528000c1e1500 */
[----:B------:R-:W-:Y:S04]  /*25d00*/  STL [R1+0x3a08], R21 ;  /* 0x003a081501007387 */ /* 0x000fe80000100800 */
[----:B------:R-:W4:Y:S04]  /*25d10*/  LDL R60, [R1+0x2650] ;  /* 0x00265000013c7983 */ /* 0x000f280000100800 */
[----:B------:R-:W4:Y:S04]  /*25d20*/  LDL R59, [R1+0x268c] ;  /* 0x00268c00013b7983 */ /* 0x000f280000100800 */
[----:B------:R-:W4:Y:S04]  /*25d30*/  LDL R53, [R1+0x2688] ;  /* 0x0026880001357983 */ /* 0x000f280000100800 */
[----:B0-----:R-:W4:Y:S01]  /*25d40*/  LDL R22, [R1+0x2698] ;  /* 0x0026980001167983 */ /* 0x001f220000100800 */
[----:B------:R-:W-:-:S02]  /*25d50*/  PRMT R18, RZ, 0x7610, R18 ;  /* 0x00007610ff127816 */ /* 0x000fc40000000012 */
[----:B------:R-:W-:Y:S01]  /*25d60*/  PRMT R17, RZ, 0x7610, R17 ;  /* 0x00007610ff117816 */ /* 0x000fe20000000011 */
[----:B------:R-:W-:Y:S04]  /*25d70*/  STL [R1+0x3a0c], R20 ;  /* 0x003a0c1401007387 */ /* 0x000fe80000100800 */
[----:B------:R-:W4:Y:S04]  /*25d80*/  LDL R58, [R1+0x2694] ;  /* 0x00269400013a7983 */ /* 0x000f280000100800 */
[----:B------:R-:W4:Y:S01]  /*25d90*/  LDL R57, [R1+0x26a0] ;  /* 0x0026a00001397983 */ /* 0x000f220000100800 */
[----:B--2---:R-:W-:-:S02]  /*25da0*/  @P0 IMAD.MOV.U32 R7, RZ, RZ, R54 ;  /* 0x000000ffff070224 */ /* 0x004fc400078e0036 */
[----:B---3--:R-:W-:-:S05]  /*25db0*/  @P0 IMAD.MOV.U32 R6, RZ, RZ, R3 ;  /* 0x000000ffff060224 */ /* 0x008fca00078e0003 */
[----:B------:R0:W2:Y:S04]  /*25dc0*/  @P0 LDG.E.U16 R18, desc[UR8][R6.64] ;  /* 0x0000000806120981 */ /* 0x0000a8000c1e1500 */
[----:B----4-:R1:W-:Y:S04]  /*25dd0*/  STL [R1+0x3a10], R19 ;  /* 0x003a101301007387 */ /* 0x0103e80000100800 */
[----:B------:R-:W3:Y:S04]  /*25de0*/  LDL R54, [R1+0x269c] ;  /* 0x00269c0001367983 */ /* 0x000ee80000100800 */
[----:B------:R-:W4:Y:S01]  /*25df0*/  LDL R3, [R1+0x26a4] ;  /* 0x0026a40001037983 */ /* 0x000f220000100800 */
[----:B0-----:R-:W-:-:S02]  /*25e00*/  @P0 IMAD.MOV.U32 R7, RZ, RZ, R60 ;  /* 0x000000ffff070224 */ /* 0x001fc400078e003c */
[----:B------:R-:W-:-:S05]  /*25e10*/  @P0 IMAD.MOV.U32 R6, RZ, RZ, R59 ;  /* 0x000000ffff060224 */ /* 0x000fca00078e003b */
[----:B------:R0:W2:Y:S01]  /*25e20*/  @P0 LDG.E.U16 R17, desc[UR8][R6.64] ;  /* 0x0000000806110981 */ /* 0x0000a2000c1e1500 */
[----:B------:R-:W-:Y:S02]  /*25e30*/  PRMT R16, RZ, 0x7610, R16 ;  /* 0x00007610ff107816 */ /* 0x000fe40000000010 */
[----:B------:R-:W-:Y:S01]  /*25e40*/  PRMT R15, RZ, 0x7610, R15 ;  /* 0x00007610ff0f7816 */ /* 0x000fe2000000000f */
[----:B0-----:R-:W-:Y:S02]  /*25e50*/  @P0 IMAD.MOV.U32 R6, RZ, RZ, R22 ;  /* 0x000000ffff060224 */ /* 0x001fe400078e0016 */
[----:B------:R-:W-:-:S05]  /*25e60*/  @P0 IMAD.MOV.U32 R7, RZ, RZ, R53 ;  /* 0x000000ffff070224 */ /* 0x000fca00078e0035 */
[----:B------:R0:W2:Y:S02]  /*25e70*/  @P0 LDG.E.U16 R16, desc[UR8][R6.64] ;  /* 0x0000000806100981 */ /* 0x0000a4000c1e1500 */
[----:B0-----:R-:W-:Y:S02]  /*25e80*/  @P0 IMAD.MOV.U32 R6, RZ, RZ, R57 ;  /* 0x000000ffff060224 */ /* 0x001fe400078e0039 */
[----:B------:R-:W-:-:S05]  /*25e90*/  @P0 IMAD.MOV.U32 R7, RZ, RZ, R58 ;  /* 0x000000ffff070224 */ /* 0x000fca00078e003a */
[----:B------:R3:W2:Y:S01]  /*25ea0*/  @P0 LDG.E.U16 R15, desc[UR8][R6.64] ;  /* 0x00000008060f0981 */ /* 0x0006a2000c1e1500 */
[----:B------:R-:W-:Y:S01]  /*25eb0*/  PRMT R14, RZ, 0x7610, R14 ;  /* 0x00007610ff0e7816 */ /* 0x000fe2000000000e */
[----:B---3--:R-:W-:Y:S02]  /*25ec0*/  @P0 IMAD.MOV.U32 R7, RZ, RZ, R54 ;  /* 0x000000ffff070224 */ /* 0x008fe400078e0036 */
[----:B----4-:R-:W-:Y:S01]  /*25ed0*/  @P0 IMAD.MOV.U32 R6, RZ, RZ, R3 ;  /* 0x000000ffff060224 */ /* 0x010fe200078e0003 */
[----:B--2---:R0:W-:Y:S04]  /*25ee0*/  STL [R1+0x3a14], R18 ;  /* 0x003a141201007387 */ /* 0x0041e80000100800 */
[----:B------:R-:W2:Y:S04]  /*25ef0*/  @P0 LDG.E.U16 R14, desc[UR8][R6.64] ;  /* 0x00000008060e0981 */ /* 0x000ea8000c1e1500 */
[----:B------:R-:W-:Y:S04]  /*25f00*/  STL [R1+0x3a18], R17 ;  /* 0x003a181101007387 */ /* 0x000fe80000100800 */
[----:B------:R-:W3:Y:S04]  /*25f10*/  LDL R53, [R1+0x2690] ;  /* 0x0026900001357983 */ /* 0x000ee80000100800 */
[----:B------:R-:W4:Y:S04]  /*25f20*/  LDL R22, [R1+0x26ac] ;  /* 0x0026ac0001167983 */ /* 0x000f280000100800 */
[----:B------:R-:W-:Y:S04]  /*25f30*/  STL [R1+0x3a1c], R16 ;  /* 0x003a1c1001007387 */ /* 0x000fe80000100800 */
[----:B------:R-:W4:Y:S04]  /*25f40*/  LDL R58, [R1+0x26a8] ;  /* 0x0026a800013a7983 */ /* 0x000f280000100800 */
[----:B-1----:R-:W4:Y:S01]  /*25f50*/  LDL R19, [R1+0x26b8] ;  /* 0x0026b80001137983 */ /* 0x002f220000100800 */
[----:B------:R-:W-:-:S03]  /*25f60*/  PRMT R13, RZ, 0x7610, R13 ;  /* 0x00007610ff0d7816 */ /* 0x000fc6000000000d */
[----:B------:R1:W-:Y:S04]  /*25f70*/  STL [R1+0x3a20], R15 ;  /* 0x003a200f01007387 */ /* 0x0003e80000100800 */
[----:B------:R-:W4:Y:S04]  /*25f80*/  LDL R57, [R1+0x26b4] ;  /* 0x0026b40001397983 */ /* 0x000f280000100800 */
[----:B------:R-:W4:Y:S04]  /*25f90*/  LDL R54, [R1+0x26c0] ;  /* 0x0026c00001367983 */ /* 0x000f280000100800 */
[----:B0-----:R-:W4:Y:S04]  /*25fa0*/  LDL R18, [R1+0x26bc] ;  /* 0x0026bc0001127983 */ /* 0x001f280000100800 */
[----:B------:R-:W4:Y:S04]  /*25fb0*/  LDL R3, [R1+0x26c4] ;  /* 0x0026c40001037983 */ /* 0x000f280000100800 */
[----:B--2---:R-:W-:Y:S01]  /*25fc0*/  STL [R1+0x3a24], R14 ;  /* 0x003a240e01007387 */ /* 0x004fe20000100800 */
[----:B---3--:R-:W-:-:S02]  /*25fd0*/  @P0 IMAD.MOV.U32 R7, RZ, RZ, R53 ;  /* 0x000000ffff070224 */ /* 0x008fc400078e0035 */
[----:B----4-:R-:W-:Y:S01]  /*25fe0*/  @P0 IMAD.MOV.U32 R6, RZ, RZ, R22 ;  /* 0x000000ffff060224 */ /* 0x010fe200078e0016 */
[----:B------:R-:W2:Y:S04]  /*25ff0*/  LDL R53, [R1+0x26b0] ;  /* 0x0026b00001357983 */ /* 0x000ea80000100800 */
[----:B------:R-:W3:Y:S04]  /*26000*/  LDL R22, [R1+0x26cc] ;  /* 0x0026cc0001167983 */ /* 0x000ee80000100800 */
[----:B------:R0:W4:Y:S01]  /*26010*/  @P0 LDG.E.U16 R13, desc[UR8][R6.64] ;  /* 0x00000008060d0981 */ /* 0x000122000c1e1500 */
[----:B------:R-:W-:-:S02]  /*26020*/  PRMT R12, RZ, 0x7610, R12 ;  /* 0x00007610ff0c7816 */ /* 0x000fc4000000000c */
[----:B------:R-:W-:Y:S01]  /*26030*/  PRMT R11, RZ, 0x7610, R11 ;  /* 0x00007610ff0b7816 */ /* 0x000fe2000000000b */
[----:B0-----:R-:W-:Y:S02]  /*26040*/  @P0 IMAD.MOV.U32 R7, RZ, RZ, R58 ;  /* 0x000000ffff070224 */ /* 0x001fe400078e003a */
[----:B------:R-:W-:-:S05]  /*26050*/  @P0 IMAD.MOV.U32 R6, RZ, RZ, R19 ;  /* 0x000000ffff060224 */ /* 0x000fca00078e0013 */
[----:B------:R0:W4:Y:S01]  /*26060*/  @P0 LDG.E.U16 R12, desc[UR8][R6.64] ;  /* 0x00000008060c0981 */ /* 0x000122000c1e1500 */
[----:B------:R-:W-:Y:S01]  /*26070*/  PRMT R10, RZ, 0x7610, R10 ;  /* 0x00007610ff0a7816 */ /* 0x000fe2000000000a */
[----:B0-----:R-:W-:Y:S02]  /*26080*/  @P0 IMAD.MOV.U32 R7, RZ, RZ, R57 ;  /* 0x000000ffff070224 */ /* 0x001fe400078e0039 */
[----:B------:R-:W-:-:S05]  /*26090*/  @P0 IMAD.MOV.U32 R6, RZ, RZ, R54 ;  /* 0x000000ffff060224 */ /* 0x000fca00078e0036 */
[----:B------:R0:W4:Y:S01]  /*260a0*/  @P0 LDG.E.U16 R11, desc[UR8][R6.64] ;  /* 0x00000008060b0981 */ /* 0x000122000c1e1500 */
[----:B------:R-:W-:Y:S01]  /*260b0*/  PRMT R9, RZ, 0x7610, R9 ;  /* 0x00007610ff097816 */ /* 0x000fe20000000009 */
[----:B0-----:R-:W-:Y:S02]  /*260c0*/  @P0 IMAD.MOV.U32 R6, RZ, RZ, R3 ;  /* 0x000000ffff060224 */ /* 0x001fe400078e0003 */
[----:B------:R-:W-:-:S05]  /*260d0*/  @P0 IMAD.MOV.U32 R7, RZ, RZ, R18 ;  /* 0x000000ffff070224 */ /* 0x000fca00078e0012 */
[----:B------:R2:W4:Y:S02]  /*260e0*/  @P0 LDG.E.U16 R10, desc[UR8][R6.64] ;  /* 0x00000008060a0981 */ /* 0x000524000c1e1500 */
[----:B--2---:R-:W-:Y:S02]  /*260f0*/  @P0 IMAD.MOV.U32 R7, RZ, RZ, R53 ;  /* 0x000000ffff070224 */ /* 0x004fe400078e0035 */
[----:B---3--:R-:W-:Y:S01]  /*26100*/  @P0 IMAD.MOV.U32 R6, RZ, RZ, R22 ;  /* 0x000000ffff060224 */ /* 0x008fe200078e0016 */
[----:B----4-:R-:W-:Y:S04]  /*26110*/  STL [R1+0x3a28], R13 ;  /* 0x003a280d01007387 */ /* 0x010fe80000100800 */
[----:B-1----:R-:W2:Y:S04]  /*26120*/  LDL R15, [R1+0x26d8] ;  /* 0x0026d800010f7983 */ /* 0x002ea80000100800 */
[----:B------:R-:W3:Y:S04]  /*26130*/  LDL R19, [R1+0x26c8] ;  /* 0x0026c80001137983 */ /* 0x000ee80000100800 */
[----:B------:R2:W4:Y:S04]  /*26140*/  @P0 LDG.E.U16 R9, desc[UR8][R6.64] ;  /* 0x0000000806090981 */ /* 0x000528000c1e1500 */
[----:B------:R0:W-:Y:S04]  /*26150*/  STL [R1+0x3a2c], R12 ;  /* 0x003a2c0c01007387 */ /* 0x0001e80000100800 */
[----:B------:R-:W-:Y:S04]  /*26160*/  STL [R1+0x3a30], R11 ;  /* 0x003a300b01007387 */ /* 0x000fe80000100800 */
[----:B------:R-:W3:Y:S04]  /*26170*/  LDL R18, [R1+0x26d4] ;  /* 0x0026d40001127983 */ /* 0x000ee80000100800 */
[----:B------:R-:W3:Y:S04]  /*26180*/  LDL R3, [R1+0x26e0] ;  /* 0x0026e00001037983 */ /* 0x000ee80000100800 */
[----:B------:R-:W-:Y:S01]  /*26190*/  STL [R1+0x3a34], R10 ;  /* 0x003a340a01007387 */ /* 0x000fe20000100800 */
[----:B--2---:R-:W-:-:S03]  /*261a0*/  @P0 IMAD.MOV.U32 R6, RZ, RZ, R15 ;  /* 0x000000ffff060224 */ /* 0x004fc600078e000f */
[----:B----4-:R-:W-:Y:S04]  /*261b0*/  STL [R1+0x3a38], R9 ;  /* 0x003a380901007387 */ /* 0x010fe80000100800 */
[----:B------:R-:W2:Y:S04]  /*261c0*/  LDL R59, [R1+0x26dc] ;  /* 0x0026dc00013b7983 */ /* 0x000ea80000100800 */
[----:B------:R-:W4:Y:S01]  /*261d0*/  LDL R15, [R1+0x26e4] ;  /* 0x0026e400010f7983 */ /* 0x000f220000100800 */
[----:B------:R-:W-:Y:S01]  /*261e0*/  PRMT R8, RZ, 0x7610, R8 ;  /* 0x00007610ff087816 */ /* 0x000fe20000000008 */
[----:B---3--:R-:W-:Y:S01]  /*261f0*/  @P0 IMAD.MOV.U32 R7, RZ, RZ, R19 ;  /* 0x000000ffff070224 */ /* 0x008fe200078e0013 */
[----:B------:R-:W-:-:S02]  /*26200*/  ISETP.GT.AND P1, PT, R4, 0x1f, PT ;  /* 0x0000001f0400780c */ /* 0x000fc40003f24270 */
[----:B------:R-:W-:Y:S02]  /*26210*/  PRMT R5, RZ, 0x7610, R5 ;  /* 0x00007610ff057816 */ /* 0x000fe40000000005 */
[----:B0-----:R-:W-:Y:S01]  /*26220*/  PRMT R12, RZ, 0x7610, R12 ;  /* 0x00007610ff0c7816 */ /* 0x001fe2000000000c */
[----:B------:R-:W3:Y:S04]  /*26230*/  LDL R58, [R1+0x26d0] ;  /* 0x0026d000013a7983 */ /* 0x000ee80000100800 */
[----:B------:R0:W3:Y:S04]  /*26240*/  @P0 LDG.E.U16 R8, desc[UR8][R6.64] ;  /* 0x0000000806080981 */ /* 0x0000e8000c1e1500 */
[----:B------:R-:W3:Y:S04]  /*26250*/  LDL R57, [R1+0x26ec] ;  /* 0x0026ec0001397983 */ /* 0x000ee80000100800 */
[----:B------:R-:W3:Y:S04]  /*26260*/  LDL R54, [R1+0x26e8] ;  /* 0x0026e80001367983 */ /* 0x000ee80000100800 */
[----:B------:R-:W3:Y:S01]  /*26270*/  LDL R53, [R1+0x2700] ;  /* 0x0027000001357983 */ /* 0x000ee20000100800 */
[----:B0-----:R-:W-:-:S02]  /*26280*/  @P0 IMAD.MOV.U32 R7, RZ, RZ, R18 ;  /* 0x000000ffff070224 */ /* 0x001fc400078e0012 */
[----:B------:R-:W-:-:S05]  /*26290*/  @P0 IMAD.MOV.U32 R6, RZ, RZ, R3 ;  /* 0x000000ffff060224 */ /* 0x000fca00078e0003 */
[----:B------:R2:W3:Y:S02]  /*262a0*/  @P0 LDG.E.U16 R5, desc[UR8][R6.64] ;  /* 0x0000000806050981 */ /* 0x0004e4000c1e1500 */
[----:B--2---:R-:W-:Y:S02]  /*262b0*/  @P1 IMAD.MOV.U32 R7, RZ, RZ, R59 ;  /* 0x000000ffff071224 */ /* 0x004fe400078e003b */
[----:B----4-:R-:W-:-:S05]  /*262c0*/  @P1 IMAD.MOV.U32 R6, RZ, RZ, R15 ;  /* 0x000000ffff061224 */ /* 0x010fca00078e000f */
[----:B------:R0:W2:Y:S04]  /*262d0*/  @P1 LDG.E.U16 R12, desc[UR8][R6.64] ;  /* 0x00000008060c1981 */ /* 0x0000a8000c1e1500 */
[----:B---3--:R-:W-:Y:S04]  /*262e0*/  STL [R1+0x3a3c], R8 ;  /* 0x003a3c0801007387 */ /* 0x008fe80000100800 */
[----:B------:R-:W3:Y:S04]  /*262f0*/  LDL R22, [R1+0x26fc] ;  /* 0x0026fc0001167983 */ /* 0x000ee80000100800 */
[----:B------:R-:W4:Y:S04]  /*26300*/  LDL R3, [R1+0x270c] ;  /* 0x00270c0001037983 */ /* 0x000f280000100800 */
[----:B------:R-:W3:Y:S04]  /*26310*/  LDL R19, [R1+0x2708] ;  /* 0x0027080001137983 */ /* 0x000ee80000100800 */
[----:B------:R-:W3:Y:S04]  /*26320*/  LDL R18, [R1+0x271c] ;  /* 0x00271c0001127983 */ /* 0x000ee80000100800 */
[----:B------:R-:W-:Y:S04]  /*26330*/  STL [R1+0x3a40], R5 ;  /* 0x003a400501007387 */ /* 0x000fe80000100800 */
[----:B------:R-:W3:Y:S01]  /*26340*/  LDL R15, [R1+0x2718] ;  /* 0x00271800010f7983 */ /* 0x000ee20000100800 */
[----:B------:R-:W-:Y:S01]  /*26350*/  PRMT R56, RZ, 0x7610, R56 ;  /* 0x00007610ff387816 */ /* 0x000fe20000000038 */
[----:B0-----:R-:W-:-:S02]  /*26360*/  @P1 IMAD.MOV.U32 R6, RZ, RZ, R57 ;  /* 0x000000ffff061224 */ /* 0x001fc400078e0039 */
[----:B------:R-:W-:-:S05]  /*26370*/  @P1 IMAD.MOV.U32 R7, RZ, RZ, R58 ;  /* 0x000000ffff071224 */ /* 0x000fca00078e003a */
[----:B------:R0:W3:Y:S04]  /*26380*/  @P1 LDG.E.U16 R56, desc[UR8][R6.64] ;  /* 0x0000000806381981 */ /* 0x0000e8000c1e1500 */
[----:B--2---:R1:W-:Y:S04]  /*26390*/  STL [R1+0x1118], R12 ;  /* 0x0011180c01007387 */ /* 0x0043e80000100800 */
[----:B-1----:R-:W2:Y:S01]  /*263a0*/  LDL R12, [R1+0x2724] ;  /* 0x00272400010c7983 */ /* 0x002ea20000100800 */
[----:B------:R-:W-:Y:S01]  /*263b0*/  PRMT R5, RZ, 0x7610, R5 ;  /* 0x00007610ff057816 */ /* 0x000fe20000000005 */
[----:B0-----:R-:W-:-:S02]  /*263c0*/  @P1 IMAD.MOV.U32 R6, RZ, RZ, R53 ;  /* 0x000000ffff061224 */ /* 0x001fc400078e0035 */
[----:B------:R-:W-:-:S05]  /*263d0*/  @P1 IMAD.MOV.U32 R7, RZ, RZ, R54 ;  /* 0x000000ffff071224 */ /* 0x000fca00078e0036 */
[----:B------:R4:W2:Y:S01]  /*263e0*/  @P1 LDG.E.U16 R5, desc[UR8][R6.64] ;  /* 0x0000000806051981 */ /* 0x0008a2000c1e1500 */
[----:B------:R-:W-:Y:S01]  /*263f0*/  PRMT R21, RZ, 0x7610, R21 ;  /* 0x00007610ff157816 */ /* 0x000fe20000000015 */
[----:B----4-:R-:W-:Y:S02]  /*26400*/  @P1 IMAD.MOV.U32 R6, RZ, RZ, R3 ;  /* 0x000000ffff061224 */ /* 0x010fe400078e0003 */
[----:B---3--:R-:W-:-:S05]  /*26410*/  @P1 IMAD.MOV.U32 R7, RZ, RZ, R22 ;  /* 0x000000ffff071224 */ /* 0x008fca00078e0016 */
[----:B------:R0:W3:Y:S01]  /*26420*/  @P1 LDG.E.U16 R21, desc[UR8][R6.64] ;  /* 0x0000000806151981 */ /* 0x0000e2000c1e1500 */
[----:B------:R-:W-:Y:S01]  /*26430*/  PRMT R16, RZ, 0x7610, R16 ;  /* 0x00007610ff107816 */ /* 0x000fe20000000010 */
[----:B0-----:R-:W-:Y:S02]  /*26440*/  @P1 IMAD.MOV.U32 R6, RZ, RZ, R18 ;  /* 0x000000ffff061224 */ /* 0x001fe400078e0012 */
[----:B------:R-:W-:-:S05]  /*26450*/  @P1 IMAD.MOV.U32 R7, RZ, RZ, R19 ;  /* 0x000000ffff071224 */ /* 0x000fca00078e0013 */
[----:B------:R0:W4:Y:S01]  /*26460*/  @P1 LDG.E.U16 R16, desc[UR8][R6.64] ;  /* 0x0000000806101981 */ /* 0x000122000c1e1500 */
[----:B------:R-:W-:Y:S01]  /*26470*/  PRMT R11, RZ, 0x7610, R11 ;  /* 0x00007610ff0b7816 */ /* 0x000fe2000000000b */
[----:B0-----:R-:W-:Y:S02]  /*26480*/  @P1 IMAD.MOV.U32 R7, RZ, RZ, R15 ;  /* 0x000000ffff071224 */ /* 0x001fe400078e000f */
[----:B--2---:R-:W-:-:S05]  /*26490*/  @P1 IMAD.MOV.U32 R6, RZ, RZ, R12 ;  /* 0x000000ffff061224 */ /* 0x004fca00078e000c */
[----:B------:R-:W2:Y:S04]  /*264a0*/  @P1 LDG.E.U16 R11, desc[UR8][R6.64] ;  /* 0x00000008060b1981 */ /* 0x000ea8000c1e1500 */
[----:B------:R0:W-:Y:S04]  /*264b0*/  STL [R1+0x1108], R5 ;  /* 0x0011080501007387 */ /* 0x0001e80000100800 */
[----:B------:R-:W2:Y:S04]  /*264c0*/  LDL R3, [R1+0x2734] ;  /* 0x0027340001037983 */ /* 0x000ea80000100800 */
[----:B------:R-:W2:Y:S04]  /*264d0*/  LDL R54, [R1+0x2730] ;  /* 0x0027300001367983 */ /* 0x000ea80000100800 */
[----:B------:R-:W2:Y:S04]  /*264e0*/  LDL R53, [R1+0x273c] ;  /* 0x00273c0001357983 */ /* 0x000ea80000100800 */
[----:B------:R-:W2:Y:S04]  /*264f0*/  LDL R22, [R1+0x2738] ;  /* 0x0027380001167983 */ /* 0x000ea80000100800 */
[----:B0-----:R-:W2:Y:S04]  /*26500*/  LDL R5, [R1+0x2720] ;  /* 0x0027200001057983 */ /* 0x001ea80000100800 */
[----:B---3--:R0:W-:Y:S04]  /*26510*/  STL [R1+0x1100], R21 ;  /* 0x0011001501007387 */ /* 0x0081e80000100800 */
[----:B------:R-:W3:Y:S04]  /*26520*/  LDL R19, [R1+0x2748] ;  /* 0x0027480001137983 */ /* 0x000ee80000100800 */
[----:B------:R-:W3:Y:S04]  /*26530*/  LDL R18, [R1+0x2754] ;  /* 0x0027540001127983 */ /* 0x000ee80000100800 */
[----:B0-----:R-:W3:Y:S04]  /*26540*/  LDL R21, [R1+0x274c] ;  /* 0x00274c0001157983 */ /* 0x001ee80000100800 */
[----:B----4-:R0:W-:Y:S04]  /*26550*/  STL [R1+0x10f8], R16 ;  /* 0x0010f81001007387 */ /* 0x0101e80000100800 */
[----:B------:R-:W4:Y:S04]  /*26560*/  LDL R15, [R1+0x2758] ;  /* 0x00275800010f7983 */ /* 0x000f280000100800 */
[----:B------:R-:W4:Y:S04]  /*26570*/  LDL R12, [R1+0x2740] ;  /* 0x00274000010c7983 */ /* 0x000f280000100800 */
[----:B0-----:R-:W4:Y:S04]  /*26580*/  LDL R16, [R1+0x2750] ;  /* 0x0027500001107983 */ /* 0x001f280000100800 */
[----:B--2---:R0:W-:Y:S04]  /*26590*/  STL [R1+0x10f0], R11 ;  /* 0x0010f00b01007387 */ /* 0x0041e80000100800 */
[----:B0-----:R-:W2:Y:S01]  /*265a0*/  LDL R11, [R1+0x2744] ;  /* 0x00274400010b7983 */ /* 0x001ea20000100800 */
[----:B------:R-:W-:Y:S01]  /*265b0*/  PRMT R55, RZ, 0x7610, R55 ;  /* 0x00007610ff377816 */ /* 0x000fe20000000037 */
[----:B------:R-:W-:-:S02]  /*265c0*/  @P1 IMAD.MOV.U32 R6, RZ, RZ, R3 ;  /* 0x000000ffff061224 */ /* 0x000fc400078e0003 */
[----:B------:R-:W-:Y:S01]  /*265d0*/  @P1 IMAD.MOV.U32 R7, RZ, RZ, R5 ;  /* 0x000000ffff071224 */ /* 0x000fe200078e0005 */
[----:B------:R-:W-:Y:S02]  /*265e0*/  PRMT R52, RZ, 0x7610, R52 ;  /* 0x00007610ff347816 */ /* 0x000fe40000000034 */
[----:B------:R-:W-:Y:S02]  /*265f0*/  PRMT R20, RZ, 0x7610, R20 ;  /* 0x00007610ff147816 */ /* 0x000fe40000000014 */
[----:B------:R-:W-:Y:S02]  /*26600*/  PRMT R17, RZ, 0x7610, R17 ;  /* 0x00007610ff117816 */ /* 0x000fe40000000011 */
[----:B------:R-:W-:Y:S01]  /*26610*/  PRMT R14, RZ, 0x7610, R14 ;  /* 0x00007610ff0e7816 */ /* 0x000fe2000000000e */
[----:B------:R0:W2:Y:S01]  /*26620*/  @P1 LDG.E.U16 R55, desc[UR8][R6.64] ;  /* 0x0000000806371981 */ /* 0x0000a2000c1e1500 */
[----:B------:R-:W-:-:S03]  /*26630*/  PRMT R9, RZ, 0x7610, R9 ;  /* 0x00007610ff097816 */ /* 0x000fc60000000009 */
[----:B------:R-:W2:Y:S01]  /*26640*/  LDL R5, [R1+0x2728] ;  /* 0x0027280001057983 */ /* 0x000ea20000100800 */
[----:B0-----:R-:W-:Y:S02]  /*26650*/  @P1 IMAD.MOV.U32 R6, RZ, RZ, R53 ;  /* 0x000000ffff061224 */ /* 0x001fe400078e0035 */
[----:B------:R-:W-:-:S05]  /*26660*/  @P1 IMAD.MOV.U32 R7, RZ, RZ, R54 ;  /* 0x000000ffff071224 */ /* 0x000fca00078e0036 */
[----:B------:R3:W2:Y:S02]  /*26670*/  @P1 LDG.E.U16 R52, desc[UR8][R6.64] ;  /* 0x0000000806341981 */ /* 0x0006a4000c1e1500 */
[----:B---3--:R-:W-:Y:S02]  /*26680*/  @P1 IMAD.MOV.U32 R6, RZ, RZ, R21 ;  /* 0x000000ffff061224 */ /* 0x008fe400078e0015 */
[----:B------:R-:W-:-:S05]  /*26690*/  @P1 IMAD.MOV.U32 R7, RZ, RZ, R22 ;  /* 0x000000ffff071224 */ /* 0x000fca00078e0016 */
[----:B------:R0:W3:Y:S02]  /*266a0*/  @P1 LDG.E.U16 R20, desc[UR8][R6.64] ;  /* 0x0000000806141981 */ /* 0x0000e4000c1e1500 */
[----:B0-----:R-:W-:Y:S02]  /*266b0*/  @P1 IMAD.MOV.U32 R6, RZ, RZ, R18 ;  /* 0x000000ffff061224 */ /* 0x001fe400078e0012 */
[----:B------:R-:W-:-:S05]  /*266c0*/  @P1 IMAD.MOV.U32 R7, RZ, RZ, R19 ;  /* 0x000000ffff071224 */ /* 0x000fca00078e0013 */
[----:B------:R4:W3:Y:S02]  /*266d0*/  @P1 LDG.E.U16 R17, desc[UR8][R6.64] ;  /* 0x0000000806111981 */ /* 0x0008e4000c1e1500 */
[----:B----4-:R-:W-:Y:S02]  /*266e0*/  @P1 IMAD.MOV.U32 R6, RZ, RZ, R15 ;  /* 0x000000ffff061224 */ /* 0x010fe400078e000f */
[----:B------:R-:W-:-:S05]  /*266f0*/  @P1 IMAD.MOV.U32 R7, RZ, RZ, R16 ;  /* 0x000000ffff071224 */ /* 0x000fca00078e0010 */
[----:B------:R0:W4:Y:S02]  /*26700*/  @P1 LDG.E.U16 R14, desc[UR8][R6.64] ;  /* 0x00000008060e1981 */ /* 0x000124000c1e1500 */
[----:B0-----:R-:W-:Y:S02]  /*26710*/  @P1 IMAD.MOV.U32 R7, RZ, RZ, R12 ;  /* 0x000000ffff071224 */ /* 0x001fe400078e000c */
[----:B------:R-:W-:Y:S04]  /*26720*/  STL [R1+0x1110], R56 ;  /* 0x0011103801007387 */ /* 0x000fe80000100800 */
[----:B------:R-:W3:Y:S04]  /*26730*/  LDL R3, [R1+0x272c] ;  /* 0x00272c0001037983 */ /* 0x000ee80000100800 */
[----:B------:R-:W3:Y:S01]  /*26740*/  LDL R15, [R1+0x2710] ;  /* 0x00271000010f7983 */ /* 0x000ee20000100800 */
[----:B--2---:R-:W-:-:S05]  /*26750*/  @P1 IMAD.MOV.U32 R6, RZ, RZ, R11 ;  /* 0x000000ffff061224 */ /* 0x004fca00078e000b */
[----:B------:R0:W2:Y:S02]  /*26760*/  @P1 LDG.E.U16 R9, desc[UR8][R6.64] ;  /* 0x0000000806091981 */ /* 0x0000a4000c1e1500 */
[----:B0-----:R-:W-:Y:S01]  /*26770*/  @P1 IMAD.MOV.U32 R7, RZ, RZ, R5 ;  /* 0x000000ffff071224 */ /* 0x001fe200078e0005 */
[----:B------:R-:W-:Y:S01]  /*26780*/  PRMT R0, RZ, 0x7610, R0 ;  /* 0x00007610ff007816 */ /* 0x000fe20000000000 */
[----:B----4-:R0:W-:Y:S04]  /*26790*/  STL [R1+0x10c8], R14 ;  /* 0x0010c80e01007387 */ /* 0x0101e80000100800 */
[----:B------:R-:W4:Y:S04]  /*267a0*/  LDL R12, [R1+0x26f8] ;  /* 0x0026f800010c7983 */ /* 0x000f280000100800 */
[----:B------:R-:W4:Y:S04]  /*267b0*/  LDL R11, [R1+0x2704] ;  /* 0x00270400010b7983 */ /* 0x000f280000100800 */
[----:B------:R-:W4:Y:S04]  /*267c0*/  LDL R5, [R1+0x26f4] ;  /* 0x0026f40001057983 */ /* 0x000f280000100800 */
[----:B0-----:R-:W4:Y:S01]  /*267d0*/  LDL R14, [R1+0x2714] ;  /* 0x00271400010e7983 */ /* 0x001f220000100800 */
[----:B---3--:R-:W-:-:S05]  /*267e0*/  @P1 IMAD.MOV.U32 R6, RZ, RZ, R3 ;  /* 0x000000ffff061224 */ /* 0x008fca00078e0003 */
[----:B------:R0:W3:Y:S04]  /*267f0*/  @P1 LDG.E.U16 R0, desc[UR8][R6.64] ;  /* 0x0000000806001981 */ /* 0x0000e8000c1e1500 */
[----:B--2---:R1:W-:Y:S04]  /*26800*/  STL [R1+0x198], R9 ;  /* 0x0001980901007387 */ /* 0x0043e80000100800 */
[----:B-1----:R-:W2:Y:S01]  /*26810*/  LDL R9, [R1+0x26f0] ;  /* 0x0026f00001097983 */ /* 0x002ea20000100800 */
[----:B------:R-:W-:Y:S01]  /*26820*/  PRMT R13, RZ, 0x7610, R13 ;  /* 0x00007610ff0d7816 */ /* 0x000fe2000000000d */
[----:B0-----:R-:W-:Y:S01]  /*26830*/  @P1 IMAD.MOV.U32 R7, RZ, RZ, R15 ;  /* 0x000000ffff071224 */ /* 0x001fe200078e000f */
[----:B------:R-:W-:-:S02]  /*26840*/  PRMT R10, RZ, 0x7610, R10 ;  /* 0x00007610ff0a7816 */ /* 0x000fc4000000000a */
[----:B------:R-:W-:Y:S01]  /*26850*/  PRMT R8, RZ, 0x7610, R8 ;  /* 0x00007610ff087816 */ /* 0x000fe20000000008 */
[----:B------:R0:W-:Y:S04]  /*26860*/  STL [R1+0x10d0], R17 ;  /* 0x0010d01101007387 */ /* 0x0001e80000100800 */
[----:B0-----:R-:W2:Y:S04]  /*26870*/  LDL.LU R17, [R1+0x17b0] ;  /* 0x0017b00001117983 */ /* 0x001ea80000300800 */
[----:B------:R-:W2:Y:S04]  /*26880*/  LDL.LU R18, [R1+0x17ac] ;  /* 0x0017ac0001127983 */ /* 0x000ea80000300800 */
[----:B------:R-:W2:Y:S04]  /*26890*/  LDL.LU R19, [R1+0x17a8] ;  /* 0x0017a80001137983 */ /* 0x000ea80000300800 */
[----:B------:R0:W-:Y:S04]  /*268a0*/  STL [R1+0x10d8], R20 ;  /* 0x0010d81401007387 */ /* 0x0001e80000100800 */
[----:B------:R-:W-:Y:S04]  /*268b0*/  STL [R1+0x10e8], R55 ;  /* 0x0010e83701007387 */ /* 0x000fe80000100800 */
[----:B0-----:R-:W2:Y:S04]  /*268c0*/  LDL.LU R20, [R1+0x17a4] ;  /* 0x0017a40001147983 */ /* 0x001ea80000300800 */
[----:B------:R-:W2:Y:S04]  /*268d0*/  LDL.LU R21, [R1+0x17a0] ;  /* 0x0017a00001157983 */ /* 0x000ea80000300800 */
[----:B------:R-:W2:Y:S04]  /*268e0*/  LDL.LU R22, [R1+0x179c] ;  /* 0x00179c0001167983 */ /* 0x000ea80000300800 */
[----:B------:R-:W-:Y:S04]  /*268f0*/  STL [R1+0x10e0], R52 ;  /* 0x0010e03401007387 */ /* 0x000fe80000100800 */
[----:B------:R-:W2:Y:S01]  /*26900*/  LDL.LU R61, [R1+0x1798] ;  /* 0x00179800013d7983 */ /* 0x000ea20000300800 */
[----:B----4-:R-:W-:-:S05]  /*26910*/  @P1 IMAD.MOV.U32 R6, RZ, RZ, R14 ;  /* 0x000000ffff061224 */ /* 0x010fca00078e000e */
[----:B------:R0:W4:Y:S02]  /*26920*/  @P1 LDG.E.U16 R13, desc[UR8][R6.64] ;  /* 0x00000008060d1981 */ /* 0x000124000c1e1500 */
[----:B0-----:R-:W-:Y:S02]  /*26930*/  @P1 IMAD.MOV.U32 R6, RZ, RZ, R11 ;  /* 0x000000ffff061224 */ /* 0x001fe400078e000b */
[----:B------:R-:W-:-:S05]  /*26940*/  @P1 IMAD.MOV.U32 R7, RZ, RZ, R12 ;  /* 0x000000ffff071224 */ /* 0x000fca00078e000c */
[----:B------:R0:W4:Y:S02]  /*26950*/  @P1 LDG.E.U16 R10, desc[UR8][R6.64] ;  /* 0x00000008060a1981 */ /* 0x000124000c1e1500 */
[----:B0-----:R-:W-:Y:S02]  /*26960*/  @P1 IMAD.MOV.U32 R6, RZ, RZ, R5 ;  /* 0x000000ffff061224 */ /* 0x001fe400078e0005 */
[----:B---3--:R0:W-:Y:S04]  /*26970*/  STL [R1+0x190], R0 ;  /* 0x0001900001007387 */ /* 0x0081e80000100800 */
[----:B0-----:R-:W3:Y:S04]  /*26980*/  LDL.LU R0, [R1+0x1794] ;  /* 0x0017940001007983 */ /* 0x001ee80000300800 */
[----:B------:R-:W3:Y:S01]  /*26990*/  LDL.LU R3, [R1+0x1790] ;  /* 0x0017900001037983 */ /* 0x000ee20000300800 */
[----:B------:R-:W0:Y:S01]  /*269a0*/  S2R R16, SR_TID.X ;  /* 0x0000000000107919 */ /* 0x000e220000002100 */
[----:B------:R-:W1:Y:S02]  /*269b0*/  S2R R2, SR_TID.X ;  /* 0x0000000000027919 */ /* 0x000e640000002100 */
[----:B------:R-:W3:Y:S04]  /*269c0*/  LDL.LU R52, [R1+0x178c] ;  /* 0x00178c0001347983 */ /* 0x000ee80000300800 */
[----:B------:R-:W3:Y:S04]  /*269d0*/  LDL.LU R56, [R1+0x1788] ;  /* 0x0017880001387983 */ /* 0x000ee80000300800 */
[----:B------:R-:W3:Y:S04]  /*269e0*/  LDL.LU R57, [R1+0x1784] ;  /* 0x0017840001397983 */ /* 0x000ee80000300800 */
[----:B------:R-:W3:Y:S04]  /*269f0*/  LDL.LU R58, [R1+0x1780] ;  /* 0x00178000013a7983 */ /* 0x000ee80000300800 */
[----:B------:R-:W3:Y:S04]  /*26a00*/  LDL.LU R60, [R1+0x177c] ;  /* 0x00177c00013c7983 */ /* 0x000ee80000300800 */
[----:B------:R-:W3:Y:S04]  /*26a10*/  LDL.LU R59, [R1+0x1778] ;  /* 0x00177800013b7983 */ /* 0x000ee80000300800 */
[----:B------:R-:W3:Y:S04]  /*26a20*/  LDL.LU R53, [R1+0x1774] ;  /* 0x0017740001357983 */ /* 0x000ee80000300800 */
[----:B------:R-:W3:Y:S04]  /*26a30*/  LDL.LU R54, [R1+0x1668] ;  /* 0x0016680001367983 */ /* 0x000ee80000300800 */
[----:B------:R-:W3:Y:S01]  /*26a40*/  LDL.LU R55, [R1+0x1664] ;  /* 0x0016640001377983 */ /* 0x000ee20000300800 */
[----:B--2---:R-:W-:-:S05]  /*26a50*/  @P1 IMAD.MOV.U32 R7, RZ, RZ, R9 ;  /* 0x000000ffff071224 */ /* 0x004fca00078e0009 */
[----:B------:R-:W2:Y:S01]  /*26a60*/  @P1 LDG.E.U16 R8, desc[UR8][R6.64] ;  /* 0x0000000806081981 */ /* 0x000ea2000c1e1500 */
[----:B------:R-:W-:Y:S01]  /*26a70*/  BAR.SYNC.DEFER_BLOCKING 0x0 ;  /* 0x0000000000007b1d */ /* 0x000fe20000010000 */
[----:B0-----:R-:W-:-:S05]  /*26a80*/  LOP3.LUT R5, R16, 0x1f, RZ, 0xc0, !PT ;  /* 0x0000001f10057812 */ /* 0x001fca00078ec0ff */
[----:B------:R-:W-:Y:S04]  /*26a90*/  STL [R1+0x3a48], R6 ;  /* 0x003a480601007387 */ /* 0x000fe80000100800 */
[----:B------:R0:W-:Y:S01]  /*26aa0*/  STL [R1+0x3a44], R7 ;  /* 0x003a440701007387 */ /* 0x0001e20000100800 */
[----:B------:R-:W-:-:S03]  /*26ab0*/  ISETP.GE.AND P0, PT, R5, R4, PT ;  /* 0x000000040500720c */ /* 0x000fc60003f06270 */
[----:B------:R-:W2:Y:S01]  /*26ac0*/  LDL.LU R4, [R1+0x1660] ;  /* 0x0016600001047983 */ /* 0x000ea20000300800 */
[----:B-1----:R-:W-:-:S05]  /*26ad0*/  LOP3.LUT R2, R2, 0x1f, RZ, 0xc0, !PT ;  /* 0x0000001f02027812 */ /* 0x002fca00078ec0ff */
[----:B------:R-:W-:-:S05]  /*26ae0*/  IMAD.SHL.U32 R2, R2, 0x2, RZ ;  /* 0x0000000202027824 */ /* 0x000fca00078e00ff */
[----:B------:R-:W-:Y:S04]  /*26af0*/  STS.U16 [R2+UR4], R17 ;  /* 0x0000001102007988 */ /* 0x000fe80008000404 */
[----:B------:R-:W-:Y:S04]  /*26b00*/  STS.U16 [R2+UR4+0x40], R18 ;  /* 0x0000401202007988 */ /* 0x000fe80008000404 */
[----:B------:R-:W-:Y:S04]  /*26b10*/  STS.U16 [R2+UR4+0x80], R19 ;  /* 0x0000801302007988 */ /* 0x000fe80008000404 */
[----:B------:R-:W-:Y:S04]  /*26b20*/  STS.U16 [R2+UR4+0xc0], R20 ;  /* 0x0000c01402007988 */ /* 0x000fe80008000404 */
[----:B------:R-:W-:Y:S04]  /*26b30*/  STS.U16 [R2+UR4+0x100], R21 ;  /* 0x0001001502007988 */ /* 0x000fe80008000404 */
[----:B------:R-:W-:Y:S04]  /*26b40*/  STS.U16 [R2+UR4+0x140], R22 ;  /* 0x0001401602007988 */ /* 0x000fe80008000404 */
[----:B------:R-:W-:Y:S04]  /*26b50*/  STS.U16 [R2+UR4+0x180], R61 ;  /* 0x0001803d02007988 */ /* 0x000fe80008000404 */
[----:B----4-:R-:W-:Y:S04]  /*26b60*/  STL [R1+0x138], R13 ;  /* 0x0001380d01007387 */ /* 0x010fe80000100800 */
[----:B0-----:R-:W4:Y:S04]  /*26b70*/  LDL.LU R7, [R1+0x165c] ;  /* 0x00165c0001077983 */ /* 0x001f280000300800 */
[----:B------:R-:W4:Y:S04]  /*26b80*/  LDL.LU R6, [R1+0x1658] ;  /* 0x0016580001067983 */ /* 0x000f280000300800 */
[----:B------:R-:W4:Y:S04]  /*26b90*/  LDL.LU R5, [R1+0x1654] ;  /* 0x0016540001057983 */ /* 0x000f280000300800 */
[----:B---3--:R-:W-:Y:S04]  /*26ba0*/  STS.U16 [R2+UR4+0x1c0], R0 ;  /* 0x0001c00002007988 */ /* 0x008fe80008000404 */
[----:B------:R-:W-:Y:S04]  /*26bb0*/  STS.U16 [R2+UR4+0x200], R3 ;  /* 0x0002000302007988 */ /* 0x000fe80008000404 */
[----:B--2---:R0:W-:Y:S04]  /*26bc0*/  STL [R1+0x128], R8 ;  /* 0x0001280801007387 */ /* 0x0041e80000100800 */
[----:B------:R1:W-:Y:S04]  /*26bd0*/  STL [R1+0x130], R10 ;  /* 0x0001300a01007387 */ /* 0x0003e80000100800 */
[----:B0-----:R-:W2:Y:S04]  /*26be0*/  LDL.LU R8, [R1+0x1650] ;  /* 0x0016500001087983 */ /* 0x001ea80000300800 */
[----:B------:R-:W3:Y:S04]  /*26bf0*/  LDL.LU R9, [R1+0x164c] ;  /* 0x00164c0001097983 */ /* 0x000ee80000300800 */
[----:B-1----:R-:W3:Y:S04]  /*26c00*/  LDL.LU R10, [R1+0x1648] ;  /* 0x00164800010a7983 */ /* 0x002ee80000300800 */
        /* <DEDUP_REMOVED lines=15> */
[----:B------:R0:W-:Y:S04]  /*26d00*/  STS.U16 [R2+UR4+0x240], R52 ;  /* 0x0002403402007988 */ /* 0x0001e80008000404 */
[----:B------:R1:W-:Y:S04]  /*26d10*/  STS.U16 [R2+UR4+0x280], R56 ;  /* 0x0002803802007988 */ /* 0x0003e80008000404 */
[----:B------:R4:W-:Y:S04]  /*26d20*/  STS.U16 [R2+UR4+0x2c0], R57 ;  /* 0x0002c03902007988 */ /* 0x0009e80008000404 */
[----:B------:R4:W-:Y:S04]  /*26d30*/  STS.U16 [R2+UR4+0x300], R58 ;  /* 0x0003003a02007988 */ /* 0x0009e80008000404 */
[----:B------:R4:W-:Y:S04]  /*26d40*/  STS.U16 [R2+UR4+0x340], R60 ;  /* 0x0003403c02007988 */ /* 0x0009e80008000404 */
[----:B------:R4:W-:Y:S04]  /*26d50*/  STS.U16 [R2+UR4+0x380], R59 ;  /* 0x0003803b02007988 */ /* 0x0009e80008000404 */
[----:B0-----:R-:W3:Y:S04]  /*26d60*/  LDL.LU R52, [R1+0x1544] ;  /* 0x0015440001347983 */ /* 0x001ee80000300800 */
[----:B-1----:R-:W3:Y:S04]  /*26d70*/  LDL.LU R56, [R1+0x1540] ;  /* 0x0015400001387983 */ /* 0x002ee80000300800 */
[----:B----4-:R-:W4:Y:S04]  /*26d80*/  LDL.LU R57, [R1+0x153c] ;  /* 0x00153c0001397983 */ /* 0x010f280000300800 */
[----:B------:R-:W4:Y:S04]  /*26d90*/  LDL.LU R58, [R1+0x1538] ;  /* 0x00153800013a7983 */ /* 0x000f280000300800 */
[----:B------:R-:W4:Y:S04]  /*26da0*/  LDL.LU R60, [R1+0x1534] ;  /* 0x00153400013c7983 */ /* 0x000f280000300800 */
[----:B------:R0:W-:Y:S04]  /*26db0*/  STS.U16 [R2+UR4+0x3c0], R53 ;  /* 0x0003c03502007988 */ /* 0x0001e80008000404 */
[----:B------:R-:W4:Y:S04]  /*26dc0*/  LDL.LU R59, [R1+0x1530] ;  /* 0x00153000013b7983 */ /* 0x000f280000300800 */
[----:B------:R1:W-:Y:S04]  /*26dd0*/  STS.U16 [R2+UR4+0x1040], R54 ;  /* 0x0010403602007988 */ /* 0x0003e80008000404 */
[----:B------:R1:W-:Y:S04]  /*26de0*/  STS.U16 [R2+UR4+0x1000], R55 ;  /* 0x0010003702007988 */ /* 0x0003e80008000404 */
[----:B0-----:R-:W4:Y:S04]  /*26df0*/  LDL.LU R53, [R1+0x152c] ;  /* 0x00152c0001357983 */ /* 0x001f280000300800 */
[----:B-1----:R-:W4:Y:S04]  /*26e00*/  LDL.LU R54, [R1+0x1528] ;  /* 0x0015280001367983 */ /* 0x002f280000300800 */
[----:B------:R-:W4:Y:S04]  /*26e10*/  LDL.LU R55, [R1+0x1464] ;  /* 0x0014640001377983 */ /* 0x000f280000300800 */
[----:B------:R0:W-:Y:S04]  /*26e20*/  STS.U16 [R2+UR4+0x10c0], R4 ;  /* 0x0010c00402007988 */ /* 0x0001e80008000404 */
[----:B0-----:R-:W4:Y:S04]  /*26e30*/  LDL.LU R4, [R1+0x1460] ;  /* 0x0014600001047983 */ /* 0x001f280000300800 */
[----:B------:R0:W-:Y:S04]  /*26e40*/  STS.U16 [R2+UR4+0x1080], R7 ;  /* 0x0010800702007988 */ /* 0x0001e80008000404 */
[----:B------:R1:W-:Y:S04]  /*26e50*/  STS.U16 [R2+UR4+0x1140], R6 ;  /* 0x0011400602007988 */ /* 0x0003e80008000404 */
[----:B------:R1:W-:Y:S04]  /*26e60*/  STS.U16 [R2+UR4+0x1100], R5 ;  /* 0x0011000502007988 */ /* 0x0003e80008000404 */
[----:B0-----:R-:W4:Y:S04]  /*26e70*/  LDL.LU R7, [R1+0x145c] ;  /* 0x00145c0001077983 */ /* 0x001f280000300800 */
[----:B-1----:R-:W4:Y:S04]  /*26e80*/  LDL.LU R6, [R1+0x1458] ;  /* 0x0014580001067983 */ /* 0x002f280000300800 */
[----:B------:R-:W4:Y:S04]  /*26e90*/  LDL.LU R5, [R1+0x1454] ;  /* 0x0014540001057983 */ /* 0x000f280000300800 */
[----:B--2---:R0:W-:Y:S04]  /*26ea0*/  STS.U16 [R2+UR4+0x11c0], R8 ;  /* 0x0011c00802007988 */ /* 0x0041e80008000404 */
[----:B---3--:R1:W-:Y:S04]  /*26eb0*/  STS.U16 [R2+UR4+0x1180], R9 ;  /* 0x0011800902007988 */ /* 0x0083e80008000404 */
[----:B------:R2:W-:Y:S04]  /*26ec0*/  STS.U16 [R2+UR4+0x1240], R10 ;  /* 0x0012400a02007988 */ /* 0x0005e80008000404 */
[----:B------:R3:W-:Y:S04]  /*26ed0*/  STS.U16 [R2+UR4+0x1200], R11 ;  /* 0x0012000b02007988 */ /* 0x0007e80008000404 */
[----:B------:R3:W-:Y:S04]  /*26ee0*/  STS.U16 [R2+UR4+0x12c0], R12 ;  /* 0x0012c00c02007988 */ /* 0x0007e80008000404 */
[----:B------:R3:W-:Y:S04]  /*26ef0*/  STS.U16 [R2+UR4+0x1280], R13 ;  /* 0x0012800d02007988 */ /* 0x0007e80008000404 */
[----:B0-----:R-:W4:Y:S04]  /*26f00*/  LDL.LU R8, [R1+0x1450] ;  /* 0x0014500001087983 */ /* 0x001f280000300800 */
[----:B-1----:R-:W4:Y:S04]  /*26f10*/  LDL.LU R9, [R1+0x144c] ;  /* 0x00144c0001097983 */ /* 0x002f280000300800 */
[----:B--2---:R-:W2:Y:S04]  /*26f20*/  LDL.LU R10, [R1+0x1448] ;  /* 0x00144800010a7983 */ /* 0x004ea80000300800 */
[----:B---3--:R-:W3:Y:S04]  /*26f30*/  LDL.LU R11, [R1+0x1444] ;  /* 0x00144400010b7983 */ /* 0x008ee80000300800 */
[----:B------:R-:W3:Y:S04]  /*26f40*/  LDL.LU R12, [R1+0x1440] ;  /* 0x00144000010c7983 */ /* 0x000ee80000300800 */
[----:B------:R0:W-:Y:S04]  /*26f50*/  STS.U16 [R2+UR4+0x1340], R14 ;  /* 0x0013400e02007988 */ /* 0x0001e80008000404 */
[----:B------:R-:W3:Y:S04]  /*26f60*/  LDL.LU R13, [R1+0x143c] ;  /* 0x00143c00010d7983 */ /* 0x000ee80000300800 */
[----:B------:R1:W-:Y:S04]  /*26f70*/  STS.U16 [R2+UR4+0x1300], R15 ;  /* 0x0013000f02007988 */ /* 0x0003e80008000404 */
[----:B------:R1:W-:Y:S04]  /*26f80*/  STS.U16 [R2+UR4+0x13c0], R16 ;  /* 0x0013c01002007988 */ /* 0x0003e80008000404 */
[----:B------:R1:W-:Y:S04]  /*26f90*/  STS.U16 [R2+UR4+0x1380], R17 ;  /* 0x0013801102007988 */ /* 0x0003e80008000404 */
[----:B------:R1:W-:Y:S04]  /*26fa0*/  STS.U16 [R2+UR4+0x2000], R18 ;  /* 0x0020001202007988 */ /* 0x0003e80008000404 */
[----:B------:R1:W-:Y:S04]  /*26fb0*/  STS.U16 [R2+UR4+0x2040], R19 ;  /* 0x0020401302007988 */ /* 0x0003e80008000404 */
[----:B0-----:R-:W3:Y:S04]  /*26fc0*/  LDL.LU R14, [R1+0x1438] ;  /* 0x00143800010e7983 */ /* 0x001ee80000300800 */
[----:B-1----:R-:W3:Y:S04]  /*26fd0*/  LDL.LU R15, [R1+0x1434] ;  /* 0x00143400010f7983 */ /* 0x002ee80000300800 */
[----:B------:R-:W3:Y:S04]  /*26fe0*/  LDL.LU R16, [R1+0x1430] ;  /* 0x0014300001107983 */ /* 0x000ee80000300800 */
[----:B------:R-:W3:Y:S04]  /*26ff0*/  LDL.LU R17, [R1+0x142c] ;  /* 0x00142c0001117983 */ /* 0x000ee80000300800 */
        /* <DEDUP_REMOVED lines=11> */
[----:B------:R-:W2:Y:S04]  /*270b0*/  LDL.LU R61, [R1+0x1354] ;  /* 0x00135400013d7983 */ /* 0x000ea80000300800 */
[----:B------:R-:W3:Y:S04]  /*270c0*/  LDL.LU R0, [R1+0x1350] ;  /* 0x0013500001007983 */ /* 0x000ee80000300800 */
[----:B------:R-:W3:Y:S04]  /*270d0*/  LDL.LU R3, [R1+0x134c] ;  /* 0x00134c0001037983 */ /* 0x000ee80000300800 */
[----:B------:R0:W-:Y:S04]  /*270e0*/  STS.U16 [R2+UR4+0x2200], R52 ;  /* 0x0022003402007988 */ /* 0x0001e80008000404 */
[----:B------:R1:W-:Y:S04]  /*270f0*/  STS.U16 [R2+UR4+0x2240], R56 ;  /* 0x0022403802007988 */ /* 0x0003e80008000404 */
[----:B----4-:R4:W-:Y:S04]  /*27100*/  STS.U16 [R2+UR4+0x2280], R57 ;  /* 0x0022803902007988 */ /* 0x0109e80008000404 */
        /* <DEDUP_REMOVED lines=18> */
[----:B0-----:R-:W3:Y:S04]  /*27230*/  LDL.LU R61, [R1+0x1264] ;  /* 0x00126400013d7983 */ /* 0x001ee80000300800 */
[----:B-1----:R-:W3:Y:S04]  /*27240*/  LDL.LU R0, [R1+0x1260] ;  /* 0x0012600001007983 */ /* 0x002ee80000300800 */
[----:B--2---:R-:W2:Y:S04]  /*27250*/  LDL.LU R3, [R1+0x125c] ;  /* 0x00125c0001037983 */ /* 0x004ea80000300800 */
[----:B------:R-:W-:Y:S04]  /*27260*/  STS.U16 [R2+UR4+0x3000], R4 ;  /* 0x0030000402007988 */ /* 0x000fe80008000404 */
[----:B------:R-:W-:Y:S04]  /*27270*/  STS.U16 [R2+UR4+0x30c0], R7 ;  /* 0x0030c00702007988 */ /* 0x000fe80008000404 */
[----:B------:R-:W-:Y:S04]  /*27280*/  STS.U16 [R2+UR4+0x3080], R6 ;  /* 0x0030800602007988 */ /* 0x000fe80008000404 */
[----:B------:R-:W-:Y:S04]  /*27290*/  STS.U16 [R2+UR4+0x3140], R5 ;  /* 0x0031400502007988 */ /* 0x000fe80008000404 */
[----:B------:R-:W-:Y:S04]  /*272a0*/  STS.U16 [R2+UR4+0x3100], R8 ;  /* 0x0031000802007988 */ /* 0x000fe80008000404 */
[----:B------:R-:W-:Y:S04]  /*272b0*/  STS.U16 [R2+UR4+0x31c0], R9 ;  /* 0x0031c00902007988 */ /* 0x000fe80008000404 */
[----:B------:R-:W-:Y:S04]  /*272c0*/  STS.U16 [R2+UR4+0x3180], R10 ;  /* 0x0031800a02007988 */ /* 0x000fe80008000404 */
[----:B------:R-:W-:Y:S04]  /*272d0*/  STS.U16 [R2+UR4+0x3240], R11 ;  /* 0x0032400b02007988 */ /* 0x000fe80008000404 */
[----:B----4-:R0:W-:Y:S04]  /*272e0*/  STS.U16 [R2+UR4+0x4380], R54 ;  /* 0x0043803602007988 */ /* 0x0101e80008000404 */
[----:B------:R1:W-:Y:S04]  /*272f0*/  STS.U16 [R2+UR4+0x43c0], R55 ;  /* 0x0043c03702007988 */ /* 0x0003e80008000404 */
[----:B0-----:R-:W4:Y:S04]  /*27300*/  LDL.LU R54, [R1+0x1258] ;  /* 0x0012580001367983 */ /* 0x001f280000300800 */
[----:B-1----:R-:W4:Y:S04]  /*27310*/  LDL.LU R55, [R1+0x1254] ;  /* 0x0012540001377983 */ /* 0x002f280000300800 */
[----:B------:R-:W4:Y:S04]  /*27320*/  LDL.LU R4, [R1+0x1250] ;  /* 0x0012500001047983 */ /* 0x000f280000300800 */
[----:B------:R-:W4:Y:S04]  /*27330*/  LDL.LU R7, [R1+0x124c] ;  /* 0x00124c0001077983 */ /* 0x000f280000300800 */
[----:B------:R-:W4:Y:S04]  /*27340*/  LDL.LU R6, [R1+0x1248] ;  /* 0x0012480001067983 */ /* 0x000f280000300800 */
[----:B------:R-:W4:Y:S04]  /*27350*/  LDL.LU R5, [R1+0x1244] ;  /* 0x0012440001057983 */ /* 0x000f280000300800 */
[----:B------:R-:W4:Y:S04]  /*27360*/  LDL.LU R8, [R1+0x1240] ;  /* 0x0012400001087983 */ /* 0x000f280000300800 */
[----:B------:R-:W4:Y:S04]  /*27370*/  LDL.LU R9, [R1+0x123c] ;  /* 0x00123c0001097983 */ /* 0x000f280000300800 */
[----:B------:R-:W4:Y:S04]  /*27380*/  LDL.LU R10, [R1+0x1238] ;  /* 0x00123800010a7983 */ /* 0x000f280000300800 */
[----:B------:R0:W-:Y:S04]  /*27390*/  STS.U16 [R2+UR4+0x3200], R12 ;  /* 0x0032000c02007988 */ /* 0x0001e80008000404 */
[----:B------:R-:W4:Y:S04]  /*273a0*/  LDL.LU R11, [R1+0x1234] ;  /* 0x00123400010b7983 */ /* 0x000f280000300800 */
[----:B------:R1:W-:Y:S04]  /*273b0*/  STS.U16 [R2+UR4+0x32c0], R13 ;  /* 0x0032c00d02007988 */ /* 0x0003e80008000404 */
[----:B------:R1:W-:Y:S04]  /*273c0*/  STS.U16 [R2+UR4+0x3280], R14 ;  /* 0x0032800e02007988 */ /* 0x0003e80008000404 */
[----:B------:R1:W-:Y:S04]  /*273d0*/  STS.U16 [R2+UR4+0x3340], R15 ;  /* 0x0033400f02007988 */ /* 0x0003e80008000404 */
[----:B------:R1:W-:Y:S04]  /*273e0*/  STS.U16 [R2+UR4+0x3300], R16 ;  /* 0x0033001002007988 */ /* 0x0003e80008000404 */
[----:B------:R1:W-:Y:S04]  /*273f0*/  STS.U16 [R2+UR4+0x33c0], R17 ;  /* 0x0033c01102007988 */ /* 0x0003e80008000404 */
[----:B0-----:R-:W4:Y:S04]  /*27400*/  LDL.LU R12, [R1+0x1230] ;  /* 0x00123000010c7983 */ /* 0x001f280000300800 */
[----:B-1----:R-:W4:Y:S04]  /*27410*/  LDL.LU R13, [R1+0x122c] ;  /* 0x00122c00010d7983 */ /* 0x002f280000300800 */
        /* <DEDUP_REMOVED lines=27> */
[----:B------:R-:W4:Y:S04]  /*275d0*/  LDL.LU R53, [R1+0x1124] ;  /* 0x0011240001357983 */ /* 0x000f280000300800 */
[----:B---3--:R0:W-:Y:S04]  /*275e0*/  STS.U16 [R2+UR4+0x5040], R61 ;  /* 0x0050403d02007988 */ /* 0x0081e80008000404 */
[----:B------:R1:W-:Y:S04]  /*275f0*/  STS.U16 [R2+UR4+0x5000], R0 ;  /* 0x0050000002007988 */ /* 0x0003e80008000404 */
[----:B--2---:R2:W-:Y:S04]  /*27600*/  STS.U16 [R2+UR4+0x50c0], R3 ;  /* 0x0050c00302007988 */ /* 0x0045e80008000404 */
[----:B0-----:R-:W3:Y:S04]  /*27610*/  LDL.LU R61, [R1+0x3a60] ;  /* 0x003a6000013d7983 */ /* 0x001ee80000300800 */
[----:B-1----:R-:W3:Y:S04]  /*27620*/  LDL.LU R0, [R1+0x3a5c] ;  /* 0x003a5c0001007983 */ /* 0x002ee80000300800 */
[----:B--2---:R-:W2:Y:S04]  /*27630*/  LDL.LU R3, [R1+0x3a58] ;  /* 0x003a580001037983 */ /* 0x004ea80000300800 */
[----:B----4-:R0:W-:Y:S04]  /*27640*/  STS.U16 [R2+UR4+0x5080], R54 ;  /* 0x0050803602007988 */ /* 0x0101e80008000404 */
[----:B------:R1:W-:Y:S04]  /*27650*/  STS.U16 [R2+UR4+0x5140], R55 ;  /* 0x0051403702007988 */ /* 0x0003e80008000404 */
[----:B0-----:R-:W4:Y:S04]  /*27660*/  LDL.LU R54, [R1+0x3a54] ;  /* 0x003a540001367983 */ /* 0x001f280000300800 */
[----:B-1----:R-:W4:Y:S04]  /*27670*/  LDL.LU R55, [R1+0x3a50] ;  /* 0x003a500001377983 */ /* 0x002f280000300800 */
        /* <DEDUP_REMOVED lines=18> */
[----:B------:R-:W-:Y:S04]  /*277a0*/  STS.U16 [R2+UR4+0x6200], R52 ;  /* 0x0062003402007988 */ /* 0x000fe80008000404 */
[----:B------:R-:W-:Y:S04]  /*277b0*/  STS.U16 [R2+UR4+0x6240], R56 ;  /* 0x0062403802007988 */ /* 0x000fe80008000404 */
[----:B------:R-:W-:Y:S04]  /*277c0*/  STS.U16 [R2+UR4+0x6280], R57 ;  /* 0x0062803902007988 */ /* 0x000fe80008000404 */
[----:B------:R-:W-:Y:S04]  /*277d0*/  STS.U16 [R2+UR4+0x62c0], R58 ;  /* 0x0062c03a02007988 */ /* 0x000fe80008000404 */
[----:B------:R-:W-:Y:S04]  /*277e0*/  STS.U16 [R2+UR4+0x6380], R53 ;  /* 0x0063803502007988 */ /* 0x000fe80008000404 */
[----:B---3--:R-:W-:Y:S04]  /*277f0*/  STS.U16 [R2+UR4+0x7000], R0 ;  /* 0x0070000002007988 */ /* 0x008fe80008000404 */
[----:B--2---:R0:W-:Y:S04]  /*27800*/  STS.U16 [R2+UR4+0x7040], R3 ;  /* 0x0070400302007988 */ /* 0x0041e80008000404 */
[----:B0-----:R-:W2:Y:S04]  /*27810*/  LDL.LU R3, [R1+0x1720] ;  /* 0x0017200001037983 */ /* 0x001ea80000300800 */
        /* <DEDUP_REMOVED lines=8> */
[----:B------:R-:W-:Y:S04]  /*278a0*/  STS.U16 [R2+UR4+0x5100], R4 ;  /* 0x0051000402007988 */ /* 0x000fe80008000404 */
[----:B------:R-:W-:Y:S04]  /*278b0*/  STS.U16 [R2+UR4+0x51c0], R7 ;  /* 0x0051c00702007988 */ /* 0x000fe80008000404 */
[----:B------:R-:W-:Y:S04]  /*278c0*/  STS.U16 [R2+UR4+0x5180], R6 ;  /* 0x0051800602007988 */ /* 0x000fe80008000404 */
[----:B------:R-:W-:Y:S04]  /*278d0*/  STS.U16 [R2+UR4+0x5240], R5 ;  /* 0x0052400502007988 */ /* 0x000fe80008000404 */
[----:B------:R-:W-:Y:S04]  /*278e0*/  STS.U16 [R2+UR4+0x5200], R8 ;  /* 0x0052000802007988 */ /* 0x000fe80008000404 */
[----:B0-----:R-:W3:Y:S04]  /*278f0*/  LDL.LU R60, [R1+0x1628] ;  /* 0x00162800013c7983 */ /* 0x001ee80000300800 */
[----:B----4-:R0:W-:Y:S04]  /*27900*/  STS.U16 [R2+UR4+0x63c0], R55 ;  /* 0x0063c03702007988 */ /* 0x0101e80008000404 */
[----:B-1----:R-:W4:Y:S04]  /*27910*/  LDL.LU R59, [R1+0x1620] ;  /* 0x00162000013b7983 */ /* 0x002f280000300800 */
[----:B------:R-:W-:Y:S04]  /*27920*/  STS.U16 [R2+UR4+0x52c0], R9 ;  /* 0x0052c00902007988 */ /* 0x000fe80008000404 */
[----:B------:R-:W-:Y:S04]  /*27930*/  STS.U16 [R2+UR4+0x5280], R10 ;  /* 0x0052800a02007988 */ /* 0x000fe80008000404 */
[----:B------:R-:W-:Y:S04]  /*27940*/  STS.U16 [R2+UR4+0x5340], R11 ;  /* 0x0053400b02007988 */ /* 0x000fe80008000404 */
[----:B------:R-:W-:Y:S04]  /*27950*/  STS.U16 [R2+UR4+0x5300], R12 ;  /* 0x0053000c02007988 */ /* 0x000fe80008000404 */
[----:B------:R-:W-:Y:S01]  /*27960*/  STS.U16 [R2+UR4+0x53c0], R13 ;  /* 0x0053c00d02007988 */ /* 0x000fe20008000404 */
[----:B0-----:R-:W-:-:S03]  /*27970*/  LOP3.LUT R55, R2, 0x10, RZ, 0x3c, !PT ;  /* 0x0000001002377812 */ /* 0x001fc600078e3cff */
        /* <DEDUP_REMOVED lines=18> */
[----:B------:R0:W-:Y:S04]  /*27aa0*/  STL [R1+0x3a4c], R61 ;  /* 0x003a4c3d01007387 */ /* 0x0001e80000100800 */
[----:B------:R-:W-:Y:S04]  /*27ab0*/  STS.U16 [R55+UR4+0x500], R18 ;  /* 0x0005001237007988 */ /* 0x000fe80008000404 */
[----:B------:R-:W-:Y:S04]  /*27ac0*/  STS.U16 [R55+UR4+0x540], R19 ;  /* 0x0005401337007988 */ /* 0x000fe80008000404 */
[----:B------:R-:W-:Y:S04]  /*27ad0*/  STS.U16 [R55+UR4+0x580], R20 ;  /* 0x0005801437007988 */ /* 0x000fe80008000404 */
[----:B------:R-:W-:Y:S04]  /*27ae0*/  STS.U16 [R55+UR4+0x5c0], R21 ;  /* 0x0005c01537007988 */ /* 0x000fe80008000404 */
[----:B------:R-:W-:Y:S04]  /*27af0*/  STS.U16 [R55+UR4+0x600], R22 ;  /* 0x0006001637007988 */ /* 0x000fe80008000404 */
[----:B0-----:R-:W4:Y:S04]  /*27b00*/  LDL.LU R61, [R1+0x1618] ;  /* 0x00161800013d7983 */ /* 0x001f280000300800 */
[----:B------:R-:W4:Y:S04]  /*27b10*/  LDL.LU R4, [R1+0x1610] ;  /* 0x0016100001047983 */ /* 0x000f280000300800 */
[----:B------:R-:W4:Y:S04]  /*27b20*/  LDL.LU R7, [R1+0x1608] ;  /* 0x0016080001077983 */ /* 0x000f280000300800 */
[----:B------:R-:W4:Y:S04]  /*27b30*/  LDL.LU R6, [R1+0x1600] ;  /* 0x0016000001067983 */ /* 0x000f280000300800 */
[----:B------:R-:W4:Y:S04]  /*27b40*/  LDL.LU R5, [R1+0x15f8] ;  /* 0x0015f80001057983 */ /* 0x000f280000300800 */
[----:B------:R-:W4:Y:S04]  /*27b50*/  LDL.LU R8, [R1+0x15f0] ;  /* 0x0015f00001087983 */ /* 0x000f280000300800 */
[----:B------:R-:W4:Y:S04]  /*27b60*/  LDL.LU R9, [R1+0x15e8] ;  /* 0x0015e80001097983 */ /* 0x000f280000300800 */
[----:B--2---:R-:W-:Y:S04]  /*27b70*/  STS.U16 [R55+UR4+0x640], R3 ;  /* 0x0006400337007988 */ /* 0x004fe80008000404 */
[----:B---3--:R-:W-:Y:S04]  /*27b80*/  STS.U16 [R55+UR4+0x680], R0 ;  /* 0x0006800037007988 */ /* 0x008fe80008000404 */
[----:B------:R-:W-:Y:S04]  /*27b90*/  STS.U16 [R55+UR4+0x6c0], R52 ;  /* 0x0006c03437007988 */ /* 0x000fe80008000404 */
[----:B------:R-:W-:Y:S04]  /*27ba0*/  STS.U16 [R55+UR4+0x700], R56 ;  /* 0x0007003837007988 */ /* 0x000fe80008000404 */
[----:B------:R-:W-:Y:S04]  /*27bb0*/  STS.U16 [R55+UR4+0x740], R57 ;  /* 0x0007403937007988 */ /* 0x000fe80008000404 */
[----:B------:R0:W-:Y:S04]  /*27bc0*/  STS.U16 [R55+UR4+0x780], R58 ;  /* 0x0007803a37007988 */ /* 0x0001e80008000404 */
[----:B------:R1:W-:Y:S04]  /*27bd0*/  STS.U16 [R55+UR4+0x7c0], R53 ;  /* 0x0007c03537007988 */ /* 0x0003e80008000404 */
[----:B0-----:R-:W2:Y:S04]  /*27be0*/  LDL.LU R58, [R1+0x15e0] ;  /* 0x0015e000013a7983 */ /* 0x001ea80000300800 */
        /* <DEDUP_REMOVED lines=19> */
[----:B------:R-:W3:Y:S04]  /*27d20*/  LDL.LU R57, [R1+0x14c4] ;  /* 0x0014c40001397983 */ /* 0x000ee80000300800 */
[----:B----4-:R1:W-:Y:S04]  /*27d30*/  STS.U16 [R55+UR4+0x1400], R59 ;  /* 0x0014003b37007988 */ /* 0x0103e80008000404 */
[----:B0-----:R-:W4:Y:S04]  /*27d40*/  LDL.LU R60, [R1+0x14bc] ;  /* 0x0014bc00013c7983 */ /* 0x001f280000300800 */
[----:B-1----:R-:W4:Y:S04]  /*27d50*/  LDL.LU R59, [R1+0x14b4] ;  /* 0x0014b400013b7983 */ /* 0x002f280000300800 */
[----:B------:R-:W-:Y:S04]  /*27d60*/  STS.U16 [R55+UR4+0x14c0], R61 ;  /* 0x0014c03d37007988 */ /* 0x000fe80008000404 */
[----:B------:R-:W-:Y:S04]  /*27d70*/  STS.U16 [R55+UR4+0x1480], R4 ;  /* 0x0014800437007988 */ /* 0x000fe80008000404 */
[----:B------:R-:W-:Y:S04]  /*27d80*/  STS.U16 [R55+UR4+0x1540], R7 ;  /* 0x0015400737007988 */ /* 0x000fe80008000404 */
[----:B------:R-:W-:Y:S04]  /*27d90*/  STS.U16 [R55+UR4+0x1500], R6 ;  /* 0x0015000637007988 */ /* 0x000fe80008000404 */
[----:B------:R-:W-:Y:S04]  /*27da0*/  STS.U16 [R55+UR4+0x15c0], R5 ;  /* 0x0015c00537007988 */ /* 0x000fe80008000404 */
[----:B------:R-:W-:Y:S04]  /*27db0*/  STS.U16 [R55+UR4+0x1580], R8 ;  /* 0x0015800837007988 */ /* 0x000fe80008000404 */
[----:B------:R-:W-:Y:S04]  /*27dc0*/  STS.U16 [R55+UR4+0x1640], R9 ;  /* 0x0016400937007988 */ /* 0x000fe80008000404 */
[----:B--2---:R0:W-:Y:S04]  /*27dd0*/  STS.U16 [R55+UR4+0x1600], R58 ;  /* 0x0016003a37007988 */ /* 0x0041e80008000404 */
[----:B---3--:R1:W-:Y:S04]  /*27de0*/  STS.U16 [R55+UR4+0x16c0], R53 ;  /* 0x0016c03537007988 */ /* 0x0083e80008000404 */
[----:B0-----:R-:W2:Y:S04]  /*27df0*/  LDL.LU R58, [R1+0x14ac] ;  /* 0x0014ac00013a7983 */ /* 0x001ea80000300800 */
[----:B-1----:R-:W3:Y:S04]  /*27e00*/  LDL.LU R53, [R1+0x1424] ;  /* 0x0014240001357983 */ /* 0x002ee80000300800 */
        /* <DEDUP_REMOVED lines=13> */
[----:B------:R-:W3:Y:S04]  /*27ee0*/  LDL.LU R61, [R1+0x141c] ;  /* 0x00141c00013d7983 */ /* 0x000ee80000300800 */
        /* <DEDUP_REMOVED lines=10> */
[----:B----4-:R0:W-:Y:S04]  /*27f90*/  STS.U16 [R55+UR4+0x2740], R60 ;  /* 0x0027403c37007988 */ /* 0x0101e80008000404 */
[----:B------:R-:W4:Y:S04]  /*27fa0*/  LDL.LU R9, [R1+0x13ec] ;  /* 0x0013ec0001097983 */ /* 0x000f280000300800 */
        /* <DEDUP_REMOVED lines=31> */
[----:B----4-:R-:W-:Y:S04]  /*281a0*/  STS.U16 [R55+UR4+0x3580], R9 ;  /* 0x0035800937007988 */ /* 0x010fe80008000404 */
[----:B------:R0:W-:Y:S04]  /*281b0*/  STS.U16 [R55+UR4+0x3640], R60 ;  /* 0x0036403c37007988 */ /* 0x0001e80008000404 */
[----:B------:R1:W-:Y:S04]  /*281c0*/  STS.U16 [R55+UR4+0x3600], R59 ;  /* 0x0036003b37007988 */ /* 0x0003e80008000404 */
[----:B------:R-:W-:Y:S04]  /*281d0*/  STS.U16 [R55+UR4+0x36c0], R10 ;  /* 0x0036c00a37007988 */ /* 0x000fe80008000404 */
[----:B------:R-:W-:Y:S04]  /*281e0*/  STS.U16 [R55+UR4+0x3680], R11 ;  /* 0x0036800b37007988 */ /* 0x000fe80008000404 */
[----:B------:R-:W-:Y:S04]  /*281f0*/  STS.U16 [R55+UR4+0x3740], R12 ;  /* 0x0037400c37007988 */ /* 0x000fe80008000404 */
[----:B------:R-:W-:Y:S04]  /*28200*/  STS.U16 [R55+UR4+0x3700], R13 ;  /* 0x0037000d37007988 */ /* 0x000fe80008000404 */
[----:B------:R-:W-:Y:S04]  /*28210*/  STS.U16 [R55+UR4+0x37c0], R14 ;  /* 0x0037c00e37007988 */ /* 0x000fe80008000404 */
[----:B------:R-:W-:Y:S04]  /*28220*/  STS.U16 [R55+UR4+0x3780], R15 ;  /* 0x0037800f37007988 */ /* 0x000fe80008000404 */
[----:B------:R-:W-:Y:S04]  /*28230*/  STS.U16 [R55+UR4+0x4400], R16 ;  /* 0x0044001037007988 */ /* 0x000fe80008000404 */
[----:B0-----:R-:W4:Y:S04]  /*28240*/  LDL.LU R60, [R1+0x12b8] ;  /* 0x0012b800013c7983 */ /* 0x001f280000300800 */
[----:B-1----:R-:W4:Y:S04]  /*28250*/  LDL.LU R59, [R1+0x12b0] ;  /* 0x0012b000013b7983 */ /* 0x002f280000300800 */
[----:B------:R-:W-:Y:S04]  /*28260*/  STS.U16 [R55+UR4+0x4440], R17 ;  /* 0x0044401137007988 */ /* 0x000fe80008000404 */
[----:B------:R-:W-:Y:S04]  /*28270*/  STS.U16 [R55+UR4+0x4480], R18 ;  /* 0x0044801237007988 */ /* 0x000fe80008000404 */
[----:B------:R-:W-:Y:S04]  /*28280*/  STS.U16 [R55+UR4+0x44c0], R19 ;  /* 0x0044c01337007988 */ /* 0x000fe80008000404 */
[----:B------:R-:W-:Y:S04]  /*28290*/  STS.U16 [R55+UR4+0x4500], R20 ;  /* 0x0045001437007988 */ /* 0x000fe80008000404 */
[----:B------:R0:W-:Y:S04]  /*282a0*/  STS.U16 [R55+UR4+0x4540], R21 ;  /* 0x0045401537007988 */ /* 0x0001e80008000404 */
[----:B------:R-:W-:Y:S04]  /*282b0*/  STS.U16 [R55+UR4+0x4580], R22 ;  /* 0x0045801637007988 */ /* 0x000fe80008000404 */
[----:B------:R-:W4:Y:S04]  /*282c0*/  LDL.LU R61, [R1+0x1224] ;  /* 0x00122400013d7983 */ /* 0x000f280000300800 */
        /* <DEDUP_REMOVED lines=10> */
[----:B------:R-:W4:Y:S04]  /*28370*/  LDL.LU R9, [R1+0x11f8] ;  /* 0x0011f80001097983 */ /* 0x000f280000300800 */
[----:B0-----:R-:W4:Y:S04]  /*28380*/  LDL.LU R21, [R1+0x11f0] ;  /* 0x0011f00001157983 */ /* 0x001f280000300800 */
[----:B--2---:R-:W-:Y:S04]  /*28390*/  STS.U16 [R55+UR4+0x4700], R58 ;  /* 0x0047003a37007988 */ /* 0x004fe80008000404 */
[----:B---3--:R0:W-:Y:S04]  /*283a0*/  STS.U16 [R55+UR4+0x4740], R53 ;  /* 0x0047403537007988 */ /* 0x0081e80008000404 */
[----:B0-----:R-:W2:Y:S04]  /*283b0*/  LDL.LU R53, [R1+0x11e8] ;  /* 0x0011e80001357983 */ /* 0x001ea80000300800 */
        /* <DEDUP_REMOVED lines=18> */
[----:B----4-:R0:W-:Y:S04]  /*284e0*/  STS.U16 [R55+UR4+0x4780], R60 ;  /* 0x0047803c37007988 */ /* 0x0101e80008000404 */
[----:B------:R1:W-:Y:S04]  /*284f0*/  STS.U16 [R55+UR4+0x47c0], R59 ;  /* 0x0047c03b37007988 */ /* 0x0003e80008000404 */
        /* <DEDUP_REMOVED lines=9> */
[----:B------:R0:W-:Y:S04]  /*28590*/  STS.U16 [R55+UR4+0x5580], R21 ;  /* 0x0055801537007988 */ /* 0x0001e80008000404 */
[----:B0-----:R-:W4:Y:S04]  /*285a0*/  LDL.LU R21, [R1+0x13c] ;  /* 0x00013c0001157983 */ /* 0x001f280000300800 */
[----:B--2---:R0:W-:Y:S04]  /*285b0*/  STS.U16 [R55+UR4+0x5640], R53 ;  /* 0x0056403537007988 */ /* 0x0041e80008000404 */
[----:B0-----:R-:W2:Y:S04]  /*285c0*/  LDL.LU R53, [R1+0x134] ;  /* 0x0001340001357983 */ /* 0x001ea80000300800 */
[----:B---3--:R-:W-:Y:S04]  /*285d0*/  STS.U16 [R55+UR4+0x5600], R10 ;  /* 0x0056000a37007988 */ /* 0x008fe80008000404 */
        /* <DEDUP_REMOVED lines=11> */
[----:B------:R1:W-:Y:S04]  /*28690*/  STS.U16 [R55+UR4+0x6540], R3 ;  /* 0x0065400337007988 */ /* 0x0003e80008000404 */
[----:B------:R3:W-:Y:S04]  /*286a0*/  STS.U16 [R55+UR4+0x6580], R0 ;  /* 0x0065800037007988 */ /* 0x0007e80008000404 */
[----:B------:R3:W-:Y:S04]  /*286b0*/  STS.U16 [R55+UR4+0x65c0], R52 ;  /* 0x0065c03437007988 */ /* 0x0007e80008000404 */
[----:B------:R3:W-:Y:S04]  /*286c0*/  STS.U16 [R55+UR4+0x6600], R56 ;  /* 0x0066003837007988 */ /* 0x0007e80008000404 */
[----:B------:R3:W-:Y:S04]  /*286d0*/  STS.U16 [R55+UR4+0x6640], R57 ;  /* 0x0066403937007988 */ /* 0x0007e80008000404 */
[----:B0-----:R-:W2:Y:S04]  /*286e0*/  LDL.LU R22, [R1+0x16e8] ;  /* 0x0016e80001167983 */ /* 0x001ea80000300800 */
[----:B-1----:R-:W2:Y:S04]  /*286f0*/  LDL.LU R3, [R1+0x16e4] ;  /* 0x0016e40001037983 */ /* 0x002ea80000300800 */
[----:B---3--:R-:W3:Y:S04]  /*28700*/  LDL.LU R0, [R1+0x16e0] ;  /* 0x0016e00001007983 */ /* 0x008ee80000300800 */
[----:B------:R-:W3:Y:S04]  /*28710*/  LDL.LU R52, [R1+0x16dc] ;  /* 0x0016dc0001347983 */ /* 0x000ee80000300800 */
[----:B------:R-:W3:Y:S04]  /*28720*/  LDL.LU R56, [R1+0x16d8] ;  /* 0x0016d80001387983 */ /* 0x000ee80000300800 */
[----:B------:R0:W-:Y:S04]  /*28730*/  STS.U16 [R55+UR4+0x6680], R58 ;  /* 0x0066803a37007988 */ /* 0x0001e80008000404 */
[----:B------:R-:W3:Y:S04]  /*28740*/  LDL.LU R57, [R1+0x16d4] ;  /* 0x0016d40001397983 */ /* 0x000ee80000300800 */
[----:B----4-:R1:W-:Y:S04]  /*28750*/  STS.U16 [R55+UR4+0x66c0], R60 ;  /* 0x0066c03c37007988 */ /* 0x0103e80008000404 */
[----:B------:R4:W-:Y:S04]  /*28760*/  STS.U16 [R55+UR4+0x6700], R59 ;  /* 0x0067003b37007988 */ /* 0x0009e80008000404 */
[----:B0-----:R-:W3:Y:S04]  /*28770*/  LDL.LU R58, [R1+0x16d0] ;  /* 0x0016d000013a7983 */ /* 0x001ee80000300800 */
[----:B-1----:R-:W3:Y:S04]  /*28780*/  LDL.LU R60, [R1+0x16cc] ;  /* 0x0016cc00013c7983 */ /* 0x002ee80000300800 */
[----:B----4-:R-:W4:Y:S04]  /*28790*/  LDL.LU R59, [R1+0x16c8] ;  /* 0x0016c800013b7983 */ /* 0x010f280000300800 */
[----:B------:R-:W-:Y:S04]  /*287a0*/  STS.U16 [R55+UR4+0x6740], R21 ;  /* 0x0067401537007988 */ /* 0x000fe80008000404 */
[----:B--2---:R0:W-:Y:S04]  /*287b0*/  STS.U16 [R55+UR4+0x6780], R53 ;  /* 0x0067803537007988 */ /* 0x0041e80008000404 */
[----:B0-----:R-:W2:Y:S04]  /*287c0*/  LDL.LU R53, [R1+0x16c4] ;  /* 0x0016c40001357983 */ /* 0x001ea80000300800 */
        /* <DEDUP_REMOVED lines=11> */
[----:B------:R-:W-:Y:S01]  /*28880*/  STS.U16 [R55+UR4+0x76c0], R28 ;  /* 0x0076c01c37007988 */ /* 0x000fe20008000404 */
[----:B0-----:R-:W-:-:S03]  /*28890*/  LOP3.LUT R54, R2, 0x20, RZ, 0x3c, !PT ;  /* 0x0000002002367812 */ /* 0x001fc600078e3cff */
[----:B------:R-:W-:Y:S04]  /*288a0*/  STL [R1+0x390c], R55 ;  /* 0x00390c3701007387 */ /* 0x000fe80000100800 */
[----:B------:R-:W-:Y:S04]  /*288b0*/  STS.U16 [R55+UR4+0x7680], R27 ;  /* 0x0076801b37007988 */ /* 0x000fe80008000404 */
[----:B------:R-:W2:Y:S04]  /*288c0*/  LDL.LU R2, [R1+0x16c0] ;  /* 0x0016c00001027983 */ /* 0x000ea80000300800 */
        /* <DEDUP_REMOVED lines=12> */
[----:B---3--:R-:W-:Y:S04]  /*28990*/  STS.U16 [R54+UR4+0x880], R0 ;  /* 0x0008800036007988 */ /* 0x008fe80008000404 */
        /* <DEDUP_REMOVED lines=13> */
[----:B0-----:R-:W4:Y:S04]  /*28a70*/  LDL.LU R59, [R1+0x1588] ;  /* 0x00158800013b7983 */ /* 0x001f280000300800 */
        /* <DEDUP_REMOVED lines=15> */
[----:B0-----:R-:W2:Y:S04]  /*28b70*/  LDL.LU R53, [R1+0x1488] ;  /* 0x0014880001357983 */ /* 0x001ea80000300800 */
[----:B------:R-:W-:Y:S04]  /*28b80*/  STS.U16 [R54+UR4+0xa80], R2 ;  /* 0x000a800236007988 */ /* 0x000fe80008000404 */
[----:B------:R-:W-:Y:S04]  /*28b90*/  STS.U16 [R54+UR4+0xac0], R61 ;  /* 0x000ac03d36007988 */ /* 0x000fe80008000404 */
[----:B------:R-:W-:Y:S04]  /*28ba0*/  STS.U16 [R54+UR4+0xb00], R4 ;  /* 0x000b000436007988 */ /* 0x000fe80008000404 */
[----:B------:R-:W-:Y:S04]  /*28bb0*/  STS.U16 [R54+UR4+0xb40], R7 ;  /* 0x000b400736007988 */ /* 0x000fe80008000404 */
[----:B------:R-:W-:Y:S04]  /*28bc0*/  STS.U16 [R54+UR4+0xb80], R6 ;  /* 0x000b800636007988 */ /* 0x000fe80008000404 */
[----:B------:R-:W-:Y:S04]  /*28bd0*/  STS.U16 [R54+UR4+0xbc0], R5 ;  /* 0x000bc00536007988 */ /* 0x000fe80008000404 */
[----:B------:R-:W-:Y:S04]  /*28be0*/  STS.U16 [R54+UR4+0x1840], R8 ;  /* 0x0018400836007988 */ /* 0x000fe80008000404 */
[----:B---3--:R-:W-:Y:S04]  /*28bf0*/  STS.U16 [R54+UR4+0x1800], R9 ;  /* 0x0018000936007988 */ /* 0x008fe80008000404 */
[----:B------:R-:W-:Y:S04]  /*28c00*/  STS.U16 [R54+UR4+0x18c0], R10 ;  /* 0x0018c00a36007988 */ /* 0x000fe80008000404 */
[----:B------:R-:W-:Y:S04]  /*28c10*/  STS.U16 [R54+UR4+0x1880], R11 ;  /* 0x0018800b36007988 */ /* 0x000fe80008000404 */
[----:B------:R-:W-:Y:S04]  /*28c20*/  STS.U16 [R54+UR4+0x1940], R12 ;  /* 0x0019400c36007988 */ /* 0x000fe80008000404 */
[----:B------:R-:W-:Y:S04]  /*28c30*/  STS.U16 [R54+UR4+0x1900], R13 ;  /* 0x0019000d36007988 */ /* 0x000fe80008000404 */
[----:B------:R-:W-:Y:S04]  /*28c40*/  STS.U16 [R54+UR4+0x19c0], R14 ;  /* 0x0019c00e36007988 */ /* 0x000fe80008000404 */
[----:B----4-:R-:W-:Y:S04]  /*28c50*/  STS.U16 [R54+UR4+0x1980], R15 ;  /* 0x0019800f36007988 */ /* 0x010fe80008000404 */
[----:B------:R0:W-:Y:S04]  /*28c60*/  STS.U16 [R54+UR4+0x1a40], R59 ;  /* 0x001a403b36007988 */ /* 0x0001e80008000404 */
[----:B------:R-:W-:Y:S04]  /*28c70*/  STS.U16 [R54+UR4+0x1a00], R16 ;  /* 0x001a001036007988 */ /* 0x000fe80008000404 */
[----:B------:R-:W-:Y:S04]  /*28c80*/  STS.U16 [R54+UR4+0x1ac0], R17 ;  /* 0x001ac01136007988 */ /* 0x000fe80008000404 */
[----:B------:R-:W-:Y:S04]  /*28c90*/  STS.U16 [R54+UR4+0x1a80], R18 ;  /* 0x001a801236007988 */ /* 0x000fe80008000404 */
[----:B------:R-:W-:Y:S04]  /*28ca0*/  STS.U16 [R54+UR4+0x1b40], R19 ;  /* 0x001b401336007988 */ /* 0x000fe80008000404 */
[----:B------:R-:W-:Y:S04]  /*28cb0*/  STS.U16 [R54+UR4+0x1b00], R20 ;  /* 0x001b001436007988 */ /* 0x000fe80008000404 */
[----:B0-----:R-:W3:Y:S04]  /*28cc0*/  LDL.LU R59, [R1+0x1484] ;  /* 0x00148400013b7983 */ /* 0x001ee80000300800 */
[----:B------:R-:W4:Y:S04]  /*28cd0*/  LDL.LU R2, [R1+0x1480] ;  /* 0x0014800001027983 */ /* 0x000f280000300800 */
[----:B------:R-:W4:Y:S04]  /*28ce0*/  LDL.LU R61, [R1+0x147c] ;  /* 0x00147c00013d7983 */ /* 0x000f280000300800 */
[----:B------:R-:W4:Y:S04]  /*28cf0*/  LDL.LU R4, [R1+0x1478] ;  /* 0x0014780001047983 */ /* 0x000f280000300800 */
        /* <DEDUP_REMOVED lines=20> */
[----:B--2---:R0:W-:Y:S04]  /*28e40*/  STS.U16 [R54+UR4+0x29c0], R53 ;  /* 0x0029c03536007988 */ /* 0x0041e80008000404 */
[----:B0-----:R-:W2:Y:S04]  /*28e50*/  LDL.LU R53, [R1+0x1388] ;  /* 0x0013880001357983 */ /* 0x001ea80000300800 */
[----:B------:R-:W2:Y:S04]  /*28e60*/  LDL.LU R16, [R1+0x1384] ;  /* 0x0013840001107983 */ /* 0x000ea80000300800 */
        /* <DEDUP_REMOVED lines=13> */
[----:B---3--:R0:W-:Y:S04]  /*28f40*/  STS.U16 [R54+UR4+0x2a00], R59 ;  /* 0x002a003b36007988 */ /* 0x0081e80008000404 */
[----:B----4-:R-:W-:Y:S04]  /*28f50*/  STS.U16 [R54+UR4+0x2a40], R2 ;  /* 0x002a400236007988 */ /* 0x010fe80008000404 */
[----:B------:R-:W-:Y:S04]  /*28f60*/  STS.U16 [R54+UR4+0x2a80], R61 ;  /* 0x002a803d36007988 */ /* 0x000fe80008000404 */
[----:B------:R-:W-:Y:S04]  /*28f70*/  STS.U16 [R54+UR4+0x2ac0], R4 ;  /* 0x002ac00436007988 */ /* 0x000fe80008000404 */
[----:B------:R-:W-:Y:S04]  /*28f80*/  STS.U16 [R54+UR4+0x2b00], R7 ;  /* 0x002b000736007988 */ /* 0x000fe80008000404 */
[----:B------:R-:W-:Y:S04]  /*28f90*/  STS.U16 [R54+UR4+0x2b40], R6 ;  /* 0x002b400636007988 */ /* 0x000fe80008000404 */
[----:B------:R-:W-:Y:S04]  /*28fa0*/  STS.U16 [R54+UR4+0x2b80], R5 ;  /* 0x002b800536007988 */ /* 0x000fe80008000404 */
[----:B------:R-:W-:Y:S04]  /*28fb0*/  STS.U16 [R54+UR4+0x2bc0], R8 ;  /* 0x002bc00836007988 */ /* 0x000fe80008000404 */
[----:B0-----:R-:W3:Y:S04]  /*28fc0*/  LDL.LU R59, [R1+0x128c] ;  /* 0x00128c00013b7983 */ /* 0x001ee80000300800 */
        /* <DEDUP_REMOVED lines=8> */
[----:B0-----:R-:W2:Y:S04]  /*29050*/  LDL.LU R53, [R1+0x1288] ;  /* 0x0012880001357983 */ /* 0x001ea80000300800 */
        /* <DEDUP_REMOVED lines=38> */
[----:B---3--:R3:W-:Y:S04]  /*292c0*/  STS.U16 [R54+UR4+0x4980], R59 ;  /* 0x0049803b36007988 */ /* 0x0087e80008000404 */
[----:B0-----:R-:W4:Y:S04]  /*292d0*/  LDL.LU R57, [R1+0x124] ;  /* 0x0001240001397983 */ /* 0x001f280000300800 */
[----:B-1----:R-:W4:Y:S04]  /*292e0*/  LDL.LU R58, [R1+0x120] ;  /* 0x00012000013a7983 */ /* 0x002f280000300800 */
[----:B------:R-:W4:Y:S04]  /*292f0*/  LDL.LU R60, [R1+0x10c] ;  /* 0x00010c00013c7983 */ /* 0x000f280000300800 */
[----:B---3--:R-:W3:Y:S04]  /*29300*/  LDL.LU R59, [R1+0x108] ;  /* 0x00010800013b7983 */ /* 0x008ee80000300800 */
[----:B--2---:R0:W-:Y:S04]  /*29310*/  STS.U16 [R54+UR4+0x49c0], R53 ;  /* 0x0049c03536007988 */ /* 0x0041e80008000404 */
[----:B0-----:R-:W2:Y:S04]  /*29320*/  LDL.LU R53, [R1+0x104] ;  /* 0x0001040001357983 */ /* 0x001ea80000300800 */
[----:B------:R-:W2:Y:S04]  /*29330*/  LDL.LU R4, [R1+0x100] ;  /* 0x0001000001047983 */ /* 0x000ea80000300800 */
[----:B----4-:R0:W-:Y:S04]  /*29340*/  STS.U16 [R54+UR4+0x4a00], R61 ;  /* 0x004a003d36007988 */ /* 0x0101e80008000404 */
[----:B------:R1:W-:Y:S04]  /*29350*/  STS.U16 [R54+UR4+0x4a40], R6 ;  /* 0x004a400636007988 */ /* 0x0003e80008000404 */
[----:B------:R4:W-:Y:S04]  /*29360*/  STS.U16 [R54+UR4+0x4a80], R7 ;  /* 0x004a800736007988 */ /* 0x0009e80008000404 */
[----:B------:R4:W-:Y:S04]  /*29370*/  STS.U16 [R54+UR4+0x4ac0], R5 ;  /* 0x004ac00536007988 */ /* 0x0009e80008000404 */
[----:B------:R4:W-:Y:S04]  /*29380*/  STS.U16 [R54+UR4+0x4b00], R8 ;  /* 0x004b000836007988 */ /* 0x0009e80008000404 */
[----:B------:R4:W-:Y:S04]  /*29390*/  STS.U16 [R54+UR4+0x4b40], R9 ;  /* 0x004b400936007988 */ /* 0x0009e80008000404 */
[----:B0-----:R-:W2:Y:S04]  /*293a0*/  LDL.LU R61, [R1+0x3a4c] ;  /* 0x003a4c00013d7983 */ /* 0x001ea80000300800 */
[----:B-1----:R-:W2:Y:S04]  /*293b0*/  LDL.LU R6, [R1+0x3a48] ;  /* 0x003a480001067983 */ /* 0x002ea80000300800 */
[----:B----4-:R-:W4:Y:S04]  /*293c0*/  LDL.LU R7, [R1+0x3a44] ;  /* 0x003a440001077983 */ /* 0x010f280000300800 */
[----:B------:R-:W4:Y:S04]  /*293d0*/  LDL.LU R5, [R1+0x3a40] ;  /* 0x003a400001057983 */ /* 0x000f280000300800 */
[----:B------:R-:W4:Y:S04]  /*293e0*/  LDL.LU R8, [R1+0x3a3c] ;  /* 0x003a3c0001087983 */ /* 0x000f280000300800 */
[----:B------:R-:W4:Y:S04]  /*293f0*/  LDL.LU R9, [R1+0x3a38] ;  /* 0x003a380001097983 */ /* 0x000f280000300800 */
[----:B------:R0:W-:Y:S04]  /*29400*/  STS.U16 [R54+UR4+0x4b80], R10 ;  /* 0x004b800a36007988 */ /* 0x0001e80008000404 */
        /* <DEDUP_REMOVED lines=45> */
[----:B------:R-:W-:Y:S04]  /*296e0*/  STS.U16 [R54+UR4+0x6940], R4 ;  /* 0x0069400436007988 */ /* 0x000fe80008000404 */
[----:B--2---:R0:W-:Y:S04]  /*296f0*/  STS.U16 [R54+UR4+0x6980], R53 ;  /* 0x0069803536007988 */ /* 0x0041e80008000404 */
[----:B---3--:R1:W-:Y:S04]  /*29700*/  STS.U16 [R54+UR4+0x69c0], R59 ;  /* 0x0069c03b36007988 */ /* 0x0083e80008000404 */
[----:B----4-:R-:W-:Y:S04]  /*29710*/  STS.U16 [R54+UR4+0x6a00], R60 ;  /* 0x006a003c36007988 */ /* 0x010fe80008000404 */
[----:B------:R2:W-:Y:S04]  /*29720*/  STS.U16 [R54+UR4+0x6a40], R58 ;  /* 0x006a403a36007988 */ /* 0x0005e80008000404 */
[----:B------:R3:W-:Y:S04]  /*29730*/  STS.U16 [R54+UR4+0x6a80], R57 ;  /* 0x006a803936007988 */ /* 0x0007e80008000404 */
[----:B------:R-:W-:Y:S04]  /*29740*/  STS.U16 [R54+UR4+0x6ac0], R56 ;  /* 0x006ac03836007988 */ /* 0x000fe80008000404 */
[----:B------:R4:W-:Y:S04]  /*29750*/  STS.U16 [R54+UR4+0x6b00], R52 ;  /* 0x006b003436007988 */ /* 0x0009e80008000404 */
[----:B------:R-:W-:Y:S04]  /*29760*/  STS.U16 [R54+UR4+0x6b40], R0 ;  /* 0x006b400036007988 */ /* 0x000fe80008000404 */
[----:B------:R4:W-:Y:S04]  /*29770*/  STS.U16 [R54+UR4+0x6b80], R2 ;  /* 0x006b800236007988 */ /* 0x0009e80008000404 */
[----:B0-----:R-:W4:Y:S04]  /*29780*/  LDL.LU R53, [R1+0x39dc] ;  /* 0x0039dc0001357983 */ /* 0x001f280000300800 */
[----:B-1----:R-:W4:Y:S04]  /*29790*/  LDL.LU R59, [R1+0x39d8] ;  /* 0x0039d800013b7983 */ /* 0x002f280000300800 */
[----:B--2---:R-:W2:Y:S04]  /*297a0*/  LDL.LU R58, [R1+0x16a8] ;  /* 0x0016a800013a7983 */ /* 0x004ea80000300800 */
[----:B---3--:R-:W3:Y:S04]  /*297b0*/  LDL.LU R57, [R1+0x16a4] ;  /* 0x0016a40001397983 */ /* 0x008ee80000300800 */
[----:B------:R-:W3:Y:S04]  /*297c0*/  LDL.LU R4, [R1+0x169c] ;  /* 0x00169c0001047983 */ /* 0x000ee80000300800 */
[----:B------:R-:W3:Y:S04]  /*297d0*/  LDL.LU R60, [R1+0x1698] ;  /* 0x00169800013c7983 */ /* 0x000ee80000300800 */
[----:B----4-:R-:W4:Y:S01]  /*297e0*/  LDL.LU R52, [R1+0x1694] ;  /* 0x0016940001347983 */ /* 0x010f220000300800 */
[----:B------:R-:W0:Y:S03]  /*297f0*/  S2R R2, SR_TID.X ;  /* 0x0000000000027919 */ /* 0x000e260000002100 */
[----:B------:R-:W4:Y:S04]  /*29800*/  LDL.LU R56, [R1+0x1690] ;  /* 0x0016900001387983 */ /* 0x000f280000300800 */
[----:B------:R1:W-:Y:S04]  /*29810*/  STS.U16 [R54+UR4+0x6bc0], R3 ;  /* 0x006bc00336007988 */ /* 0x0003e80008000404 */
[----:B------:R-:W4:Y:S01]  /*29820*/  LDL.LU R0, [R1+0x168c] ;  /* 0x00168c0001007983 */ /* 0x000f220000300800 */
[----:B0-----:R-:W-:-:S05]  /*29830*/  LOP3.LUT R2, R2, 0x1f, RZ, 0xc0, !PT ;  /* 0x0000001f02027812 */ /* 0x001fca00078ec0ff */
[----:B------:R-:W-:-:S05]  /*29840*/  IMAD.SHL.U32 R2, R2, 0x2, RZ ;  /* 0x0000000202027824 */ /* 0x000fca00078e00ff */
[----:B-1----:R-:W-:Y:S02]  /*29850*/  LOP3.LUT R3, R2, 0x30, RZ, 0x3c, !PT ;  /* 0x0000003002037812 */ /* 0x002fe400078e3cff */
[----:B------:R-:W4:Y:S04]  /*29860*/  LDL.LU R2, [R1+0x16a0] ;  /* 0x0016a00001027983 */ /* 0x000f280000300800 */
        /* <DEDUP_REMOVED lines=17> */
[----:B------:R-:W-:Y:S04]  /*29980*/  STL [R1+0x3910], R54 ;  /* 0x0039103601007387 */ /* 0x000fe80000100800 */
[----:B--2---:R0:W-:Y:S04]  /*29990*/  STS.U16 [R3+UR4+0xc00], R58 ;  /* 0x000c003a03007988 */ /* 0x0041e80008000404 */
[----:B---3--:R1:W-:Y:S04]  /*299a0*/  STS.U16 [R3+UR4+0xc40], R57 ;  /* 0x000c403903007988 */ /* 0x0083e80008000404 */
[----:B0-----:R-:W2:Y:S04]  /*299b0*/  LDL.LU R58, [R1+0x39d4] ;  /* 0x0039d400013a7983 */ /* 0x001ea80000300800 */
[----:B-1----:R-:W3:Y:S04]  /*299c0*/  LDL.LU R57, [R1+0x39d0] ;  /* 0x0039d00001397983 */ /* 0x002ee80000300800 */
[----:B----4-:R0:W-:Y:S04]  /*299d0*/  STS.U16 [R3+UR4+0xc80], R2 ;  /* 0x000c800203007988 */ /* 0x0101e80008000404 */
[----:B------:R1:W-:Y:S04]  /*299e0*/  STS.U16 [R3+UR4+0xcc0], R4 ;  /* 0x000cc00403007988 */ /* 0x0003e80008000404 */
[----:B------:R4:W-:Y:S04]  /*299f0*/  STS.U16 [R3+UR4+0xd00], R60 ;  /* 0x000d003c03007988 */ /* 0x0009e80008000404 */
[----:B------:R4:W-:Y:S04]  /*29a00*/  STS.U16 [R3+UR4+0xd40], R52 ;  /* 0x000d403403007988 */ /* 0x0009e80008000404 */
[----:B------:R4:W-:Y:S04]  /*29a10*/  STS.U16 [R3+UR4+0xd80], R56 ;  /* 0x000d803803007988 */ /* 0x0009e80008000404 */
[----:B------:R4:W-:Y:S04]  /*29a20*/  STS.U16 [R3+UR4+0xdc0], R0 ;  /* 0x000dc00003007988 */ /* 0x0009e80008000404 */
[----:B0-----:R-:W2:Y:S04]  /*29a30*/  LDL R2, [R1+0x2940] ;  /* 0x0029400001027983 */ /* 0x001ea80000100800 */
[----:B-1----:R-:W3:Y:S04]  /*29a40*/  LDL R4, [R1+0x2938] ;  /* 0x0029380001047983 */ /* 0x002ee80000100800 */
[----:B----4-:R-:W4:Y:S04]  /*29a50*/  LDL.LU R60, [R1+0x39cc] ;  /* 0x0039cc00013c7983 */ /* 0x010f280000300800 */
[----:B------:R-:W2:Y:S04]  /*29a60*/  LDL.LU R52, [R1+0x39c8] ;  /* 0x0039c80001347983 */ /* 0x000ea80000300800 */
[----:B------:R-:W3:Y:S04]  /*29a70*/  LDL.LU R56, [R1+0x39c4] ;  /* 0x0039c40001387983 */ /* 0x000ee80000300800 */
[----:B------:R-:W4:Y:S04]  /*29a80*/  LDL.LU R0, [R1+0x39c0] ;  /* 0x0039c00001007983 */ /* 0x000f280000300800 */
[----:B------:R-:W-:Y:S04]  /*29a90*/  STS.U16 [R3+UR4+0xe00], R5 ;  /* 0x000e000503007988 */ /* 0x000fe80008000404 */
[----:B----4-:R0:W-:Y:S04]  /*29aa0*/  STS.U16 [R3+UR4+0xe40], R0 ;  /* 0x000e400003007988 */ /* 0x0101e80008000404 */
[----:B0-----:R-:W4:Y:S04]  /*29ab0*/  LDL.LU R0, [R1+0x39bc] ;  /* 0x0039bc0001007983 */ /* 0x001f280000300800 */
[----:B---3--:R0:W-:Y:S04]  /*29ac0*/  STS.U16 [R3+UR4+0xe80], R56 ;  /* 0x000e803803007988 */ /* 0x0081e80008000404 */
[----:B--2---:R1:W-:Y:S01]  /*29ad0*/  STS.U16 [R3+UR4+0xec0], R52 ;  /* 0x000ec03403007988 */ /* 0x0043e20008000404 */
[----:B------:R-:W-:-:S03]  /*29ae0*/  @!P0 IMAD.MOV.U32 R5, RZ, RZ, R4 ;  /* 0x000000ffff058224 */ /* 0x000fc600078e0004 */
[----:B------:R2:W-:Y:S01]  /*29af0*/  STS.U16 [R3+UR4+0xf00], R60 ;  /* 0x000f003c03007988 */ /* 0x0005e20008000404 */
[----:B------:R-:W-:-:S03]  /*29b00*/  @!P0 IMAD.MOV.U32 R4, RZ, RZ, R2 ;  /* 0x000000ffff048224 */ /* 0x000fc600078e0002 */
[----:B------:R3:W-:Y:S04]  /*29b10*/  STS.U16 [R3+UR4+0xf40], R57 ;  /* 0x000f403903007988 */ /* 0x0007e80008000404 */
[----:B------:R3:W-:Y:S04]  /*29b20*/  STS.U16 [R3+UR4+0xf80], R58 ;  /* 0x000f803a03007988 */ /* 0x0007e80008000404 */
[----:B0-----:R-:W4:Y:S04]  /*29b30*/  LDL.LU R56, [R1+0x39b8] ;  /* 0x0039b80001387983 */ /* 0x001f280000300800 */
[----:B-1----:R-:W4:Y:S04]  /*29b40*/  LDL.LU R52, [R1+0x39b4] ;  /* 0x0039b40001347983 */ /* 0x002f280000300800 */
[----:B--2---:R-:W2:Y:S04]  /*29b50*/  LDL.LU R60, [R1+0x39b0] ;  /* 0x0039b000013c7983 */ /* 0x004ea80000300800 */
[----:B------:R0:W-:Y:S04]  /*29b60*/  STS.U16 [R3+UR4+0xfc0], R59 ;  /* 0x000fc03b03007988 */ /* 0x0001e80008000404 */
[----:B---3--:R-:W3:Y:S04]  /*29b70*/  LDL.LU R57, [R1+0x39ac] ;  /* 0x0039ac0001397983 */ /* 0x008ee80000300800 */
[----:B------:R-:W3:Y:S04]  /*29b80*/  LDL.LU R58, [R1+0x39a8] ;  /* 0x0039a800013a7983 */ /* 0x000ee80000300800 */
[----:B------:R1:W-:Y:S04]  /*29b90*/  STS.U16 [R3+UR4+0x1c40], R53 ;  /* 0x001c403503007988 */ /* 0x0003e80008000404 */
[----:B0-----:R-:W3:Y:S04]  /*29ba0*/  LDL.LU R59, [R1+0x39a4] ;  /* 0x0039a400013b7983 */ /* 0x001ee80000300800 */
[----:B-1----:R-:W3:Y:S04]  /*29bb0*/  LDL.LU R53, [R1+0x39a0] ;  /* 0x0039a00001357983 */ /* 0x002ee80000300800 */
[----:B------:R-:W3:Y:S01]  /*29bc0*/  LDL R2, [R1+0x2804] ;  /* 0x0028040001027983 */ /* 0x000ee20000100800 */
[----:B----4-:R-:W-:-:S06]  /*29bd0*/  PRMT R0, RZ, 0x7610, R0 ;  /* 0x00007610ff007816 */ /* 0x010fcc0000000000 */
[----:B------:R0:W4:Y:S04]  /*29be0*/  @!P0 LDG.E.U16 R0, desc[UR8][R4.64] ;  /* 0x0000000804008981 */ /* 0x000128000c1e1500 */
[----:B------:R-:W0:Y:S04]  /*29bf0*/  LDL R4, [R1+0x275c] ;  /* 0x00275c0001047983 */ /* 0x000e280000100800 */
[----:B------:R-:W0:Y:S01]  /*29c00*/  LDL R5, [R1+0x2774] ;  /* 0x0027740001057983 */ /* 0x000e220000100800 */
[----:B------:R-:W-:Y:S02]  /*29c10*/  PRMT R52, RZ, 0x7610, R52 ;  /* 0x00007610ff347816 */ /* 0x000fe40000000034 */
[----:B0-----:R-:W-:-:S04]  /*29c20*/  @!P0 LOP3.LUT R5, R5, R4, RZ, 0x3c, !PT ;  /* 0x0000000405058212 */ /* 0x001fc800078e3cff */
[----:B------:R-:W-:-:S04]  /*29c30*/  @!P0 LOP3.LUT R4, R5, R4, RZ, 0x3c, !PT ;  /* 0x0000000405048212 */ /* 0x000fc800078e3cff */
[----:B------:R-:W-:-:S05]  /*29c40*/  @!P0 LOP3.LUT R5, R5, R4, RZ, 0x3c, !PT ;  /* 0x0000000405058212 */ /* 0x000fca00078e3cff */
[----:B------:R-:W2:Y:S04]  /*29c50*/  @!P0 LDG.E.U16 R52, desc[UR8][R4.64] ;  /* 0x0000000804348981 */ /* 0x000ea8000c1e1500 */
[----:B----4-:R-:W-:Y:S04]  /*29c60*/  STL [R1+0x3914], R0 ;  /* 0x0039140001007387 */ /* 0x010fe80000100800 */
[----:B--2---:R0:W-:Y:S04]  /*29c70*/  STL [R1+0x120], R52 ;  /* 0x0001203401007387 */ /* 0x0041e80000100800 */
[----:B0-----:R-:W2:Y:S04]  /*29c80*/  LDL.LU R52, [R1+0x399c] ;  /* 0x00399c0001347983 */ /* 0x001ea80000300800 */
[----:B------:R-:W4:Y:S04]  /*29c90*/  LDL R4, [R1+0x2760] ;  /* 0x0027600001047983 */ /* 0x000f280000100800 */
[----:B------:R-:W4:Y:S01]  /*29ca0*/  LDL R5, [R1+0x2784] ;  /* 0x0027840001057983 */ /* 0x000f220000100800 */
[----:B------:R-:W-:-:S02]  /*29cb0*/  PRMT R60, RZ, 0x7610, R60 ;  /* 0x00007610ff3c7816 */ /* 0x000fc4000000003c */
[----:B----4-:R-:W-:-:S04]  /*29cc0*/  @!P0 LOP3.LUT R5, R5, R4, RZ, 0x3c, !PT ;  /* 0x0000000405058212 */ /* 0x010fc800078e3cff */
[----:B------:R-:W-:-:S04]  /*29cd0*/  @!P0 LOP3.LUT R4, R5, R4, RZ, 0x3c, !PT ;  /* 0x0000000405048212 */ /* 0x000fc800078e3cff */
[----:B------:R-:W-:-:S05]  /*29ce0*/  @!P0 LOP3.LUT R5, R5, R4, RZ, 0x3c, !PT ;  /* 0x0000000405058212 */ /* 0x000fca00078e3cff */
[----:B------:R-:W4:Y:S04]  /*29cf0*/  @!P0 LDG.E.U16 R60, desc[UR8][R4.64] ;  /* 0x00000008043c8981 */ /* 0x000f28000c1e1500 */
[----:B----4-:R0:W-:Y:S04]  /*29d00*/  STL [R1+0x10c], R60 ;  /* 0x00010c3c01007387 */ /* 0x0101e80000100800 */
[----:B0-----:R-:W4:Y:S04]  /*29d10*/  LDL.LU R60, [R1+0x3998] ;  /* 0x00399800013c7983 */ /* 0x001f280000300800 */
[----:B------:R-:W3:Y:S04]  /*29d20*/  LDL R4, [R1+0x2780] ;  /* 0x0027800001047983 */ /* 0x000ee80000100800 */
[----:B------:R-:W3:Y:S01]  /*29d30*/  LDL R5, [R1+0x27bc] ;  /* 0x0027bc0001057983 */ /* 0x000ee20000100800 */
[----:B--2---:R-:W-:-:S02]  /*29d40*/  PRMT R52, RZ, 0x7610, R52 ;  /* 0x00007610ff347816 */ /* 0x004fc40000000034 */
[----:B---3--:R-:W-:-:S04]  /*29d50*/  @!P0 LOP3.LUT R5, R5, R4, RZ, 0x3c, !PT ;  /* 0x0000000405058212 */ /* 0x008fc800078e3cff */
[----:B------:R-:W-:-:S04]  /*29d60*/  @!P0 LOP3.LUT R4, R5, R4, RZ, 0x3c, !PT ;  /* 0x0000000405048212 */ /* 0x000fc800078e3cff */
[----:B------:R-:W-:-:S05]  /*29d70*/  @!P0 LOP3.LUT R5, R5, R4, RZ, 0x3c, !PT ;  /* 0x0000000405058212 */ /* 0x000fca00078e3cff */
[----:B------:R-:W2:Y:S04]  /*29d80*/  @!P0 LDG.E.U16 R52, desc[UR8][R4.64] ;  /* 0x0000000804348981 */ /* 0x000ea8000c1e1500 */
[----:B--2---:R0:W-:Y:S04]  /*29d90*/  STL [R1+0x104], R52 ;  /* 0x0001043401007387 */ /* 0x0041e80000100800 */
[----:B0-----:R-:W2:Y:S04]  /*29da0*/  LDL.LU R52, [R1+0x3994] ;  /* 0x0039940001347983 */ /* 0x001ea80000300800 */
[----:B------:R-:W3:Y:S04]  /*29db0*/  LDL R4, [R1+0x2788] ;  /* 0x0027880001047983 */ /* 0x000ee80000100800 */
[----:B------:R-:W3:Y:S01]  /*29dc0*/  LDL R5, [R1+0x27c4] ;  /* 0x0027c40001057983 */ /* 0x000ee20000100800 */
[----:B----4-:R-:W-:-:S02]  /*29dd0*/  PRMT R60, RZ, 0x7610, R60 ;  /* 0x00007610ff3c7816 */ /* 0x010fc4000000003c */
[----:B---3--:R-:W-:-:S04]  /*29de0*/  @!P0 LOP3.LUT R5, R5, R4, RZ, 0x3c, !PT ;  /* 0x0000000405058212 */ /* 0x008fc800078e3cff */
[----:B------:R-:W-:-:S04]  /*29df0*/  @!P0 LOP3.LUT R4, R5, R4, RZ, 0x3c, !PT ;  /* 0x0000000405048212 */ /* 0x000fc800078e3cff */
[----:B------:R-:W-:-:S05]  /*29e00*/  @!P0 LOP3.LUT R5, R5, R4, RZ, 0x3c, !PT ;  /* 0x0000000405058212 */ /* 0x000fca00078e3cff */
[----:B------:R-:W3:Y:S04]  /*29e10*/  @!P0 LDG.E.U16 R60, desc[UR8][R4.64] ;  /* 0x00000008043c8981 */ /* 0x000ee8000c1e1500 */
[----:B---3--:R0:W-:Y:S04]  /*29e20*/  STL [R1+0x100], R60 ;  /* 0x0001003c01007387 */ /* 0x0081e80000100800 */
[----:B0-----:R-:W3:Y:S04]  /*29e30*/  LDL.LU R60, [R1+0x3990] ;  /* 0x00399000013c7983 */ /* 0x001ee80000300800 */
[----:B------:R-:W4:Y:S04]  /*29e40*/  LDL R4, [R1+0x27c0] ;  /* 0x0027c00001047983 */ /* 0x000f280000100800 */
[----:B------:R-:W4:Y:S01]  /*29e50*/  LDL R5, [R1+0x27fc] ;  /* 0x0027fc0001057983 */ /* 0x000f220000100800 */
[----:B--2---:R-:W-:-:S02]  /*29e60*/  PRMT R52, RZ, 0x7610, R52 ;  /* 0x00007610ff347816 */ /* 0x004fc40000000034 */
[----:B----4-:R-:W-:-:S04]  /*29e70*/  @!P0 LOP3.LUT R5, R5, R4, RZ, 0x3c, !PT ;  /* 0x0000000405058212 */ /* 0x010fc800078e3cff */
[----:B------:R-:W-:-:S04]  /*29e80*/  @!P0 LOP3.LUT R4, R5, R4, RZ, 0x3c, !PT ;  /* 0x0000000405048212 */ /* 0x000fc800078e3cff */
[----:B------:R-:W-:-:S05]  /*29e90*/  @!P0 LOP3.LUT R5, R5, R4, RZ, 0x3c, !PT ;  /* 0x0000000405058212 */ /* 0x000fca00078e3cff */
[----:B------:R-:W2:Y:S01]  /*29ea0*/  @!P0 LDG.E.U16 R52, desc[UR8][R4.64] ;  /* 0x0000000804348981 */ /* 0x000ea2000c1e1500 */
[----:B---3--:R-:W-:-:S03]  /*29eb0*/  PRMT R60, RZ, 0x7610, R60 ;  /* 0x00007610ff3c7816 */ /* 0x008fc6000000003c */
[----:B--2---:R0:W-:Y:S04]  /*29ec0*/  STL [R1+0xfc], R52 ;  /* 0x0000fc3401007387 */ /* 0x0041e80000100800 */
[----:B0-----:R-:W2:Y:S04]  /*29ed0*/  LDL.LU R52, [R1+0x398c] ;  /* 0x00398c0001347983 */ /* 0x001ea80000300800 */
[----:B------:R-:W3:Y:S01]  /*29ee0*/  LDL R5, [R1+0x27c8] ;  /* 0x0027c80001057983 */ /* 0x000ee20000100800 */
[----:B------:R-:W-:-:S03]  /*29ef0*/  @!P0 IMAD.MOV.U32 R4, RZ, RZ, R2 ;  /* 0x000000ffff048224 */ /* 0x000fc600078e0002 */
[----:B------:R-:W4:Y:S04]  /*29f00*/  LDL R2, [R1+0x2884] ;  /* 0x0028840001027983 */ /* 0x000f280000100800 */
[----:B---3--:R-:W3:Y:S04]  /*29f10*/  @!P0 LDG.E.U16 R60, desc[UR8][R4.64] ;  /* 0x00000008043c8981 */ /* 0x008ee8000c1e1500 */
[----:B---3--:R0:W-:Y:S04]  /*29f20*/  STL [R1+0xf8], R60 ;  /* 0x0000f83c01007387 */ /* 0x0081e80000100800 */
[----:B0-----:R-:W3:Y:S04]  /*29f30*/  LDL.LU R60, [R1+0x3988] ;  /* 0x00398800013c7983 */ /* 0x001ee80000300800 */
[----:B------:R-:W2:Y:S04]  /*29f40*/  LDL R4, [R1+0x2800] ;  /* 0x0028000001047983 */ /* 0x000ea80000100800 */
[----:B------:R-:W2:Y:S01]  /*29f50*/  LDL R5, [R1+0x283c] ;  /* 0x00283c0001057983 */ /* 0x000ea20000100800 */
[----:B------:R-:W-:-:S02]  /*29f60*/  PRMT R0, RZ, 0x7610, R0 ;  /* 0x00007610ff007816 */ /* 0x000fc40000000000 */
[----:B--2---:R-:W-:-:S04]  /*29f70*/  @!P0 LOP3.LUT R5, R5, R4, RZ, 0x3c, !PT ;  /* 0x0000000405058212 */ /* 0x004fc800078e3cff */
[----:B------:R-:W-:-:S04]  /*29f80*/  @!P0 LOP3.LUT R4, R5, R4, RZ, 0x3c, !PT ;  /* 0x0000000405048212 */ /* 0x000fc800078e3cff */
[----:B------:R-:W-:-:S05]  /*29f90*/  @!P0 LOP3.LUT R5, R5, R4, RZ, 0x3c, !PT ;  /* 0x0000000405058212 */ /* 0x000fca00078e3cff */
[----:B------:R0:W2:Y:S04]  /*29fa0*/  @!P0 LDG.E.U16 R0, desc[UR8][R4.64] ;  /* 0x0000000804008981 */ /* 0x0000a8000c1e1500 */
[----:B------:R-:W0:Y:S04]  /*29fb0*/  LDL R4, [R1+0x2808] ;  /* 0x0028080001047983 */ /* 0x000e280000100800 */
[----:B------:R-:W0:Y:S01]  /*29fc0*/  LDL R5, [R1+0x2844] ;  /* 0x0028440001057983 */ /* 0x000e220000100800 */
[----:B------:R-:W-:Y:S02]  /*29fd0*/  PRMT R54, RZ, 0x7610, R54 ;  /* 0x00007610ff367816 */ /* 0x000fe40000000036 */
[----:B0-----:R-:W-:-:S04]  /*29fe0*/  @!P0 LOP3.LUT R5, R5, R4, RZ, 0x3c, !PT ;  /* 0x0000000405058212 */ /* 0x001fc800078e3cff */
[----:B------:R-:W-:-:S04]  /*29ff0*/  @!P0 LOP3.LUT R4, R5, R4, RZ, 0x3c, !PT ;  /* 0x0000000405048212 */ /* 0x000fc800078e3cff */
[----:B------:R-:W-:Y:S01]  /*2a000*/  @!P0 LOP3.LUT R5, R5, R4, RZ, 0x3c, !PT ;  /* 0x0000000405058212 */ /* 0x000fe200078e3cff */
[----:B--2---:R0:W-:Y:S04]  /*2a010*/  STL [R1+0x3918], R0 ;  /* 0x0039180001007387 */ /* 0x0041e80000100800 */
[----:B------:R-:W2:Y:S01]  /*2a020*/  @!P0 LDG.E.U16 R54, desc[UR8][R4.64] ;  /* 0x0000000804368981 */ /* 0x000ea2000c1e1500 */
[----:B------:R-:W-:-:S03]  /*2a030*/  PRMT R55, RZ, 0x7610, R55 ;  /* 0x00007610ff377816 */ /* 0x000fc60000000037 */
[----:B0-----:R-:W4:Y:S04]  /*2a040*/  LDL R0, [R1+0x28c4] ;  /* 0x0028c40001007983 */ /* 0x001f280000100800 */
[----:B------:R-:W3:Y:S04]  /*2a050*/  LDL R4, [R1+0x2840] ;  /* 0x0028400001047983 */ /* 0x000ee80000100800 */
[----:B------:R-:W3:Y:S04]  /*2a060*/  LDL R5, [R1+0x287c] ;  /* 0x00287c0001057983 */ /* 0x000ee80000100800 */
[----:B--2---:R0:W-:Y:S04]  /*2a070*/  STL [R1+0x391c], R54 ;  /* 0x00391c3601007387 */ /* 0x0041e80000100800 */
[----:B0-----:R-:W2:Y:S01]  /*2a080*/  LDL R54, [R1+0x2848] ;  /* 0x0028480001367983 */ /* 0x001ea20000100800 */
[----:B---3--:R-:W-:-:S04]  /*2a090*/  @!P0 LOP3.LUT R5, R5, R4, RZ, 0x3c, !PT ;  /* 0x0000000405058212 */ /* 0x008fc800078e3cff */
[----:B------:R-:W-:-:S04]  /*2a0a0*/  @!P0 LOP3.LUT R4, R5, R4, RZ, 0x3c, !PT ;  /* 0x0000000405048212 */ /* 0x000fc800078e3cff */
[----:B------:R-:W-:-:S05]  /*2a0b0*/  @!P0 LOP3.LUT R5, R5, R4, RZ, 0x3c, !PT ;  /* 0x0000000405058212 */ /* 0x000fca00078e3cff */
[----:B------:R4:W3:Y:S01]  /*2a0c0*/  @!P0 LDG.E.U16 R55, desc[UR8][R4.64] ;  /* 0x0000000804378981 */ /* 0x0008e2000c1e1500 */
[----:B------:R-:W-:Y:S01]  /*2a0d0*/  PRMT R60, RZ, 0x7610, R60 ;  /* 0x00007610ff3c7816 */ /* 0x000fe2000000003c */
[----:B----4-:R-:W-:Y:S02]  /*2a0e0*/  @!P0 IMAD.MOV.U32 R4, RZ, RZ, R2 ;  /* 0x000000ffff048224 */ /* 0x010fe400078e0002 */
[----:B--2---:R-:W-:-:S05]  /*2a0f0*/  @!P0 IMAD.MOV.U32 R5, RZ, RZ, R54 ;  /* 0x000000ffff058224 */ /* 0x004fca00078e0036 */
[----:B------:R0:W2:Y:S04]  /*2a100*/  @!P0 LDG.E.U16 R60, desc[UR8][R4.64] ;  /* 0x00000008043c8981 */ /* 0x0000a8000c1e1500 */
[----:B---3--:R1:W-:Y:S04]  /*2a110*/  STL [R1+0x3920], R55 ;  /* 0x0039203701007387 */ /* 0x0083e80000100800 */
[----:B------:R-:W0:Y:S04]  /*2a120*/  LDL R4, [R1+0x2880] ;  /* 0x0028800001047983 */ /* 0x000e280000100800 */
[----:B------:R-:W0:Y:S01]  /*2a130*/  LDL R5, [R1+0x28bc] ;  /* 0x0028bc0001057983 */ /* 0x000e220000100800 */
[----:B------:R-:W-:-:S02]  /*2a140*/  PRMT R52, RZ, 0x7610, R52 ;  /* 0x00007610ff347816 */ /* 0x000fc40000000034 */
[----:B------:R-:W-:Y:S01]  /*2a150*/  PRMT R53, RZ, 0x7610, R53 ;  /* 0x00007610ff357816 */ /* 0x000fe20000000035 */
[----:B------:R-:W3:Y:S04]  /*2a160*/  LDL R54, [R1+0x28c0] ;  /* 0x0028c00001367983 */ /* 0x000ee80000100800 */
[----:B------:R-:W4:Y:S04]  /*2a170*/  LDL R2, [R1+0x28fc] ;  /* 0x0028fc0001027983 */ /* 0x000f280000100800 */
[----:B-1----:R-:W2:Y:S01]  /*2a180*/  LDL R55, [R1+0x2888] ;  /* 0x0028880001377983 */ /* 0x002ea20000100800 */
[----:B0-----:R-:W-:-:S04]  /*2a190*/  @!P0 LOP3.LUT R5, R5, R4, RZ, 0x3c, !PT ;  /* 0x0000000405058212 */ /* 0x001fc800078e3cff */
[----:B------:R-:W-:-:S04]  /*2a1a0*/  @!P0 LOP3.LUT R4, R5, R4, RZ, 0x3c, !PT ;  /* 0x0000000405048212 */ /* 0x000fc800078e3cff */
[----:B------:R-:W-:-:S05]  /*2a1b0*/  @!P0 LOP3.LUT R5, R5, R4, RZ, 0x3c, !PT ;  /* 0x0000000405058212 */ /* 0x000fca00078e3cff */
[----:B------:R0:W3:Y:S02]  /*2a1c0*/  @!P0 LDG.E.U16 R52, desc[UR8][R4.64] ;  /* 0x0000000804348981 */ /* 0x0000e4000c1e1500 */
[----:B0-----:R-:W-:Y:S02]  /*2a1d0*/  @!P0 IMAD.MOV.U32 R4, RZ, RZ, R0 ;  /* 0x000000ffff048224 */ /* 0x001fe400078e0000 */
[----:B--2---:R-:W-:-:S05]  /*2a1e0*/  @!P0 IMAD.MOV.U32 R5, RZ, RZ, R55 ;  /* 0x000000ffff058224 */ /* 0x004fca00078e0037 */
[----:B------:R4:W2:Y:S04]  /*2a1f0*/  @!P0 LDG.E.U16 R53, desc[UR8][R4.64] ;  /* 0x0000000804358981 */ /* 0x0008a8000c1e1500 */
[----:B------:R0:W-:Y:S01]  /*2a200*/  STL [R1+0x3924], R60 ;  /* 0x0039243c01007387 */ /* 0x0001e20000100800 */
[----:B------:R-:W-:-:S03]  /*2a210*/  PRMT R59, RZ, 0x7610, R59 ;  /* 0x00007610ff3b7816 */ /* 0x000fc6000000003b */
[----:B0-----:R-:W2:Y:S01]  /*2a220*/  LDL R60, [R1+0x293c] ;  /* 0x00293c00013c7983 */ /* 0x001ea20000100800 */
[----:B----4-:R-:W-:Y:S02]  /*2a230*/  @!P0 IMAD.MOV.U32 R4, RZ, RZ, R2 ;  /* 0x000000ffff048224 */ /* 0x010fe400078e0002 */
[----:B---3--:R-:W-:-:S05]  /*2a240*/  @!P0 IMAD.MOV.U32 R5, RZ, RZ, R54 ;  /* 0x000000ffff058224 */ /* 0x008fca00078e0036 */
[----:B------:R0:W3:Y:S04]  /*2a250*/  @!P0 LDG.E.U16 R59, desc[UR8][R4.64] ;  /* 0x00000008043b8981 */ /* 0x0000e8000c1e1500 */
[----:B------:R1:W-:Y:S04]  /*2a260*/  STL [R1+0x3928], R52 ;  /* 0x0039283401007387 */ /* 0x0003e80000100800 */
[----:B------:R-:W4:Y:S04]  /*2a270*/  LDL R55, [R1+0x2908] ;  /* 0x0029080001377983 */ /* 0x000f280000100800 */
[----:B------:R-:W3:Y:S04]  /*2a280*/  LDL R0, [R1+0x2958] ;  /* 0x0029580001007983 */ /* 0x000ee80000100800 */
[----:B-1----:R-:W4:Y:S04]  /*2a290*/  LDL R52, [R1+0x2900] ;  /* 0x0029000001347983 */ /* 0x002f280000100800 */
[----:B--2---:R1:W-:Y:S04]  /*2a2a0*/  STL [R1+0x392c], R53 ;  /* 0x00392c3501007387 */ /* 0x0043e80000100800 */
[----:B------:R-:W2:Y:S01]  /*2a2b0*/  LDL R5, [R1+0x28c8] ;  /* 0x0028c80001057983 */ /* 0x000ea20000100800 */
[----:B------:R-:W-:-:S02]  /*2a2c0*/  PRMT R58, RZ, 0x7610, R58 ;  /* 0x00007610ff3a7816 */ /* 0x000fc4000000003a */
[----:B------:R-:W-:Y:S02]  /*2a2d0*/  PRMT R57, RZ, 0x7610, R57 ;  /* 0x00007610ff397816 */ /* 0x000fe40000000039 */
[----:B------:R-:W-:Y:S01]  /*2a2e0*/  PRMT R56, RZ, 0x7610, R56 ;  /* 0x00007610ff387816 */ /* 0x000fe20000000038 */
[----:B------:R-:W3:Y:S04]  /*2a2f0*/  LDL R54, [R1+0x2764] ;  /* 0x0027640001367983 */ /* 0x000ee80000100800 */
[----:B------:R-:W3:Y:S04]  /*2a300*/  LDL R2, [R1+0x278c] ;  /* 0x00278c0001027983 */ /* 0x000ee80000100800 */
[----:B-1----:R-:W0:Y:S02]  /*2a310*/  LDL R53, [R1+0x2904] ;  /* 0x0029040001357983 */ /* 0x002e240000100800 */
[----:B0-----:R-:W-:-:S05]  /*2a320*/  @!P0 IMAD.MOV.U32 R4, RZ, RZ, R53 ;  /* 0x000000ffff048224 */ /* 0x001fca00078e0035 */
[----:B--2---:R0:W2:Y:S02]  /*2a330*/  @!P0 LDG.E.U16 R58, desc[UR8][R4.64] ;  /* 0x00000008043a8981 */ /* 0x0040a4000c1e1500 */
[----:B0-----:R-:W-:Y:S02]  /*2a340*/  @!P0 IMAD.MOV.U32 R4, RZ, RZ, R60 ;  /* 0x000000ffff048224 */ /* 0x001fe400078e003c */
[----:B----4-:R-:W-:-:S05]  /*2a350*/  @!P0 IMAD.MOV.U32 R5, RZ, RZ, R52 ;  /* 0x000000ffff058224 */ /* 0x010fca00078e0034 */
[----:B------:R3:W4:Y:S02]  /*2a360*/  @!P0 LDG.E.U16 R57, desc[UR8][R4.64] ;  /* 0x0000000804398981 */ /* 0x000724000c1e1500 */
[----:B---3--:R-:W-:Y:S02]  /*2a370*/  @!P0 IMAD.MOV.U32 R4, RZ, RZ, R0 ;  /* 0x000000ffff048224 */ /* 0x008fe400078e0000 */
[----:B------:R-:W-:-:S05]  /*2a380*/  @!P0 IMAD.MOV.U32 R5, RZ, RZ, R55 ;  /* 0x000000ffff058224 */ /* 0x000fca00078e0037 */
[----:B------:R0:W3:Y:S04]  /*2a390*/  @!P0 LDG.E.U16 R56, desc[UR8][R4.64] ;  /* 0x0000000804388981 */ /* 0x0000e8000c1e1500 */
[----:B------:R-:W-:Y:S01]  /*2a3a0*/  STL [R1+0x3930], R59 ;  /* 0x0039303b01007387 */ /* 0x000fe20000100800 */
[----:B------:R-:W-:Y:S01]  /*2a3b0*/  PRMT R61, RZ, 0x7610, R61 ;  /* 0x00007610ff3d7816 */ /* 0x000fe2000000003d */
[----:B0-----:R-:W-:Y:S02]  /*2a3c0*/  @!P0 IMAD.MOV.U32 R4, RZ, RZ, R2 ;  /* 0x000000ffff048224 */ /* 0x001fe400078e0002 */
[----:B------:R-:W-:-:S05]  /*2a3d0*/  @!P0 IMAD.MOV.U32 R5, RZ, RZ, R54 ;  /* 0x000000ffff058224 */ /* 0x000fca00078e0036 */
[----:B------:R-:W3:Y:S04]  /*2a3e0*/  @!P0 LDG.E.U16 R61, desc[UR8][R4.64] ;  /* 0x00000008043d8981 */ /* 0x000ee8000c1e1500 */
[----:B--2---:R-:W-:Y:S04]  /*2a3f0*/  STL [R1+0x3934], R58 ;  /* 0x0039343a01007387 */ /* 0x004fe80000100800 */
[----:B------:R-:W2:Y:S04]  /*2a400*/  LDL R53, [R1+0x2768] ;  /* 0x0027680001357983 */ /* 0x000ea80000100800 */
[----:B------:R-:W2:Y:S04]  /*2a410*/  LDL R52, [R1+0x2794] ;  /* 0x0027940001347983 */ /* 0x000ea80000100800 */
[----:B----4-:R0:W-:Y:S04]  /*2a420*/  STL [R1+0x3938], R57 ;  /* 0x0039383901007387 */ /* 0x0101e80000100800 */
[----:B------:R-:W4:Y:S04]  /*2a430*/  LDL R0, [R1+0x27cc] ;  /* 0x0027cc0001007983 */ /* 0x000f280000100800 */
[----:B0-----:R-:W4:Y:S04]  /*2a440*/  LDL R57, [R1+0x2790] ;  /* 0x0027900001397983 */ /* 0x001f280000100800 */
[----:B---3--:R0:W-:Y:S04]  /*2a450*/  STL [R1+0x393c], R56 ;  /* 0x00393c3801007387 */ /* 0x0081e80000100800 */
[----:B------:R-:W3:Y:S01]  /*2a460*/  LDL R55, [R1+0x27d4] ;  /* 0x0027d40001377983 */ /* 0x000ee20000100800 */
[----:B------:R-:W-:-:S02]  /*2a470*/  PRMT R51, RZ, 0x7610, R51 ;  /* 0x00007610ff337816 */ /* 0x000fc40000000033 */
[----:B------:R-:W-:Y:S02]  /*2a480*/  PRMT R50, RZ, 0x7610, R50 ;  /* 0x00007610ff327816 */ /* 0x000fe40000000032 */
[----:B------:R-:W-:Y:S01]  /*2a490*/  PRMT R49, RZ, 0x7610, R49 ;  /* 0x00007610ff317816 */ /* 0x000fe20000000031 */
[----:B------:R-:W3:Y:S04]  /*2a4a0*/  LDL R54, [R1+0x27d0] ;  /* 0x0027d00001367983 */ /* 0x000ee80000100800 */
[----:B------:R-:W3:Y:S04]  /*2a4b0*/  LDL R2, [R1+0x280c] ;  /* 0x00280c0001027983 */ /* 0x000ee80000100800 */
[----:B0-----:R-:W3:Y:S04]  /*2a4c0*/  LDL R56, [R1+0x2798] ;  /* 0x0027980001387983 */ /* 0x001ee80000100800 */
[----:B------:R-:W-:Y:S01]  /*2a4d0*/  STL [R1+0x3940], R61 ;  /* 0x0039403d01007387 */ /* 0x000fe20000100800 */
[----:B--2---:R-:W-:-:S02]  /*2a4e0*/  @!P0 IMAD.MOV.U32 R5, RZ, RZ, R53 ;  /* 0x000000ffff058224 */ /* 0x004fc400078e0035 */
[----:B------:R-:W-:Y:S01]  /*2a4f0*/  @!P0 IMAD.MOV.U32 R4, RZ, RZ, R52 ;  /* 0x000000ffff048224 */ /* 0x000fe200078e0034 */
[----:B------:R-:W2:Y:S04]  /*2a500*/  LDL R53, [R1+0x27d8] ;  /* 0x0027d80001357983 */ /* 0x000ea80000100800 */
[----:B------:R-:W2:Y:S04]  /*2a510*/  LDL R52, [R1+0x2814] ;  /* 0x0028140001347983 */ /* 0x000ea80000100800 */
[----:B------:R4:W2:Y:S02]  /*2a520*/  @!P0 LDG.E.U16 R51, desc[UR8][R4.64] ;  /* 0x0000000804338981 */ /* 0x0008a4000c1e1500 */
[----:B----4-:R-:W-:-:S02]  /*2a530*/  @!P0 IMAD.MOV.U32 R4, RZ, RZ, R0 ;  /* 0x000000ffff048224 */ /* 0x010fc400078e0000 */
[----:B------:R-:W-:-:S05]  /*2a540*/  @!P0 IMAD.MOV.U32 R5, RZ, RZ, R57 ;  /* 0x000000ffff058224 */ /* 0x000fca00078e0039 */
[----:B------:R3:W4:Y:S02]  /*2a550*/  @!P0 LDG.E.U16 R50, desc[UR8][R4.64] ;  /* 0x0000000804328981 */ /* 0x000724000c1e1500 */
[----:B---3--:R-:W-:Y:S02]  /*2a560*/  @!P0 IMAD.MOV.U32 R4, RZ, RZ, R55 ;  /* 0x000000ffff048224 */ /* 0x008fe400078e0037 */
[----:B------:R-:W-:-:S05]  /*2a570*/  @!P0 IMAD.MOV.U32 R5, RZ, RZ, R56 ;  /* 0x000000ffff058224 */ /* 0x000fca00078e0038 */
[----:B------:R0:W3:Y:S01]  /*2a580*/  @!P0 LDG.E.U16 R49, desc[UR8][R4.64] ;  /* 0x0000000804318981 */ /* 0x0000e2000c1e1500 */
[----:B------:R-:W-:Y:S01]  /*2a590*/  PRMT R48, RZ, 0x7610, R48 ;  /* 0x00007610ff307816 */ /* 0x000fe20000000030 */
[----:B0-----:R-:W-:Y:S02]  /*2a5a0*/  @!P0 IMAD.MOV.U32 R4, RZ, RZ, R2 ;  /* 0x000000ffff048224 */ /* 0x001fe400078e0002 */
[----:B------:R-:W-:-:S05]  /*2a5b0*/  @!P0 IMAD.MOV.U32 R5, RZ, RZ, R54 ;  /* 0x000000ffff058224 */ /* 0x000fca00078e0036 */
[----:B------:R0:W3:Y:S01]  /*2a5c0*/  @!P0 LDG.E.U16 R48, desc[UR8][R4.64] ;  /* 0x0000000804308981 */ /* 0x0000e2000c1e1500 */
[----:B------:R-:W-:-:S03]  /*2a5d0*/  PRMT R47, RZ, 0x7610, R47 ;  /* 0x00007610ff2f7816 */ /* 0x000fc6000000002f */
[----:B--2---:R1:W-:Y:S04]  /*2a5e0*/  STL [R1+0x3944], R51 ;  /* 0x0039443301007387 */ /* 0x0043e80000100800 */
[----:B------:R-:W2:Y:S04]  /*2a5f0*/  LDL R0, [R1+0x284c] ;  /* 0x00284c0001007983 */ /* 0x000ea80000100800 */
[----:B-1----:R-:W2:Y:S04]  /*2a600*/  LDL R51, [R1+0x2810] ;  /* 0x0028100001337983 */ /* 0x002ea80000100800 */
[----:B----4-:R-:W-:Y:S04]  /*2a610*/  STL [R1+0x3948], R50 ;  /* 0x0039483201007387 */ /* 0x010fe80000100800 */
[----:B---3--:R1:W-:Y:S04]  /*2a620*/  STL [R1+0x394c], R49 ;  /* 0x00394c3101007387 */ /* 0x0083e80000100800 */
[----:B------:R-:W3:Y:S04]  /*2a630*/  LDL R2, [R1+0x2854] ;  /* 0x0028540001027983 */ /* 0x000ee80000100800 */
[----:B-1----:R-:W4:Y:S01]  /*2a640*/  LDL R49, [R1+0x2818] ;  /* 0x0028180001317983 */ /* 0x002f220000100800 */
[----:B0-----:R-:W-:-:S02]  /*2a650*/  @!P0 IMAD.MOV.U32 R4, RZ, RZ, R52 ;  /* 0x000000ffff048224 */ /* 0x001fc400078e0034 */
[----:B------:R-:W-:-:S05]  /*2a660*/  @!P0 IMAD.MOV.U32 R5, RZ, RZ, R53 ;  /* 0x000000ffff058224 */ /* 0x000fca00078e0035 */
[----:B------:R2:W4:Y:S01]  /*2a670*/  @!P0 LDG.E.U16 R47, desc[UR8][R4.64] ;  /* 0x00000008042f8981 */ /* 0x000522000c1e1500 */
[----:B------:R-:W-:Y:S02]  /*2a680*/  PRMT R46, RZ, 0x7610, R46 ;  /* 0x00007610ff2e7816 */ /* 0x000fe4000000002e */
[----:B------:R-:W-:Y:S01]  /*2a690*/  PRMT R45, RZ, 0x7610, R45 ;  /* 0x00007610ff2d7816 */ /* 0x000fe2000000002d */
[----:B------:R0:W-:Y:S04]  /*2a6a0*/  STL [R1+0x3950], R48 ;  /* 0x0039503001007387 */ /* 0x0001e80000100800 */
[----:B------:R-:W4:Y:S04]  /*2a6b0*/  LDL R53, [R1+0x2850] ;  /* 0x0028500001357983 */ /* 0x000f280000100800 */
[----:B0-----:R-:W4:Y:S01]  /*2a6c0*/  LDL R48, [R1+0x288c] ;  /* 0x00288c0001307983 */ /* 0x001f220000100800 */
[----:B--2---:R-:W-:-:S02]  /*2a6d0*/  @!P0 IMAD.MOV.U32 R4, RZ, RZ, R0 ;  /* 0x000000ffff048224 */ /* 0x004fc400078e0000 */
[----:B------:R-:W-:-:S05]  /*2a6e0*/  @!P0 IMAD.MOV.U32 R5, RZ, RZ, R51 ;  /* 0x000000ffff058224 */ /* 0x000fca00078e0033 */
[----:B------:R3:W2:Y:S02]  /*2a6f0*/  @!P0 LDG.E.U16 R46, desc[UR8][R4.64] ;  /* 0x00000008042e8981 */ /* 0x0006a4000c1e1500 */
[----:B---3--:R-:W-:Y:S02]  /*2a700*/  @!P0 IMAD.MOV.U32 R4, RZ, RZ, R2 ;  /* 0x000000ffff048224 */ /* 0x008fe400078e0002 */
[----:B----4-:R-:W-:-:S05]  /*2a710*/  @!P0 IMAD.MOV.U32 R5, RZ, RZ, R49 ;  /* 0x000000ffff058224 */ /* 0x010fca00078e0031 */
[----:B------:R0:W3:Y:S04]  /*2a720*/  @!P0 LDG.E.U16 R45, desc[UR8][R4.64] ;  /* 0x00000008042d8981 */ /* 0x0000e8000c1e1500 */
[----:B------:R1:W-:Y:S04]  /*2a730*/  STL [R1+0x3954], R47 ;  /* 0x0039542f01007387 */ /* 0x0003e80000100800 */
[----:B------:R-:W4:Y:S04]  /*2a740*/  LDL R52, [R1+0x2858] ;  /* 0x0028580001347983 */ /* 0x000f280000100800 */
[----:B------:R-:W4:Y:S04]  /*2a750*/  LDL R51, [R1+0x2894] ;  /* 0x0028940001337983 */ /* 0x000f280000100800 */
[----:B------:R-:W4:Y:S01]  /*2a760*/  LDL R0, [R1+0x28cc] ;  /* 0x0028cc0001007983 */ /* 0x000f220000100800 */
[----:B------:R-:W-:Y:S01]  /*2a770*/  PRMT R44, RZ, 0x7610, R44 ;  /* 0x00007610ff2c7816 */ /* 0x000fe2000000002c */
[----:B0-----:R-:W-:-:S02]  /*2a780*/  @!P0 IMAD.MOV.U32 R5, RZ, RZ, R53 ;  /* 0x000000ffff058224 */ /* 0x001fc400078e0035 */
[----:B------:R-:W-:-:S05]  /*2a790*/  @!P0 IMAD.MOV.U32 R4, RZ, RZ, R48 ;  /* 0x000000ffff048224 */ /* 0x000fca00078e0030 */
[----:B------:R4:W4:Y:S01]  /*2a7a0*/  @!P0 LDG.E.U16 R44, desc[UR8][R4.64] ;  /* 0x00000008042c8981 */ /* 0x000922000c1e1500 */
[----:B------:R-:W-:-:S03]  /*2a7b0*/  PRMT R43, RZ, 0x7610, R43 ;  /* 0x00007610ff2b7816 */ /* 0x000fc6000000002b */
[----:B--2---:R0:W-:Y:S04]  /*2a7c0*/  STL [R1+0x3958], R46 ;  /* 0x0039582e01007387 */ /* 0x0041e80000100800 */
[----:B------:R-:W2:Y:S04]  /*2a7d0*/  LDL R50, [R1+0x2890] ;  /* 0x0028900001327983 */ /* 0x000ea80000100800 */
[----:B------:R-:W2:Y:S04]  /*2a7e0*/  LDL R49, [R1+0x2898] ;  /* 0x0028980001317983 */ /* 0x000ea80000100800 */
[----:B------:R-:W2:Y:S04]  /*2a7f0*/  LDL R2, [R1+0x28d4] ;  /* 0x0028d40001027983 */ /* 0x000ea80000100800 */
[----:B---3--:R3:W-:Y:S04]  /*2a800*/  STL [R1+0x395c], R45 ;  /* 0x00395c2d01007387 */ /* 0x0087e80000100800 */
[----:B------:R-:W2:Y:S04]  /*2a810*/  LDL R48, [R1+0x28d0] ;  /* 0x0028d00001307983 */ /* 0x000ea80000100800 */
[----:B-1----:R-:W2:Y:S01]  /*2a820*/  LDL R47, [R1+0x290c] ;  /* 0x00290c00012f7983 */ /* 0x002ea20000100800 */
[----:B----4-:R-:W-:-:S02]  /*2a830*/  @!P0 IMAD.MOV.U32 R4, RZ, RZ, R51 ;  /* 0x000000ffff048224 */ /* 0x010fc400078e0033 */
[----:B------:R-:W-:-:S05]  /*2a840*/  @!P0 IMAD.MOV.U32 R5, RZ, RZ, R52 ;  /* 0x000000ffff058224 */ /* 0x000fca00078e0034 */
[----:B------:R1:W4:Y:S01]  /*2a850*/  @!P0 LDG.E.U16 R43, desc[UR8][R4.64] ;  /* 0x00000008042b8981 */ /* 0x000322000c1e1500 */
[----:B------:R-:W-:Y:S02]  /*2a860*/  PRMT R42, RZ, 0x7610, R42 ;  /* 0x00007610ff2a7816 */ /* 0x000fe4000000002a */
[----:B------:R-:W-:Y:S01]  /*2a870*/  PRMT R41, RZ, 0x7610, R41 ;  /* 0x00007610ff297816 */ /* 0x000fe20000000029 */
[----:B-1----:R-:W-:Y:S01]  /*2a880*/  @!P0 IMAD.MOV.U32 R4, RZ, RZ, R0 ;  /* 0x000000ffff048224 */ /* 0x002fe200078e0000 */
[----:B------:R-:W-:Y:S01]  /*2a890*/  PRMT R40, RZ, 0x7610, R40 ;  /* 0x00007610ff287816 */ /* 0x000fe20000000028 */
[----:B------:R1:W-:Y:S04]  /*2a8a0*/  STL [R1+0x3960], R44 ;  /* 0x0039602c01007387 */ /* 0x0003e80000100800 */
[----:B0-----:R-:W4:Y:S04]  /*2a8b0*/  LDL R46, [R1+0x28d8] ;  /* 0x0028d800012e7983 */ /* 0x001f280000100800 */
[----:B---3--:R-:W3:Y:S01]  /*2a8c0*/  LDL R45, [R1+0x2914] ;  /* 0x00291400012d7983 */ /* 0x008ee20000100800 */
[----:B--2---:R-:W-:-:S05]  /*2a8d0*/  @!P0 IMAD.MOV.U32 R5, RZ, RZ, R50 ;  /* 0x000000ffff058224 */ /* 0x004fca00078e0032 */
[----:B------:R0:W2:Y:S02]  /*2a8e0*/  @!P0 LDG.E.U16 R42, desc[UR8][R4.64] ;  /* 0x00000008042a8981 */ /* 0x0000a4000c1e1500 */
[----:B0-----:R-:W-:Y:S02]  /*2a8f0*/  @!P0 IMAD.MOV.U32 R4, RZ, RZ, R2 ;  /* 0x000000ffff048224 */ /* 0x001fe400078e0002 */
[----:B------:R-:W-:-:S05]  /*2a900*/  @!P0 IMAD.MOV.U32 R5, RZ, RZ, R49 ;  /* 0x000000ffff058224 */ /* 0x000fca00078e0031 */
[----:B------:R0:W2:Y:S02]  /*2a910*/  @!P0 LDG.E.U16 R41, desc[UR8][R4.64] ;  /* 0x0000000804298981 */ /* 0x0000a4000c1e1500 */
[----:B0-----:R-:W-:Y:S02]  /*2a920*/  @!P0 IMAD.MOV.U32 R5, RZ, RZ, R48 ;  /* 0x000000ffff058224 */ /* 0x001fe400078e0030 */
[----:B------:R-:W-:-:S05]  /*2a930*/  @!P0 IMAD.MOV.U32 R4, RZ, RZ, R47 ;  /* 0x000000ffff048224 */ /* 0x000fca00078e002f */
[----:B------:R0:W2:Y:S04]  /*2a940*/  @!P0 LDG.E.U16 R40, desc[UR8][R4.64] ;  /* 0x0000000804288981 */ /* 0x0000a8000c1e1500 */
[----:B----4-:R4:W-:Y:S04]  /*2a950*/  STL [R1+0x3964], R43 ;  /* 0x0039642b01007387 */ /* 0x0109e80000100800 */
[----:B-1----:R-:W4:Y:S04]  /*2a960*/  LDL R44, [R1+0x2910] ;  /* 0x00291000012c7983 */ /* 0x002f280000100800 */
[----:B------:R-:W4:Y:S01]  /*2a970*/  LDL R0, [R1+0x2954] ;  /* 0x0029540001007983 */ /* 0x000f220000100800 */
[----:B------:R-:W-:Y:S01]  /*2a980*/  PRMT R39, RZ, 0x7610, R39 ;  /* 0x00007610ff277816 */ /* 0x000fe20000000027 */
[----:B0-----:R-:W-:-:S02]  /*2a990*/  @!P0 IMAD.MOV.U32 R5, RZ, RZ, R46 ;  /* 0x000000ffff058224 */ /* 0x001fc400078e002e */
[----:B---3--:R-:W-:-:S05]  /*2a9a0*/  @!P0 IMAD.MOV.U32 R4, RZ, RZ, R45 ;  /* 0x000000ffff048224 */ /* 0x008fca00078e002d */
[----:B------:R0:W3:Y:S01]  /*2a9b0*/  @!P0 LDG.E.U16 R39, desc[UR8][R4.64] ;  /* 0x0000000804278981 */ /* 0x0000e2000c1e1500 */
[----:B------:R-:W-:-:S03]  /*2a9c0*/  PRMT R38, RZ, 0x7610, R38 ;  /* 0x00007610ff267816 */ /* 0x000fc60000000026 */
[----:B--2---:R1:W-:Y:S04]  /*2a9d0*/  STL [R1+0x3968], R42 ;  /* 0x0039682a01007387 */ /* 0x0043e80000100800 */
[----:B----4-:R-:W2:Y:S04]  /*2a9e0*/  LDL R43, [R1+0x2918] ;  /* 0x00291800012b7983 */ /* 0x010ea80000100800 */
[----:B------:R-:W4:Y:S04]  /*2a9f0*/  LDL R2, [R1+0x2950] ;  /* 0x0029500001027983 */ /* 0x000f280000100800 */
[----:B------:R4:W-:Y:S04]  /*2aa00*/  STL [R1+0x396c], R41 ;  /* 0x00396c2901007387 */ /* 0x0009e80000100800 */
[----:B------:R-:W4:Y:S04]  /*2aa10*/  LDL R49, [R1+0x276c] ;  /* 0x00276c0001317983 */ /* 0x000f280000100800 */
[----:B------:R-:W4:Y:S04]  /*2aa20*/  LDL R48, [R1+0x279c] ;  /* 0x00279c0001307983 */ /* 0x000f280000100800 */
[----:B------:R4:W-:Y:S04]  /*2aa30*/  STL [R1+0x3970], R40 ;  /* 0x0039702801007387 */ /* 0x0009e80000100800 */
[----:B------:R-:W4:Y:S04]  /*2aa40*/  LDL R47, [R1+0x2770] ;  /* 0x00277000012f7983 */ /* 0x000f280000100800 */
[----:B------:R-:W4:Y:S01]  /*2aa50*/  LDL R46, [R1+0x27a4] ;  /* 0x0027a400012e7983 */ /* 0x000f220000100800 */
[----:B0-----:R-:W-:-:S02]  /*2aa60*/  @!P0 IMAD.MOV.U32 R4, RZ, RZ, R0 ;  /* 0x000000ffff048224 */ /* 0x001fc400078e0000 */
[----:B------:R-:W-:Y:S01]  /*2aa70*/  @!P0 IMAD.MOV.U32 R5, RZ, RZ, R44 ;  /* 0x000000ffff058224 */ /* 0x000fe200078e002c */
[----:B------:R-:W-:Y:S02]  /*2aa80*/  PRMT R37, RZ, 0x7610, R37 ;  /* 0x00007610ff257816 */ /* 0x000fe40000000025 */
[----:B------:R-:W-:Y:S02]  /*2aa90*/  PRMT R36, RZ, 0x7610, R36 ;  /* 0x00007610ff247816 */ /* 0x000fe40000000024 */
[----:B------:R-:W-:Y:S01]  /*2aaa0*/  PRMT R35, RZ, 0x7610, R35 ;  /* 0x00007610ff237816 */ /* 0x000fe20000000023 */
[----:B------:R-:W4:Y:S04]  /*2aab0*/  LDL R45, [R1+0x27a0] ;  /* 0x0027a000012d7983 */ /* 0x000f280000100800 */
[----:B------:R2:W4:Y:S04]  /*2aac0*/  @!P0 LDG.E.U16 R38, desc[UR8][R4.64] ;  /* 0x0000000804268981 */ /* 0x000528000c1e1500 */
[----:B-1----:R-:W4:Y:S04]  /*2aad0*/  LDL R42, [R1+0x27dc] ;  /* 0x0027dc00012a7983 */ /* 0x002f280000100800 */
[----:B---3--:R-:W-:Y:S04]  /*2aae0*/  STL [R1+0x3974], R39 ;  /* 0x0039742701007387 */ /* 0x008fe80000100800 */
[----:B------:R-:W3:Y:S04]  /*2aaf0*/  LDL R0, [R1+0x27e4] ;  /* 0x0027e40001007983 */ /* 0x000ee80000100800 */
[----:B------:R-:W3:Y:S01]  /*2ab00*/  LDL R44, [R1+0x27a8] ;  /* 0x0027a800012c7983 */ /* 0x000ee20000100800 */
[----:B--2---:R-:W-:-:S02]  /*2ab10*/  @!P0 IMAD.MOV.U32 R5, RZ, RZ, R43 ;  /* 0x000000ffff058224 */ /* 0x004fc400078e002b */
[----:B----4-:R-:W-:-:S05]  /*2ab20*/  @!P0 IMAD.MOV.U32 R4, RZ, RZ, R2 ;  /* 0x000000ffff048224 */ /* 0x010fca00078e0002 */
[----:B------:R0:W2:Y:S02]  /*2ab30*/  @!P0 LDG.E.U16 R37, desc[UR8][R4.64] ;  /* 0x0000000804258981 */ /* 0x0000a4000c1e1500 */
[----:B0-----:R-:W-:Y:S02]  /*2ab40*/  @!P0 IMAD.MOV.U32 R5, RZ, RZ, R49 ;  /* 0x000000ffff058224 */ /* 0x001fe400078e0031 */
[----:B------:R-:W-:-:S05]  /*2ab50*/  @!P0 IMAD.MOV.U32 R4, RZ, RZ, R48 ;  /* 0x000000ffff048224 */ /* 0x000fca00078e0030 */
[----:B------:R0:W4:Y:S02]  /*2ab60*/  @!P0 LDG.E.U16 R36, desc[UR8][R4.64] ;  /* 0x0000000804248981 */ /* 0x000124000c1e1500 */
[----:B0-----:R-:W-:Y:S02]  /*2ab70*/  @!P0 IMAD.MOV.U32 R5, RZ, RZ, R47 ;  /* 0x000000ffff058224 */ /* 0x001fe400078e002f */
[----:B------:R-:W-:-:S05]  /*2ab80*/  @!P0 IMAD.MOV.U32 R4, RZ, RZ, R46 ;  /* 0x000000ffff048224 */ /* 0x000fca00078e002e */
[----:B------:R0:W4:Y:S04]  /*2ab90*/  @!P0 LDG.E.U16 R35, desc[UR8][R4.64] ;  /* 0x0000000804238981 */ /* 0x000128000c1e1500 */
[----:B------:R1:W-:Y:S04]  /*2aba0*/  STL [R1+0x3978], R38 ;  /* 0x0039782601007387 */ /* 0x0003e80000100800 */
[----:B------:R-:W4:Y:S04]  /*2abb0*/  LDL R43, [R1+0x27e0] ;  /* 0x0027e000012b7983 */ /* 0x000f280000100800 */
[----:B------:R-:W4:Y:S04]  /*2abc0*/  LDL R41, [R1+0x281c] ;  /* 0x00281c0001297983 */ /* 0x000f280000100800 */
[----:B------:R-:W4:Y:S01]  /*2abd0*/  LDL R2, [R1+0x2824] ;  /* 0x0028240001027983 */ /* 0x000f220000100800 */
[----:B------:R-:W-:Y:S01]  /*2abe0*/  PRMT R34, RZ, 0x7610, R34 ;  /* 0x00007610ff227816 */ /* 0x000fe20000000022 */
[----:B0-----:R-:W-:-:S02]  /*2abf0*/  @!P0 IMAD.MOV.U32 R4, RZ, RZ, R42 ;  /* 0x000000ffff048224 */ /* 0x001fc400078e002a */
[----:B------:R-:W-:-:S05]  /*2ac00*/  @!P0 IMAD.MOV.U32 R5, RZ, RZ, R45 ;  /* 0x000000ffff058224 */ /* 0x000fca00078e002d */
[----:B------:R3:W4:Y:S02]  /*2ac10*/  @!P0 LDG.E.U16 R34, desc[UR8][R4.64] ;  /* 0x0000000804228981 */ /* 0x000724000c1e1500 */
[----:B---3--:R-:W-:Y:S01]  /*2ac20*/  @!P0 IMAD.MOV.U32 R4, RZ, RZ, R0 ;  /* 0x000000ffff048224 */ /* 0x008fe200078e0000 */
[----:B------:R-:W-:Y:S01]  /*2ac30*/  PRMT R33, RZ, 0x7610, R33 ;  /* 0x00007610ff217816 */ /* 0x000fe20000000021 */
[----:B------:R-:W-:Y:S01]  /*2ac40*/  @!P0 IMAD.MOV.U32 R5, RZ, RZ, R44 ;  /* 0x000000ffff058224 */ /* 0x000fe200078e002c */
[----:B------:R-:W-:-:S04]  /*2ac50*/  PRMT R32, RZ, 0x7610, R32 ;  /* 0x00007610ff207816 */ /* 0x000fc80000000020 */
[----:B------:R0:W3:Y:S04]  /*2ac60*/  @!P0 LDG.E.U16 R33, desc[UR8][R4.64] ;  /* 0x0000000804218981 */ /* 0x0000e8000c1e1500 */
[----:B--2---:R-:W-:Y:S04]  /*2ac70*/  STL [R1+0x397c], R37 ;  /* 0x00397c2501007387 */ /* 0x004fe80000100800 */
[----:B------:R-:W2:Y:S04]  /*2ac80*/  LDL R40, [R1+0x27e8] ;  /* 0x0027e80001287983 */ /* 0x000ea80000100800 */
[----:B-1----:R-:W3:Y:S04]  /*2ac90*/  LDL R38, [R1+0x285c] ;  /* 0x00285c0001267983 */ /* 0x002ee80000100800 */
[----:B----4-:R1:W-:Y:S04]  /*2aca0*/  STL [R1+0x3980], R36 ;  /* 0x0039802401007387 */ /* 0x0103e80000100800 */
[----:B------:R-:W4:Y:S04]  /*2acb0*/  LDL R39, [R1+0x2820] ;  /* 0x0028200001277983 */ /* 0x000f280000100800 */
[----:B-1----:R-:W4:Y:S04]  /*2acc0*/  LDL R36, [R1+0x2864] ;  /* 0x0028640001247983 */ /* 0x002f280000100800 */
[----:B------:R1:W-:Y:S04]  /*2acd0*/  STL [R1+0x3984], R35 ;  /* 0x0039842301007387 */ /* 0x0003e80000100800 */
[----:B------:R-:W4:Y:S04]  /*2ace0*/  LDL R42, [R1+0x2828] ;  /* 0x00282800012a7983 */ /* 0x000f280000100800 */
[----:B------:R-:W4:Y:S04]  /*2acf0*/  LDL R37, [R1+0x2860] ;  /* 0x0028600001257983 */ /* 0x000f280000100800 */
[----:B------:R-:W4:Y:S01]  /*2ad00*/  LDL R0, [R1+0x289c] ;  /* 0x00289c0001007983 */ /* 0x000f220000100800 */
[----:B0-----:R-:W-:-:S02]  /*2ad10*/  @!P0 IMAD.MOV.U32 R4, RZ, RZ, R41 ;  /* 0x000000ffff048224 */ /* 0x001fc400078e0029 */
[----:B------:R-:W-:Y:S01]  /*2ad20*/  @!P0 IMAD.MOV.U32 R5, RZ, RZ, R43 ;  /* 0x000000ffff058224 */ /* 0x000fe200078e002b */
[----:B------:R-:W4:Y:S01]  /*2ad30*/  LDL R41, [R1+0x2868] ;  /* 0x0028680001297983 */ /* 0x000f220000100800 */
[----:B------:R-:W-:Y:S02]  /*2ad40*/  PRMT R31, RZ, 0x7610, R31 ;  /* 0x00007610ff1f7816 */ /* 0x000fe4000000001f */
[----:B------:R-:W-:Y:S02]  /*2ad50*/  PRMT R30, RZ, 0x7610, R30 ;  /* 0x00007610ff1e7816 */ /* 0x000fe4000000001e */
[----:B------:R-:W-:Y:S01]  /*2ad60*/  PRMT R29, RZ, 0x7610, R29 ;  /* 0x00007610ff1d7816 */ /* 0x000fe2000000001d */
[----:B-1----:R-:W4:Y:S04]  /*2ad70*/  LDL R35, [R1+0x28a4] ;  /* 0x0028a40001237983 */ /* 0x002f280000100800 */
[----:B------:R0:W4:Y:S04]  /*2ad80*/  @!P0 LDG.E.U16 R32, desc[UR8][R4.64] ;  /* 0x0000000804208981 */ /* 0x000128000c1e1500 */
[----:B------:R-:W4:Y:S04]  /*2ad90*/  LDL R44, [R1+0x28e0] ;  /* 0x0028e000012c7983 */ /* 0x000f280000100800 */
[----:B------:R-:W4:Y:S01]  /*2ada0*/  LDL R43, [R1+0x291c] ;  /* 0x00291c00012b7983 */ /* 0x000f220000100800 */
[----:B------:R-:W-:-:S02]  /*2adb0*/  PRMT R28, RZ, 0x7610, R28 ;  /* 0x00007610ff1c7816 */ /* 0x000fc4000000001c */
[----:B------:R-:W-:Y:S02]  /*2adc0*/  PRMT R27, RZ, 0x7610, R27 ;  /* 0x00007610ff1b7816 */ /* 0x000fe4000000001b */
[----:B------:R-:W-:Y:S02]  /*2add0*/  PRMT R26, RZ, 0x7610, R26 ;  /* 0x00007610ff1a7816 */ /* 0x000fe4000000001a */
[----:B------:R-:W-:Y:S02]  /*2ade0*/  PRMT R25, RZ, 0x7610, R25 ;  /* 0x00007610ff197816 */ /* 0x000fe40000000019 */
[----:B------:R-:W-:Y:S02]  /*2adf0*/  PRMT R24, RZ, 0x7610, R24 ;  /* 0x00007610ff187816 */ /* 0x000fe40000000018 */
[----:B------:R-:W-:Y:S02]  /*2ae00*/  PRMT R23, RZ, 0x7610, R23 ;  /* 0x00007610ff177816 */ /* 0x000fe40000000017 */
[----:B------:R-:W-:Y:S01]  /*2ae10*/  PRMT R22, RZ, 0x7610, R22 ;  /* 0x00007610ff167816 */ /* 0x000fe20000000016 */
[----:B0-----:R-:W-:Y:S01]  /*2ae20*/  @!P0 IMAD.MOV.U32 R4, RZ, RZ, R2 ;  /* 0x000000ffff048224 */ /* 0x001fe200078e0002 */
[----:B------:R-:W-:Y:S01]  /*2ae30*/  PRMT R21, RZ, 0x7610, R21 ;  /* 0x00007610ff157816 */ /* 0x000fe20000000015 */
[----:B------:R-:W4:Y:S04]  /*2ae40*/  LDL R2, [R1+0x28dc] ;  /* 0x0028dc0001027983 */ /* 0x000f280000100800 */
[----:B------:R-:W4:Y:S04]  /*2ae50*/  LDL R47, [R1+0x27f0] ;  /* 0x0027f000012f7983 */ /* 0x000f280000100800 */
[----:B------:R-:W4:Y:S04]  /*2ae60*/  LDL R45, [R1+0x2834] ;  /* 0x00283400012d7983 */ /* 0x000f280000100800 */
[----:B------:R-:W4:Y:S01]  /*2ae70*/  LDL R46, [R1+0x27f8] ;  /* 0x0027f800012e7983 */ /* 0x000f220000100800 */
[----:B--2---:R-:W-:-:S03]  /*2ae80*/  @!P0 IMAD.MOV.U32 R5, RZ, RZ, R40 ;  /* 0x000000ffff058224 */ /* 0x004fc600078e0028 */
[----:B------:R-:W2:Y:S04]  /*2ae90*/  LDL R40, [R1+0x28a0] ;  /* 0x0028a00001287983 */ /* 0x000ea80000100800 */
[----:B------:R3:W2:Y:S02]  /*2aea0*/  @!P0 LDG.E.U16 R31, desc[UR8][R4.64] ;  /* 0x00000008041f8981 */ /* 0x0006a4000c1e1500 */
[----:B---3--:R-:W-:Y:S02]  /*2aeb0*/  @!P0 IMAD.MOV.U32 R4, RZ, RZ, R38 ;  /* 0x000000ffff048224 */ /* 0x008fe400078e0026 */
[----:B------:R-:W3:Y:S01]  /*2aec0*/  LDL R38, [R1+0x28e4] ;  /* 0x0028e40001267983 */ /* 0x000ee20000100800 */
[----:B----4-:R-:W-:-:S03]  /*2aed0*/  @!P0 IMAD.MOV.U32 R5, RZ, RZ, R39 ;  /* 0x000000ffff058224 */ /* 0x010fc600078e0027 */
[----:B------:R-:W4:Y:S04]  /*2aee0*/  LDL R39, [R1+0x28a8] ;  /* 0x0028a80001277983 */ /* 0x000f280000100800 */
[----:B------:R0:W4:Y:S02]  /*2aef0*/  @!P0 LDG.E.U16 R30, desc[UR8][R4.64] ;  /* 0x00000008041e8981 */ /* 0x000124000c1e1500 */
[----:B0-----:R-:W-:Y:S02]  /*2af00*/  @!P0 IMAD.MOV.U32 R4, RZ, RZ, R36 ;  /* 0x000000ffff048224 */ /* 0x001fe400078e0024 */
[----:B------:R-:W4:Y:S01]  /*2af10*/  LDL R36, [R1+0x2924] ;  /* 0x0029240001247983 */ /* 0x000f220000100800 */
[----:B------:R-:W-:-:S03]  /*2af20*/  @!P0 IMAD.MOV.U32 R5, RZ, RZ, R42 ;  /* 0x000000ffff058224 */ /* 0x000fc600078e002a */
[----:B------:R-:W4:Y:S04]  /*2af30*/  LDL R42, [R1+0x2928] ;  /* 0x00292800012a7983 */ /* 0x000f280000100800 */
[----:B------:R0:W4:Y:S02]  /*2af40*/  @!P0 LDG.E.U16 R29, desc[UR8][R4.64] ;  /* 0x00000008041d8981 */ /* 0x000124000c1e1500 */
[----:B0-----:R-:W-:Y:S02]  /*2af50*/  @!P0 IMAD.MOV.U32 R4, RZ, RZ, R0 ;  /* 0x000000ffff048224 */ /* 0x001fe400078e0000 */
[----:B------:R-:W-:Y:S01]  /*2af60*/  @!P0 IMAD.MOV.U32 R5, RZ, RZ, R37 ;  /* 0x000000ffff058224 */ /* 0x000fe200078e0025 */
[----:B------:R-:W4:Y:S04]  /*2af70*/  LDL R0, [R1+0x294c] ;  /* 0x00294c0001007983 */ /* 0x000f280000100800 */
[----:B------:R-:W4:Y:S04]  /*2af80*/  LDL R37, [R1+0x28e8] ;  /* 0x0028e80001257983 */ /* 0x000f280000100800 */
[----:B------:R0:W4:Y:S02]  /*2af90*/  @!P0 LDG.E.U16 R28, desc[UR8][R4.64] ;  /* 0x00000008041c8981 */ /* 0x000124000c1e1500 */
[----:B0-----:R-:W-:-:S02]  /*2afa0*/  @!P0 IMAD.MOV.U32 R4, RZ, RZ, R35 ;  /* 0x000000ffff048224 */ /* 0x001fc400078e0023 */
[----:B------:R-:W4:Y:S01]  /*2afb0*/  LDL R35, [R1+0x2920] ;  /* 0x0029200001237983 */ /* 0x000f220000100800 */
[----:B------:R-:W-:-:S03]  /*2afc0*/  @!P0 IMAD.MOV.U32 R5, RZ, RZ, R41 ;  /* 0x000000ffff058224 */ /* 0x000fc600078e0029 */
[----:B------:R-:W4:Y:S04]  /*2afd0*/  LDL R41, [R1+0x2948] ;  /* 0x0029480001297983 */ /* 0x000f280000100800 */
[----:B------:R0:W4:Y:S02]  /*2afe0*/  @!P0 LDG.E.U16 R27, desc[UR8][R4.64] ;  /* 0x00000008041b8981 */ /* 0x000124000c1e1500 */
[----:B0-----:R-:W-:Y:S02]  /*2aff0*/  @!P0 IMAD.MOV.U32 R4, RZ, RZ, R2 ;  /* 0x000000ffff048224 */ /* 0x001fe400078e0002 */
[----:B------:R-:W4:Y:S01]  /*2b000*/  LDL R2, [R1+0x27ac] ;  /* 0x0027ac0001027983 */ /* 0x000f220000100800 */
[----:B--2---:R-:W-:-:S03]  /*2b010*/  @!P0 IMAD.MOV.U32 R5, RZ, RZ, R40 ;  /* 0x000000ffff058224 */ /* 0x004fc600078e0028 */
[----:B------:R-:W2:Y:S04]  /*2b020*/  LDL R40, [R1+0x2778] ;  /* 0x0027780001287983 */ /* 0x000ea80000100800 */
[----:B------:R3:W2:Y:S02]  /*2b030*/  @!P0 LDG.E.U16 R26, desc[UR8][R4.64] ;  /* 0x00000008041a8981 */ /* 0x0006a4000c1e1500 */
[----:B---3--:R-:W-:Y:S02]  /*2b040*/  @!P0 IMAD.MOV.U32 R4, RZ, RZ, R38 ;  /* 0x000000ffff048224 */ /* 0x008fe400078e0026 */
[----:B----4-:R-:W-:Y:S01]  /*2b050*/  @!P0 IMAD.MOV.U32 R5, RZ, RZ, R39 ;  /* 0x000000ffff058224 */ /* 0x010fe200078e0027 */
[----:B------:R-:W3:Y:S04]  /*2b060*/  LDL R38, [R1+0x27b4] ;  /* 0x0027b40001267983 */ /* 0x000ee80000100800 */
[----:B------:R-:W4:Y:S04]  /*2b070*/  LDL R39, [R1+0x277c] ;  /* 0x00277c0001277983 */ /* 0x000f280000100800 */
[----:B------:R0:W4:Y:S02]  /*2b080*/  @!P0 LDG.E.U16 R25, desc[UR8][R4.64] ;  /* 0x0000000804198981 */ /* 0x000124000c1e1500 */
[----:B0-----:R-:W-:-:S02]  /*2b090*/  @!P0 IMAD.MOV.U32 R4, RZ, RZ, R43 ;  /* 0x000000ffff048224 */ /* 0x001fc400078e002b */
        /* <DEDUP_REMOVED lines=16> */
[----:B------:R-:W-:Y:S01]  /*2b1a0*/  PRMT R20, RZ, 0x7610, R20 ;  /* 0x00007610ff147816 */ /* 0x000fe20000000014 */
[----:B------:R-:W4:Y:S04]  /*2b1b0*/  LDL R41, [R1+0x2874] ;  /* 0x0028740001297983 */ /* 0x000f280000100800 */
[----:B------:R0:W4:Y:S04]  /*2b1c0*/  @!P0 LDG.E.U16 R21, desc[UR8][R4.64] ;  /* 0x0000000804158981 */ /* 0x000128000c1e1500 */
[----:B------:R-:W4:Y:S01]  /*2b1d0*/  LDL R42, [R1+0x2838] ;  /* 0x00283800012a7983 */ /* 0x000f220000100800 */
[----:B0-----:R-:W-:-:S03]  /*2b1e0*/  @!P0 IMAD.MOV.U32 R4, RZ, RZ, R2 ;  /* 0x000000ffff048224 */ /* 0x001fc600078e0002 */
[----:B------:R-:W4:Y:S01]  /*2b1f0*/  LDL R2, [R1+0x282c] ;  /* 0x00282c0001027983 */ /* 0x000f220000100800 */
[----:B------:R-:W-:Y:S02]  /*2b200*/  PRMT R19, RZ, 0x7610, R19 ;  /* 0x00007610ff137816 */ /* 0x000fe40000000013 */
[----:B------:R-:W-:Y:S02]  /*2b210*/  PRMT R18, RZ, 0x7610, R18 ;  /* 0x00007610ff127816 */ /* 0x000fe40000000012 */
[----:B------:R-:W-:Y:S01]  /*2b220*/  PRMT R17, RZ, 0x7610, R17 ;  /* 0x00007610ff117816 */ /* 0x000fe20000000011 */
[----:B--2---:R-:W-:Y:S02]  /*2b230*/  @!P0 IMAD.MOV.U32 R5, RZ, RZ, R40 ;  /* 0x000000ffff058224 */ /* 0x004fe400078e0028 */
[----:B------:R-:W2:Y:S04]  /*2b240*/  LDL R40, [R1+0x2870] ;  /* 0x0028700001287983 */ /* 0x000ea80000100800 */
[----:B------:R3:W2:Y:S02]  /*2b250*/  @!P0 LDG.E.U16 R20, desc[UR8][R4.64] ;  /* 0x0000000804148981 */ /* 0x0006a4000c1e1500 */
[----:B---3--:R-:W-:-:S02]  /*2b260*/  @!P0 IMAD.MOV.U32 R4, RZ, RZ, R38 ;  /* 0x000000ffff048224 */ /* 0x008fc400078e0026 */
[----:B----4-:R-:W-:Y:S01]  /*2b270*/  @!P0 IMAD.MOV.U32 R5, RZ, RZ, R39 ;  /* 0x000000ffff058224 */ /* 0x010fe200078e0027 */
[----:B------:R-:W3:Y:S04]  /*2b280*/  LDL R38, [R1+0x2878] ;  /* 0x0028780001267983 */ /* 0x000ee80000100800 */
[----:B------:R-:W4:Y:S04]  /*2b290*/  LDL R39, [R1+0x28ac] ;  /* 0x0028ac0001277983 */ /* 0x000f280000100800 */
[----:B------:R0:W3:Y:S02]  /*2b2a0*/  @!P0 LDG.E.U16 R19, desc[UR8][R4.64] ;  /* 0x0000000804138981 */ /* 0x0000e4000c1e1500 */
[----:B0-----:R-:W-:-:S02]  /*2b2b0*/  @!P0 IMAD.MOV.U32 R4, RZ, RZ, R36 ;  /* 0x000000ffff048224 */ /* 0x001fc400078e0024 */
[----:B------:R-:W3:Y:S01]  /*2b2c0*/  LDL R36, [R1+0x28b0] ;  /* 0x0028b00001247983 */ /* 0x000ee20000100800 */
[----:B------:R-:W-:-:S03]  /*2b2d0*/  @!P0 IMAD.MOV.U32 R5, RZ, RZ, R37 ;  /* 0x000000ffff058224 */ /* 0x000fc600078e0025 */
[----:B------:R-:W3:Y:S04]  /*2b2e0*/  LDL R37, [R1+0x28b4] ;  /* 0x0028b40001257983 */ /* 0x000ee80000100800 */
[----:B------:R0:W3:Y:S02]  /*2b2f0*/  @!P0 LDG.E.U16 R18, desc[UR8][R4.64] ;  /* 0x0000000804128981 */ /* 0x0000e4000c1e1500 */
[----:B0-----:R-:W-:Y:S02]  /*2b300*/  @!P0 IMAD.MOV.U32 R5, RZ, RZ, R35 ;  /* 0x000000ffff058224 */ /* 0x001fe400078e0023 */
[----:B------:R-:W3:Y:S01]  /*2b310*/  LDL R35, [R1+0x28ec] ;  /* 0x0028ec0001237983 */ /* 0x000ee20000100800 */
[----:B------:R-:W-:-:S03]  /*2b320*/  @!P0 IMAD.MOV.U32 R4, RZ, RZ, R0 ;  /* 0x000000ffff048224 */ /* 0x000fc600078e0000 */
[----:B------:R-:W3:Y:S04]  /*2b330*/  LDL R0, [R1+0x28f4] ;  /* 0x0028f40001007983 */ /* 0x000ee80000100800 */
[----:B------:R0:W3:Y:S02]  /*2b340*/  @!P0 LDG.E.U16 R17, desc[UR8][R4.64] ;  /* 0x0000000804118981 */ /* 0x0000e4000c1e1500 */
[----:B0-----:R-:W-:Y:S02]  /*2b350*/  @!P0 IMAD.MOV.U32 R4, RZ, RZ, R2 ;  /* 0x000000ffff048224 */ /* 0x001fe400078e0002 */
[----:B------:R-:W3:Y:S01]  /*2b360*/  LDL R2, [R1+0x28b8] ;  /* 0x0028b80001027983 */ /* 0x000ee20000100800 */
[----:B------:R-:W-:Y:S01]  /*2b370*/  PRMT R16, RZ, 0x7610, R16 ;  /* 0x00007610ff107816 */ /* 0x000fe20000000010 */
[----:B------:R-:W-:Y:S01]  /*2b380*/  @!P0 IMAD.MOV.U32 R5, RZ, RZ, R47 ;  /* 0x000000ffff058224 */ /* 0x000fe200078e002f */
[----:B------:R-:W-:-:S04]  /*2b390*/  PRMT R15, RZ, 0x7610, R15 ;  /* 0x00007610ff0f7816 */ /* 0x000fc8000000000f */
[----:B------:R0:W3:Y:S01]  /*2b3a0*/  @!P0 LDG.E.U16 R16, desc[UR8][R4.64] ;  /* 0x0000000804108981 */ /* 0x0000e2000c1e1500 */
[----:B------:R-:W-:Y:S01]  /*2b3b0*/  PRMT R14, RZ, 0x7610, R14 ;  /* 0x00007610ff0e7816 */ /* 0x000fe2000000000e */
[----:B0-----:R-:W-:Y:S02]  /*2b3c0*/  @!P0 IMAD.MOV.U32 R4, RZ, RZ, R45 ;  /* 0x000000ffff048224 */ /* 0x001fe400078e002d */
[----:B------:R-:W-:-:S05]  /*2b3d0*/  @!P0 IMAD.MOV.U32 R5, RZ, RZ, R46 ;  /* 0x000000ffff058224 */ /* 0x000fca00078e002e */
        /* <DEDUP_REMOVED lines=9> */
[----:B------:R-:W-:Y:S02]  /*2b470*/  PRMT R11, RZ, 0x7610, R11 ;  /* 0x00007610ff0b7816 */ /* 0x000fe4000000000b */
[----:B------:R-:W-:Y:S02]  /*2b480*/  PRMT R10, RZ, 0x7610, R10 ;  /* 0x00007610ff0a7816 */ /* 0x000fe4000000000a */
[----:B------:R-:W-:Y:S01]  /*2b490*/  PRMT R9, RZ, 0x7610, R9 ;  /* 0x00007610ff097816 */ /* 0x000fe20000000009 */
[----:B--2---:R-:W-:Y:S02]  /*2b4a0*/  @!P0 IMAD.MOV.U32 R5, RZ, RZ, R40 ;  /* 0x000000ffff058224 */ /* 0x004fe400078e0028 */
[----:B----4-:R-:W-:Y:S02]  /*2b4b0*/  @!P0 IMAD.MOV.U32 R4, RZ, RZ, R39 ;  /* 0x000000ffff048224 */ /* 0x010fe400078e0027 */
[----:B------:R-:W2:Y:S04]  /*2b4c0*/  LDL R39, [R1+0x292c] ;  /* 0x00292c0001277983 */ /* 0x000ea80000100800 */
[----:B------:R3:W4:Y:S02]  /*2b4d0*/  @!P0 LDG.E.U16 R12, desc[UR8][R4.64] ;  /* 0x00000008040c8981 */ /* 0x000724000c1e1500 */
[----:B---3--:R-:W-:-:S02]  /*2b4e0*/  @!P0 IMAD.MOV.U32 R5, RZ, RZ, R38 ;  /* 0x000000ffff058224 */ /* 0x008fc400078e0026 */
[----:B------:R-:W3:Y:S01]  /*2b4f0*/  LDL R38, [R1+0x28f8] ;  /* 0x0028f80001267983 */ /* 0x000ee20000100800 */
[----:B------:R-:W-:-:S03]  /*2b500*/  @!P0 IMAD.MOV.U32 R4, RZ, RZ, R37 ;  /* 0x000000ffff048224 */ /* 0x000fc600078e0025 */
[----:B------:R-:W4:Y:S04]  /*2b510*/  LDL R37, [R1+0x2934] ;  /* 0x0029340001257983 */ /* 0x000f280000100800 */
[----:B------:R0:W3:Y:S02]  /*2b520*/  @!P0 LDG.E.U16 R11, desc[UR8][R4.64] ;  /* 0x00000008040b8981 */ /* 0x0000e4000c1e1500 */
[----:B0-----:R-:W-:Y:S02]  /*2b530*/  @!P0 IMAD.MOV.U32 R4, RZ, RZ, R35 ;  /* 0x000000ffff048224 */ /* 0x001fe400078e0023 */
[----:B------:R-:W-:Y:S01]  /*2b540*/  @!P0 IMAD.MOV.U32 R5, RZ, RZ, R36 ;  /* 0x000000ffff058224 */ /* 0x000fe200078e0024 */
[----:B------:R-:W3:Y:S04]  /*2b550*/  LDL R35, [R1+0x2944] ;  /* 0x0029440001237983 */ /* 0x000ee80000100800 */
[----:B------:R-:W3:Y:S04]  /*2b560*/  LDL R36, [R1+0x2930] ;  /* 0x0029300001247983 */ /* 0x000ee80000100800 */
[----:B------:R-:W4:Y:S04]  /*2b570*/  LDL.LU R40, [R1+0x1768] ;  /* 0x0017680001287983 */ /* 0x000f280000300800 */
        /* <DEDUP_REMOVED lines=16> */
[----:B------:R0:W3:Y:S04]  /*2b680*/  @!P0 LDG.E.U16 R10, desc[UR8][R4.64] ;  /* 0x00000008040a8981 */ /* 0x0000e8000c1e1500 */
[----:B------:R-:W3:Y:S04]  /*2b690*/  LDL.LU R53, [R1+0x1614] ;  /* 0x0016140001357983 */ /* 0x000ee80000300800 */
[----:B------:R-:W3:Y:S04]  /*2b6a0*/  LDL.LU R52, [R1+0x160c] ;  /* 0x00160c0001347983 */ /* 0x000ee80000300800 */
[----:B------:R-:W3:Y:S04]  /*2b6b0*/  LDL.LU R60, [R1+0x1604] ;  /* 0x00160400013c7983 */ /* 0x000ee80000300800 */
[----:B------:R-:W3:Y:S04]  /*2b6c0*/  LDL.LU R55, [R1+0x15fc] ;  /* 0x0015fc0001377983 */ /* 0x000ee80000300800 */
[----:B------:R-:W3:Y:S01]  /*2b6d0*/  LDL.LU R54, [R1+0x15f4] ;  /* 0x0015f40001367983 */ /* 0x000ee20000300800 */
[----:B0-----:R-:W-:-:S02]  /*2b6e0*/  @!P0 IMAD.MOV.U32 R4, RZ, RZ, R0 ;  /* 0x000000ffff048224 */ /* 0x001fc400078e0000 */
[----:B------:R-:W-:Y:S01]  /*2b6f0*/  @!P0 IMAD.MOV.U32 R5, RZ, RZ, R2 ;  /* 0x000000ffff058224 */ /* 0x000fe200078e0002 */
[----:B------:R-:W3:Y:S04]  /*2b700*/  LDL.LU R0, [R1+0x15ec] ;  /* 0x0015ec0001007983 */ /* 0x000ee80000300800 */
[----:B------:R-:W3:Y:S04]  /*2b710*/  LDL.LU R2, [R1+0x15e4] ;  /* 0x0015e40001027983 */ /* 0x000ee80000300800 */
[----:B------:R2:W3:Y:S04]  /*2b720*/  @!P0 LDG.E.U16 R9, desc[UR8][R4.64] ;  /* 0x0000000804098981 */ /* 0x0004e8000c1e1500 */
[----:B------:R-:W3:Y:S01]  /*2b730*/  LDL R5, [R1+0x28f0] ;  /* 0x0028f00001057983 */ /* 0x000ee20000100800 */
[----:B------:R-:W-:-:S02]  /*2b740*/  PRMT R8, RZ, 0x7610, R8 ;  /* 0x00007610ff087816 */ /* 0x000fc40000000008 */
[----:B------:R-:W-:Y:S02]  /*2b750*/  PRMT R7, RZ, 0x7610, R7 ;  /* 0x00007610ff077816 */ /* 0x000fe40000000007 */
[----:B------:R-:W-:Y:S01]  /*2b760*/  PRMT R6, RZ, 0x7610, R6 ;  /* 0x00007610ff067816 */ /* 0x000fe20000000006 */
[----:B--2---:R-:W-:Y:S01]  /*2b770*/  @!P0 IMAD.MOV.U32 R4, RZ, RZ, R39 ;  /* 0x000000ffff048224 */ /* 0x004fe200078e0027 */
[----:B----4-:R0:W-:Y:S04]  /*2b780*/  STS.U16 [R3+UR4+0x1c00], R40 ;  /* 0x001c002803007988 */ /* 0x0101e80008000404 */
[----:B---3--:R1:W-:Y:S04]  /*2b790*/  STS.U16 [R3+UR4+0x1cc0], R41 ;  /* 0x001cc02903007988 */ /* 0x0083e80008000404 */
[----:B------:R2:W-:Y:S04]  /*2b7a0*/  STS.U16 [R3+UR4+0x1c80], R42 ;  /* 0x001c802a03007988 */ /* 0x0005e80008000404 */
        /* <DEDUP_REMOVED lines=10> */
[----:B------:R0:W4:Y:S02]  /*2b850*/  @!P0 LDG.E.U16 R8, desc[UR8][R4.64] ;  /* 0x0000000804088981 */ /* 0x000124000c1e1500 */
[----:B0-----:R-:W-:-:S02]  /*2b860*/  @!P0 IMAD.MOV.U32 R4, RZ, RZ, R37 ;  /* 0x000000ffff048224 */ /* 0x001fc400078e0025 */
[----:B------:R-:W-:-:S05]  /*2b870*/  @!P0 IMAD.MOV.U32 R5, RZ, RZ, R38 ;  /* 0x000000ffff058224 */ /* 0x000fca00078e0026 */
[----:B------:R0:W4:Y:S02]  /*2b880*/  @!P0 LDG.E.U16 R7, desc[UR8][R4.64] ;  /* 0x0000000804078981 */ /* 0x000124000c1e1500 */
[----:B0-----:R-:W-:Y:S02]  /*2b890*/  @!P0 IMAD.MOV.U32 R4, RZ, RZ, R35 ;  /* 0x000000ffff048224 */ /* 0x001fe400078e0023 */
[----:B------:R-:W-:-:S05]  /*2b8a0*/  @!P0 IMAD.MOV.U32 R5, RZ, RZ, R36 ;  /* 0x000000ffff058224 */ /* 0x000fca00078e0024 */
[----:B------:R-:W4:Y:S04]  /*2b8b0*/  @!P0 LDG.E.U16 R6, desc[UR8][R4.64] ;  /* 0x0000000804068981 */ /* 0x000f28000c1e1500 */
        /* <DEDUP_REMOVED lines=8> */
[----:B-1----:R-:W4:Y:S04]  /*2b940*/  LDL.LU R41, [R1+0x1518] ;  /* 0x0015180001297983 */ /* 0x002f280000300800 */
[----:B--2---:R-:W2:Y:S04]  /*2b950*/  LDL.LU R42, [R1+0x1510] ;  /* 0x00151000012a7983 */ /* 0x004ea80000300800 */
[----:B---3--:R-:W3:Y:S04]  /*2b960*/  LDL.LU R43, [R1+0x1508] ;  /* 0x00150800012b7983 */ /* 0x008ee80000300800 */
[----:B----4-:R-:W4:Y:S04]  /*2b970*/  LDL.LU R44, [R1+0x1500] ;  /* 0x00150000012c7983 */ /* 0x010f280000300800 */
        /* <DEDUP_REMOVED lines=40> */
[----:B--2---:R-:W2:Y:S04]  /*2bc00*/  LDL.LU R37, [R1+0x13c0] ;  /* 0x0013c00001257983 */ /* 0x004ea80000300800 */
[----:B------:R0:W-:Y:S04]  /*2bc10*/  STS.U16 [R3+UR4+0x2fc0], R39 ;  /* 0x002fc02703007988 */ /* 0x0001e80008000404 */
[----:B------:R-:W2:Y:S04]  /*2bc20*/  LDL.LU R38, [R1+0x13b8] ;  /* 0x0013b80001267983 */ /* 0x000ea80000300800 */
[----:B------:R1:W-:Y:S04]  /*2bc30*/  STS.U16 [R3+UR4+0x3c40], R40 ;  /* 0x003c402803007988 */ /* 0x0003e80008000404 */
[----:B------:R1:W-:Y:S04]  /*2bc40*/  STS.U16 [R3+UR4+0x3c00], R41 ;  /* 0x003c002903007988 */ /* 0x0003e80008000404 */
[----:B------:R1:W-:Y:S04]  /*2bc50*/  STS.U16 [R3+UR4+0x3cc0], R42 ;  /* 0x003cc02a03007988 */ /* 0x0003e80008000404 */
[----:B---3--:R3:W-:Y:S04]  /*2bc60*/  STS.U16 [R3+UR4+0x3c80], R43 ;  /* 0x003c802b03007988 */ /* 0x0087e80008000404 */
[----:B----4-:R4:W-:Y:S04]  /*2bc70*/  STS.U16 [R3+UR4+0x3d40], R44 ;  /* 0x003d402c03007988 */ /* 0x0109e80008000404 */
[----:B0-----:R-:W2:Y:S04]  /*2bc80*/  LDL.LU R39, [R1+0x13b0] ;  /* 0x0013b00001277983 */ /* 0x001ea80000300800 */
[----:B-1----:R-:W2:Y:S04]  /*2bc90*/  LDL.LU R40, [R1+0x13a8] ;  /* 0x0013a80001287983 */ /* 0x002ea80000300800 */
[----:B------:R-:W2:Y:S04]  /*2bca0*/  LDL.LU R41, [R1+0x131c] ;  /* 0x00131c0001297983 */ /* 0x000ea80000300800 */
[----:B------:R-:W2:Y:S04]  /*2bcb0*/  LDL.LU R42, [R1+0x1314] ;  /* 0x00131400012a7983 */ /* 0x000ea80000300800 */
[----:B---3--:R-:W3:Y:S04]  /*2bcc0*/  LDL.LU R43, [R1+0x130c] ;  /* 0x00130c00012b7983 */ /* 0x008ee80000300800 */
[----:B------:R0:W-:Y:S04]  /*2bcd0*/  STS.U16 [R3+UR4+0x3d00], R45 ;  /* 0x003d002d03007988 */ /* 0x0001e80008000404 */
[----:B----4-:R-:W4:Y:S04]  /*2bce0*/  LDL.LU R44, [R1+0x1304] ;  /* 0x00130400012c7983 */ /* 0x010f280000300800 */
        /* <DEDUP_REMOVED lines=36> */
[----:B0-----:R-:W4:Y:S04]  /*2bf30*/  LDL.LU R2, [R1+0x11ec] ;  /* 0x0011ec0001027983 */ /* 0x001f280000300800 */
[----:B------:R-:W-:Y:S04]  /*2bf40*/  STS.U16 [R3+UR4+0x4e00], R4 ;  /* 0x004e000403007988 */ /* 0x000fe80008000404 */
[----:B------:R-:W-:Y:S04]  /*2bf50*/  STS.U16 [R3+UR4+0x4e40], R5 ;  /* 0x004e400503007988 */ /* 0x000fe80008000404 */
[----:B------:R0:W-:Y:S04]  /*2bf60*/  STS.U16 [R3+UR4+0x4e80], R35 ;  /* 0x004e802303007988 */ /* 0x0001e80008000404 */
[----:B------:R1:W-:Y:S04]  /*2bf70*/  STS.U16 [R3+UR4+0x4ec0], R36 ;  /* 0x004ec02403007988 */ /* 0x0003e80008000404 */
[----:B--2---:R2:W-:Y:S04]  /*2bf80*/  STS.U16 [R3+UR4+0x4f00], R37 ;  /* 0x004f002503007988 */ /* 0x0045e80008000404 */
[----:B------:R3:W-:Y:S04]  /*2bf90*/  STS.U16 [R3+UR4+0x4f40], R38 ;  /* 0x004f402603007988 */ /* 0x0007e80008000404 */
[----:B0-----:R-:W4:Y:S04]  /*2bfa0*/  LDL.LU R35, [R1+0x11e4] ;  /* 0x0011e40001237983 */ /* 0x001f280000300800 */
[----:B------:R0:W-:Y:S04]  /*2bfb0*/  STS.U16 [R3+UR4+0x4f80], R39 ;  /* 0x004f802703007988 */ /* 0x0001e80008000404 */
[----:B------:R0:W-:Y:S04]  /*2bfc0*/  STS.U16 [R3+UR4+0x4fc0], R40 ;  /* 0x004fc02803007988 */ /* 0x0001e80008000404 */
[----:B-1----:R-:W4:Y:S04]  /*2bfd0*/  LDL.LU R36, [R1+0x11dc] ;  /* 0x0011dc0001247983 */ /* 0x002f280000300800 */
[----:B--2---:R-:W2:Y:S04]  /*2bfe0*/  LDL.LU R37, [R1+0x11d4] ;  /* 0x0011d40001257983 */ /* 0x004ea80000300800 */
[----:B------:R1:W-:Y:S04]  /*2bff0*/  STS.U16 [R3+UR4+0x5c40], R41 ;  /* 0x005c402903007988 */ /* 0x0003e80008000404 */
[----:B------:R1:W-:Y:S04]  /*2c000*/  STS.U16 [R3+UR4+0x5c00], R42 ;  /* 0x005c002a03007988 */ /* 0x0003e80008000404 */
[----:B---3--:R3:W-:Y:S04]  /*2c010*/  STS.U16 [R3+UR4+0x5cc0], R43 ;  /* 0x005cc02b03007988 */ /* 0x0087e80008000404 */
[----:B------:R-:W2:Y:S04]  /*2c020*/  LDL.LU R38, [R1+0x11cc] ;  /* 0x0011cc0001267983 */ /* 0x000ea80000300800 */
[----:B----4-:R4:W-:Y:S04]  /*2c030*/  STS.U16 [R3+UR4+0x5c80], R44 ;  /* 0x005c802c03007988 */ /* 0x0109e80008000404 */
[----:B0-----:R-:W2:Y:S04]  /*2c040*/  LDL.LU R39, [R1+0x11c4] ;  /* 0x0011c40001277983 */ /* 0x001ea80000300800 */
[----:B------:R-:W2:Y:S04]  /*2c050*/  LDL.LU R40, [R1+0x11bc] ;  /* 0x0011bc0001287983 */ /* 0x000ea80000300800 */
[----:B-1----:R-:W2:Y:S04]  /*2c060*/  LDL.LU R41, [R1+0x11b8] ;  /* 0x0011b80001297983 */ /* 0x002ea80000300800 */
[----:B------:R-:W2:Y:S04]  /*2c070*/  LDL.LU R42, [R1+0x11b0] ;  /* 0x0011b000012a7983 */ /* 0x000ea80000300800 */
[----:B---3--:R-:W3:Y:S04]  /*2c080*/  LDL.LU R43, [R1+0x11a8] ;  /* 0x0011a800012b7983 */ /* 0x008ee80000300800 */
[----:B------:R0:W-:Y:S04]  /*2c090*/  STS.U16 [R3+UR4+0x5d40], R45 ;  /* 0x005d402d03007988 */ /* 0x0001e80008000404 */
[----:B------:R1:W-:Y:S04]  /*2c0a0*/  STS.U16 [R3+UR4+0x5d00], R46 ;  /* 0x005d002e03007988 */ /* 0x0003e80008000404 */
[----:B------:R1:W-:Y:S04]  /*2c0b0*/  STS.U16 [R3+UR4+0x5dc0], R47 ;  /* 0x005dc02f03007988 */ /* 0x0003e80008000404 */
[----:B----4-:R-:W4:Y:S04]  /*2c0c0*/  LDL.LU R44, [R1+0x1118] ;  /* 0x00111800012c7983 */ /* 0x010f280000300800 */
        /* <DEDUP_REMOVED lines=10> */
[----:B------:R-:W4:Y:S04]  /*2c170*/  LDL.LU R49, [R1+0x10f0] ;  /* 0x0010f00001317983 */ /* 0x000f280000300800 */
[----:B------:R-:W4:Y:S04]  /*2c180*/  LDL.LU R50, [R1+0x10e8] ;  /* 0x0010e80001327983 */ /* 0x000f280000300800 */
        /* <DEDUP_REMOVED lines=9> */
[----:B------:R-:W-:Y:S04]  /*2c220*/  STS.U16 [R3+UR4+0x6c80], R60 ;  /* 0x006c803c03007988 */ /* 0x000fe80008000404 */
[----:B------:R-:W4:Y:S04]  /*2c230*/  LDL.LU R58, [R1+0x198] ;  /* 0x00019800013a7983 */ /* 0x000f280000300800 */
[----:B------:R-:W4:Y:S04]  /*2c240*/  LDL.LU R59, [R1+0x190] ;  /* 0x00019000013b7983 */ /* 0x000f280000300800 */
[----:B------:R-:W-:Y:S04]  /*2c250*/  STS.U16 [R3+UR4+0x6cc0], R55 ;  /* 0x006cc03703007988 */ /* 0x000fe80008000404 */
[----:B------:R-:W-:Y:S04]  /*2c260*/  STS.U16 [R3+UR4+0x6d00], R54 ;  /* 0x006d003603007988 */ /* 0x000fe80008000404 */
[----:B------:R-:W-:Y:S04]  /*2c270*/  STS.U16 [R3+UR4+0x6d40], R0 ;  /* 0x006d400003007988 */ /* 0x000fe80008000404 */
[----:B0-----:R-:W4:Y:S04]  /*2c280*/  LDL.LU R53, [R1+0x138] ;  /* 0x0001380001357983 */ /* 0x001f280000300800 */
[----:B-1----:R-:W4:Y:S04]  /*2c290*/  LDL.LU R52, [R1+0x130] ;  /* 0x0001300001347983 */ /* 0x002f280000300800 */
[----:B------:R0:W-:Y:S04]  /*2c2a0*/  STS.U16 [R3+UR4+0x6d80], R2 ;  /* 0x006d800203007988 */ /* 0x0001e80008000404 */
[----:B0-----:R-:W4:Y:S04]  /*2c2b0*/  LDL.LU R2, [R1+0x128] ;  /* 0x0001280001027983 */ /* 0x001f280000300800 */
[----:B------:R-:W4:Y:S04]  /*2c2c0*/  LDL.LU R60, [R1+0x120] ;  /* 0x00012000013c7983 */ /* 0x000f280000300800 */
[----:B------:R-:W4:Y:S04]  /*2c2d0*/  LDL.LU R55, [R1+0x10c] ;  /* 0x00010c0001377983 */ /* 0x000f280000300800 */
[----:B------:R-:W4:Y:S04]  /*2c2e0*/  LDL.LU R54, [R1+0x104] ;  /* 0x0001040001367983 */ /* 0x000f280000300800 */
[----:B------:R-:W4:Y:S04]  /*2c2f0*/  LDL.LU R0, [R1+0x100] ;  /* 0x0001000001007983 */ /* 0x000f280000300800 */
[----:B------:R-:W4:Y:S04]  /*2c300*/  LDL.LU R4, [R1+0xfc] ;  /* 0x0000fc0001047983 */ /* 0x000f280000300800 */
[----:B------:R-:W4:Y:S04]  /*2c310*/  LDL.LU R5, [R1+0xf8] ;  /* 0x0000f80001057983 */ /* 0x000f280000300800 */
[----:B------:R0:W-:Y:S04]  /*2c320*/  STS.U16 [R3+UR4+0x6dc0], R35 ;  /* 0x006dc02303007988 */ /* 0x0001e80008000404 */
[----:B------:R1:W-:Y:S04]  /*2c330*/  STS.U16 [R3+UR4+0x6e00], R36 ;  /* 0x006e002403007988 */ /* 0x0003e80008000404 */
[----:B--2---:R2:W-:Y:S04]  /*2c340*/  STS.U16 [R3+UR4+0x6e40], R37 ;  /* 0x006e402503007988 */ /* 0x0045e80008000404 */
[----:B------:R3:W-:Y:S04]  /*2c350*/  STS.U16 [R3+UR4+0x6e80], R38 ;  /* 0x006e802603007988 */ /* 0x0007e80008000404 */
[----:B------:R3:W-:Y:S04]  /*2c360*/  STS.U16 [R3+UR4+0x6ec0], R39 ;  /* 0x006ec02703007988 */ /* 0x0007e80008000404 */
[----:B------:R3:W-:Y:S04]  /*2c370*/  STS.U16 [R3+UR4+0x6f00], R40 ;  /* 0x006f002803007988 */ /* 0x0007e80008000404 */
[----:B0-----:R-:W4:Y:S04]  /*2c380*/  LDL.LU R35, [R1+0x3984] ;  /* 0x0039840001237983 */ /* 0x001f280000300800 */
[----:B-1----:R-:W4:Y:S04]  /*2c390*/  LDL.LU R36, [R1+0x3980] ;  /* 0x0039800001247983 */ /* 0x002f280000300800 */
[----:B--2---:R-:W2:Y:S04]  /*2c3a0*/  LDL.LU R37, [R1+0x397c] ;  /* 0x00397c0001257983 */ /* 0x004ea80000300800 */
[----:B------:R0:W-:Y:S04]  /*2c3b0*/  STS.U16 [R3+UR4+0x6f40], R41 ;  /* 0x006f402903007988 */ /* 0x0001e80008000404 */
[----:B------:R1:W-:Y:S04]  /*2c3c0*/  STS.U16 [R3+UR4+0x6f80], R42 ;  /* 0x006f802a03007988 */ /* 0x0003e80008000404 */
[----:B---3--:R3:W-:Y:S04]  /*2c3d0*/  STS.U16 [R3+UR4+0x6fc0], R43 ;  /* 0x006fc02b03007988 */ /* 0x0087e80008000404 */
[----:B------:R-:W2:Y:S04]  /*2c3e0*/  LDL.LU R38, [R1+0x3978] ;  /* 0x0039780001267983 */ /* 0x000ea80000300800 */
[----:B------:R-:W2:Y:S04]  /*2c3f0*/  LDL.LU R39, [R1+0x3974] ;  /* 0x0039740001277983 */ /* 0x000ea80000300800 */
[----:B------:R-:W2:Y:S04]  /*2c400*/  LDL.LU R40, [R1+0x3970] ;  /* 0x0039700001287983 */ /* 0x000ea80000300800 */
[----:B----4-:R4:W-:Y:S04]  /*2c410*/  STS.U16 [R3+UR4+0x7c40], R44 ;  /* 0x007c402c03007988 */ /* 0x0109e80008000404 */
[----:B0-----:R-:W2:Y:S04]  /*2c420*/  LDL.LU R41, [R1+0x396c] ;  /* 0x00396c0001297983 */ /* 0x001ea80000300800 */
[----:B-1----:R-:W2:Y:S04]  /*2c430*/  LDL.LU R42, [R1+0x3968] ;  /* 0x00396800012a7983 */ /* 0x002ea80000300800 */
        /* <DEDUP_REMOVED lines=8> */
[----:B0-----:R-:W2:Y:S04]  /*2c4c0*/  LDL.LU R45, [R1+0x395c] ;  /* 0x00395c00012d7983 */ /* 0x001ea80000300800 */
[----:B-1----:R-:W3:Y:S04]  /*2c4d0*/  LDL.LU R46, [R1+0x3958] ;  /* 0x00395800012e7983 */ /* 0x002ee80000300800 */
[----:B------:R-:W4:Y:S04]  /*2c4e0*/  LDL.LU R47, [R1+0x3954] ;  /* 0x00395400012f7983 */ /* 0x000f280000300800 */
[----:B------:R-:W2:Y:S04]  /*2c4f0*/  LDL.LU R48, [R1+0x3950] ;  /* 0x0039500001307983 */ /* 0x000ea80000300800 */
[----:B------:R0:W-:Y:S04]  /*2c500*/  STS.U16 [R3+UR4+0x7d80], R51 ;  /* 0x007d803303007988 */ /* 0x0001e80008000404 */
[----:B------:R1:W-:Y:S04]  /*2c510*/  STS.U16 [R3+UR4+0x7e40], R61 ;  /* 0x007e403d03007988 */ /* 0x0003e80008000404 */
[----:B------:R1:W-:Y:S04]  /*2c520*/  STS.U16 [R3+UR4+0x7e00], R56 ;  /* 0x007e003803007988 */ /* 0x0003e80008000404 */
[----:B------:R-:W3:Y:S04]  /*2c530*/  LDL.LU R49, [R1+0x394c] ;  /* 0x00394c0001317983 */ /* 0x000ee80000300800 */
[----:B------:R1:W-:Y:S04]  /*2c540*/  STS.U16 [R3+UR4+0x7ec0], R57 ;  /* 0x007ec03903007988 */ /* 0x0003e80008000404 */
[----:B------:R-:W4:Y:S04]  /*2c550*/  LDL.LU R50, [R1+0x3948] ;  /* 0x0039480001327983 */ /* 0x000f280000300800 */
        /* <DEDUP_REMOVED lines=8> */
[----:B------:R-:W3:Y:S04]  /*2c5e0*/  LDL.LU R58, [R1+0x3934] ;  /* 0x00393400013a7983 */ /* 0x000ee80000300800 */
[----:B------:R-:W4:Y:S04]  /*2c5f0*/  LDL.LU R59, [R1+0x3930] ;  /* 0x00393000013b7983 */ /* 0x000f280000300800 */
[----:B0-----:R-:W2:Y:S04]  /*2c600*/  LDL.LU R53, [R1+0x392c] ;  /* 0x00392c0001357983 */ /* 0x001ea80000300800 */
[----:B-1----:R-:W3:Y:S04]  /*2c610*/  LDL.LU R52, [R1+0x3928] ;  /* 0x0039280001347983 */ /* 0x002ee80000300800 */
[----:B------:R0:W-:Y:S02]  /*2c620*/  STS.U16 [R3+UR4+0x7f80], R2 ;  /* 0x007f800203007988 */ /* 0x0001e40008000404 */
[----:B0-----:R-:W0:Y:S02]  /*2c630*/  S2R R2, SR_TID.X ;  /* 0x0000000000027919 */ /* 0x001e240000002100 */
[----:B0-----:R-:W-:-:S05]  /*2c640*/  LOP3.LUT R2, R2, 0x1f, RZ, 0xc0, !PT ;  /* 0x0000001f02027812 */ /* 0x001fca00078ec0ff */
[----:B------:R-:W-:-:S05]  /*2c650*/  IMAD.SHL.U32 R2, R2, 0x2, RZ ;  /* 0x0000000202027824 */ /* 0x000fca00078e00ff */
[----:B------:R0:W-:Y:S04]  /*2c660*/  STS.U16 [R2+UR4+0x8000], R60 ;  /* 0x0080003c02007988 */ /* 0x0001e80008000404 */
[----:B------:R1:W-:Y:S04]  /*2c670*/  STS.U16 [R2+UR4+0x8040], R55 ;  /* 0x0080403702007988 */ /* 0x0003e80008000404 */
[----:B------:R1:W-:Y:S04]  /*2c680*/  STS.U16 [R2+UR4+0x8200], R54 ;  /* 0x0082003602007988 */ /* 0x0003e80008000404 */
[----:B------:R1:W-:Y:S04]  /*2c690*/  STS.U16 [R2+UR4+0x8240], R0 ;  /* 0x0082400002007988 */ /* 0x0003e80008000404 */
[----:B0-----:R-:W4:Y:S04]  /*2c6a0*/  LDL.LU R60, [R1+0x3924] ;  /* 0x00392400013c7983 */ /* 0x001f280000300800 */
[----:B-1----:R-:W2:Y:S04]  /*2c6b0*/  LDL.LU R55, [R1+0x3920] ;  /* 0x0039200001377983 */ /* 0x002ea80000300800 */
[----:B------:R-:W3:Y:S04]  /*2c6c0*/  LDL.LU R54, [R1+0x391c] ;  /* 0x00391c0001367983 */ /* 0x000ee80000300800 */
[----:B------:R-:W4:Y:S04]  /*2c6d0*/  LDL.LU R0, [R1+0x3918] ;  /* 0x0039180001007983 */ /* 0x000f280000300800 */
[----:B--2---:R-:W-:Y:S04]  /*2c6e0*/  STS.U16 [R2+UR4+0x8800], R55 ;  /* 0x0088003702007988 */ /* 0x004fe80008000404 */
[----:B----4-:R0:W-:Y:S04]  /*2c6f0*/  STS.U16 [R2+UR4+0x8600], R0 ;  /* 0x0086000002007988 */ /* 0x0101e80008000404 */
[----:B---3--:R1:W-:Y:S04]  /*2c700*/  STS.U16 [R2+UR4+0x8640], R54 ;  /* 0x0086403602007988 */ /* 0x0083e80008000404 */
[----:B0-----:R-:W2:Y:S04]  /*2c710*/  LDL.LU R0, [R1+0x3914] ;  /* 0x0039140001007983 */ /* 0x001ea80000300800 */
[----:B-1----:R-:W3:Y:S04]  /*2c720*/  LDL.LU R54, [R1+0x3910] ;  /* 0x0039100001367983 */ /* 0x002ee80000300800 */
[----:B------:R-:W4:Y:S04]  /*2c730*/  LDL.LU R55, [R1+0x390c] ;  /* 0x00390c0001377983 */ /* 0x000f280000300800 */
[----:B------:R0:W-:Y:S04]  /*2c740*/  STS.U16 [R2+UR4+0x8840], R60 ;  /* 0x0088403c02007988 */ /* 0x0001e80008000404 */
[----:B0-----:R-:W2:Y:S04]  /*2c750*/  LDL.LU R60, [R1+0x3908] ;  /* 0x00390800013c7983 */ /* 0x001ea80000300800 */
[----:B------:R-:W-:Y:S04]  /*2c760*/  STS.U16 [R2+UR4+0x8400], R4 ;  /* 0x0084000402007988 */ /* 0x000fe80008000404 */
[----:B------:R-:W-:Y:S04]  /*2c770*/  STS.U16 [R2+UR4+0x8440], R5 ;  /* 0x0084400502007988 */ /* 0x000fe80008000404 */
[----:B------:R0:W-:Y:S04]  /*2c780*/  STS.U16 [R2+UR4+0x8a00], R52 ;  /* 0x008a003402007988 */ /* 0x0001e80008000404 */
[----:B------:R1:W-:Y:S04]  /*2c790*/  STS.U16 [R2+UR4+0x8a40], R53 ;  /* 0x008a403502007988 */ /* 0x0003e80008000404 */
[----:B------:R-:W-:Y:S04]  /*2c7a0*/  STS.U16 [R2+UR4+0x8c00], R59 ;  /* 0x008c003b02007988 */ /* 0x000fe80008000404 */
[----:B------:R-:W-:Y:S04]  /*2c7b0*/  STS.U16 [R2+UR4+0x8c40], R58 ;  /* 0x008c403a02007988 */ /* 0x000fe80008000404 */
[----:B------:R-:W-:Y:S04]  /*2c7c0*/  STS.U16 [R2+UR4+0x8e00], R57 ;  /* 0x008e003902007988 */ /* 0x000fe80008000404 */
[----:B------:R-:W-:Y:S04]  /*2c7d0*/  STS.U16 [R2+UR4+0x8e40], R56 ;  /* 0x008e403802007988 */ /* 0x000fe80008000404 */
[----:B0-----:R-:W2:Y:S04]  /*2c7e0*/  LDL.LU R52, [R1+0x3904] ;  /* 0x0039040001347983 */ /* 0x001ea80000300800 */
[----:B-1----:R-:W2:Y:S04]  /*2c7f0*/  LDL.LU R53, [R1+0x3900] ;  /* 0x0039000001357983 */ /* 0x002ea80000300800 */
[----:B----4-:R-:W-:Y:S04]  /*2c800*/  STS.U16 [R55+UR4+0x8080], R61 ;  /* 0x0080803d37007988 */ /* 0x010fe80008000404 */
        /* <DEDUP_REMOVED lines=27> */
[----:B0-----:R-:W0:Y:S03]  /*2c9c0*/  S2R R55, SR_TID.X ;  /* 0x0000000000377919 */ /* 0x001e260000002100 */
[----:B------:R-:W-:Y:S04]  /*2c9d0*/  STS.U16 [R54+UR4+0x8d00], R24 ;  /* 0x008d001836007988 */ /* 0x000fe80008000404 */
[----:B------:R-:W-:Y:S04]  /*2c9e0*/  STS.U16 [R54+UR4+0x8d40], R23 ;  /* 0x008d401736007988 */ /* 0x000fe80008000404 */
[----:B------:R-:W-:Y:S04]  /*2c9f0*/  STS.U16 [R54+UR4+0x8f00], R22 ;  /* 0x008f001636007988 */ /* 0x000fe80008000404 */
[----:B------:R1:W-:Y:S04]  /*2ca00*/  STS.U16 [R54+UR4+0x8f40], R21 ;  /* 0x008f401536007988 */ /* 0x0003e80008000404 */
[----:B--2---:R2:W-:Y:S04]  /*2ca10*/  STS.U16 [R3+UR4+0x8fc0], R0 ;  /* 0x008fc00003007988 */ /* 0x0045e80008000404 */
[----:B------:R-:W-:Y:S01]  /*2ca20*/  STS.U16 [R3+UR4+0x8180], R20 ;  /* 0x0081801403007988 */ /* 0x000fe20008000404 */
[----:B-1----:R-:W1:Y:S03]  /*2ca30*/  S2R R54, SR_TID.X ;  /* 0x0000000000367919 */ /* 0x002e660000002100 */
        /* <DEDUP_REMOVED lines=14> */
[----:B------:R-:W-:Y:S01]  /*2cb20*/  BAR.SYNC.DEFER_BLOCKING 0x0 ;  /* 0x0000000000007b1d */ /* 0x000fe20000010000 */
[----:B0-----:R-:W-:-:S05]  /*2cb30*/  IMAD.SHL.U32 R59, R55, 0x8, RZ ;  /* 0x00000008373b7824 */ /* 0x001fca00078e00ff */
[----:B------:R-:W-:Y:S02]  /*2cb40*/  LOP3.LUT R59, R59, 0x30, RZ, 0xc0, !PT ;  /* 0x000000303b3b7812 */ /* 0x000fe400078ec0ff */
[C---:B-1----:R-:W-:Y:S01]  /*2cb50*/  LOP3.LUT R55, R54.reuse, 0x7, RZ, 0xc0, !PT ;  /* 0x0000000736377812 */ /* 0x042fe200078ec0ff */
[----:B------:R-:W-:-:S04]  /*2cb60*/  IMAD.SHL.U32 R54, R54, 0x2, RZ ;  /* 0x0000000236367824 */ /* 0x000fc800078e00ff */
[----:B--2---:R-:W-:Y:S01]  /*2cb70*/  IMAD R0, R55, 0x40, R59 ;  /* 0x0000004037007824 */ /* 0x004fe200078e023b */
[----:B------:R-:W-:Y:S04]  /*2cb80*/  LDSM.16.MT88.4 R36, [R60+UR4+0x80] ;  /* 0x000080043c24783b */ /* 0x000fe80008004200 */
[----:B------:R-:W-:Y:S04]  /*2cb90*/  LDSM.16.MT88.4 R44, [R60+UR4] ;  /* 0x000000043c2c783b */ /* 0x000fe80008004200 */
[----:B------:R-:W-:Y:S01]  /*2cba0*/  LDSM.16.MT88.4 R48, [R60+UR4+0x100] ;  /* 0x000100043c30783b */ /* 0x000fe20008004200 */
[----:B------:R-:W-:-:S03]  /*2cbb0*/  LOP3.LUT R0, R0, 0x30, R54, 0x78, !PT ;  /* 0x0000003000007812 */ /* 0x000fc600078e7836 */
[----:B------:R-:W-:Y:S04]  /*2cbc0*/  LDSM.16.MT88.4 R40, [R60+UR4+0x180] ;  /* 0x000180043c28783b */ /* 0x000fe80008004200 */
[----:B------:R-:W0:Y:S04]  /*2cbd0*/  LDSM.16.M88.4 R4, [R0+UR4+0x8000] ;  /* 0x008000040004783b */ /* 0x000e280008000200 */
[----:B------:R-:W1:Y:S04]  /*2cbe0*/  LDSM.16.M88.4 R8, [R0+UR4+0x8200] ;  /* 0x008200040008783b */ /* 0x000e680008000200 */
[----:B------:R-:W2:Y:S04]  /*2cbf0*/  LDSM.16.M88.4 R12, [R0+UR4+0x8400] ;  /* 0x00840004000c783b */ /* 0x000ea80008000200 */
[----:B------:R-:W3:Y:S04]  /*2cc00*/  LDSM.16.M88.4 R16, [R0+UR4+0x8600] ;  /* 0x008600040010783b */ /* 0x000ee80008000200 */
[----:B------:R-:W4:Y:S04]  /*2cc10*/  LDSM.16.M88.4 R20, [R0+UR4+0x8800] ;  /* 0x008800040014783b */ /* 0x000f280008000200 */
[----:B------:R-:W4:Y:S04]  /*2cc20*/  LDSM.16.M88.4 R24, [R0+UR4+0x8a00] ;  /* 0x008a00040018783b */ /* 0x000f280008000200 */
[----:B------:R-:W4:Y:S04]  /*2cc30*/  LDSM.16.M88.4 R28, [R0+UR4+0x8c00] ;  /* 0x008c0004001c783b */ /* 0x000f280008000200 */
[----:B------:R-:W4:Y:S04]  /*2cc40*/  LDSM.16.M88.4 R32, [R0+UR4+0x8e00] ;  /* 0x008e00040020783b */ /* 0x000f280008000200 */
[----:B0-----:R-:W-:Y:S04]  /*2cc50*/  STL [R1+0x32e4], R6 ;  /* 0x0032e40601007387 */ /* 0x001fe80000100800 */
[----:B------:R-:W-:Y:S04]  /*2cc60*/  STL [R1+0x32e0], R7 ;  /* 0x0032e00701007387 */ /* 0x000fe80000100800 */
[----:B-1----:R-:W-:Y:S04]  /*2cc70*/  STL [R1+0x32ec], R10 ;  /* 0x0032ec0a01007387 */ /* 0x002fe80000100800 */
[----:B------:R-:W-:Y:S04]  /*2cc80*/  STL [R1+0x32e8], R11 ;  /* 0x0032e80b01007387 */ /* 0x000fe80000100800 */
[----:B--2---:R-:W-:Y:S04]  /*2cc90*/  STL [R1+0x32f4], R14 ;  /* 0x0032f40e01007387 */ /* 0x004fe80000100800 */
[----:B------:R-:W-:Y:S04]  /*2cca0*/  STL [R1+0x32f0], R15 ;  /* 0x0032f00f01007387 */ /* 0x000fe80000100800 */
[----:B---3--:R-:W-:Y:S04]  /*2ccb0*/  STL [R1+0x32fc], R18 ;  /* 0x0032fc1201007387 */ /* 0x008fe80000100800 */
[----:B------:R-:W-:Y:S04]  /*2ccc0*/  STL [R1+0x32f8], R19 ;  /* 0x0032f81301007387 */ /* 0x000fe80000100800 */
[----:B----4-:R-:W-:Y:S04]  /*2ccd0*/  STL [R1+0x32ac], R22 ;  /* 0x0032ac1601007387 */ /* 0x010fe80000100800 */
[----:B------:R-:W-:Y:S04]  /*2cce0*/  STL [R1+0x32a8], R23 ;  /* 0x0032a81701007387 */ /* 0x000fe80000100800 */
[----:B------:R-:W-:Y:S04]  /*2ccf0*/  STL [R1+0x32a4], R26 ;  /* 0x0032a41a01007387 */ /* 0x000fe80000100800 */
[----:B------:R-:W-:Y:S04]  /*2cd00*/  STL [R1+0x32a0], R27 ;  /* 0x0032a01b01007387 */ /* 0x000fe80000100800 */
[----:B------:R-:W-:Y:S04]  /*2cd10*/  STL.64 [R1+0x38f8], R24 ;  /* 0x0038f81801007387 */ /* 0x000fe80000100a00 */
[----:B------:R-:W-:Y:S04]  /*2cd20*/  STL.64 [R1+0x38f0], R30 ;  /* 0x0038f01e01007387 */ /* 0x000fe80000100a00 */
[----:B------:R0:W-:Y:S04]  /*2cd30*/  STL.64 [R1+0x38e8], R28 ;  /* 0x0038e81c01007387 */ /* 0x0001e80000100a00 */
[----:B------:R-:W2:Y:S04]  /*2cd40*/  LDL.LU.64 R56, [R1+0x720] ;  /* 0x0007200001387983 */ /* 0x000ea80000300a00 */
[----:B------:R-:W2:Y:S04]  /*2cd50*/  LDL.LU.64 R58, [R1+0x728] ;  /* 0x00072800013a7983 */ /* 0x000ea80000300a00 */
[----:B0-----:R-:W3:Y:S04]  /*2cd60*/  LDL.LU.64 R28, [R1+0x710] ;  /* 0x00071000011c7983 */ /* 0x001ee80000300a00 */
[----:B------:R-:W3:Y:S04]  /*2cd70*/  LDL.LU.64 R30, [R1+0x718] ;  /* 0x00071800011e7983 */ /* 0x000ee80000300a00 */
[----:B------:R-:W4:Y:S04]  /*2cd80*/  LDL.LU.64 R24, [R1+0x700] ;  /* 0x0007000001187983 */ /* 0x000f280000300a00 */
[----:B------:R-:W4:Y:S04]  /*2cd90*/  LDL.LU.64 R26, [R1+0x708] ;  /* 0x00070800011a7983 */ /* 0x000f280000300a00 */
[----:B------:R-:W-:Y:S04]  /*2cda0*/  STL.64 [R1+0x38e0], R38 ;  /* 0x0038e02601007387 */ /* 0x000fe80000100a00 */
[----:B------:R0:W-:Y:S04]  /*2cdb0*/  STL.64 [R1+0x38d8], R36 ;  /* 0x0038d82401007387 */ /* 0x0001e80000100a00 */
[----:B0-----:R-:W2:Y:S04]  /*2cdc0*/  LDL.LU.64 R36, [R1+0x730] ;  /* 0x0007300001247983 */ /* 0x001ea80000300a00 */
[----:B------:R-:W2:Y:S04]  /*2cdd0*/  LDL.LU.64 R38, [R1+0x738] ;  /* 0x0007380001267983 */ /* 0x000ea80000300a00 */
[----:B------:R-:W-:Y:S04]  /*2cde0*/  STL.64 [R1+0x38d0], R50 ;  /* 0x0038d03201007387 */ /* 0x000fe80000100a00 */
[----:B------:R-:W-:Y:S04]  /*2cdf0*/  STL.64 [R1+0x38c8], R48 ;  /* 0x0038c83001007387 */ /* 0x000fe80000100a00 */
[----:B------:R-:W-:Y:S04]  /*2ce00*/  STL.64 [R1+0x38b0], R42 ;  /* 0x0038b02a01007387 */ /* 0x000fe80000100a00 */
[----:B------:R-:W-:Y:S01]  /*2ce10*/  STL.64 [R1+0x38a8], R40 ;  /* 0x0038a82801007387 */ /* 0x000fe20000100a00 */
[C---:B----4-:R-:W-:Y:S06]  /*2ce20*/  HMMA.16816.F32.BF16 R24, R44.reuse, R16, R24 ;  /* 0x000000102c18723c */ /* 0x050fec0000041818 */
[----:B--2---:R-:W-:-:S15]  /*2ce30*/  HMMA.16816.F32.BF16 R36, R44, R4, R36 ;  /* 0x000000042c24723c */ /* 0x004fde0000041824 */
[----:B------:R-:W-:-:S03]  /*2ce40*/  NOP ;  /* 0x0000000000007918 */ /* 0x000fc60000000000 */
[----:B------:R-:W-:Y:S02]  /*2ce50*/  IMAD.MOV.U32 R54, RZ, RZ, R24 ;  /* 0x000000ffff367224 */ /* 0x000fe400078e0018 */
[----:B------:R-:W-:Y:S02]  /*2ce60*/  IMAD.MOV.U32 R55, RZ, RZ, R25 ;  /* 0x000000ffff377224 */ /* 0x000fe400078e0019 */
[----:B------:R-:W-:Y:S02]  /*2ce70*/  IMAD.MOV.U32 R3, RZ, RZ, R26 ;  /* 0x000000ffff037224 */ /* 0x000fe400078e001a */
[----:B------:R-:W-:Y:S01]  /*2ce80*/  IMAD.MOV.U32 R0, RZ, RZ, R27 ;  /* 0x000000ffff007224 */ /* 0x000fe200078e001b */
[----:B------:R0:W-:Y:S04]  /*2ce90*/  STL.64 [R1+0x730], R36 ;  /* 0x0007302401007387 */ /* 0x0001e80000100a00 */
[----:B------:R-:W2:Y:S04]  /*2cea0*/  LDL.LU.64 R24, [R1+0xed0] ;  /* 0x000ed00001187983 */ /* 0x000ea80000300a00 */
[----:B------:R-:W2:Y:S01]  /*2ceb0*/  LDL.LU.64 R26, [R1+0xed8] ;  /* 0x000ed800011a7983 */ /* 0x000ea20000300a00 */
[----:B---3--:R-:W-:Y:S01]  /*2cec0*/  HMMA.16816.F32.BF16 R28, R44, R12, R28 ;  /* 0x0000000c2c1c723c */ /* 0x008fe2000004181c */
[----:B------:R-:W-:-:S02]  /*2ced0*/  IMAD.MOV.U32 R61, RZ, RZ, R38 ;  /* 0x000000ffff3d7224 */ /* 0x000fc400078e0026 */
[----:B------:R-:W-:-:S03]  /*2cee0*/  IMAD.MOV.U32 R2, RZ, RZ, R39 ;  /* 0x000000ffff027224 */ /* 0x000fc600078e0027 */
[----:B0-----:R-:W-:-:S15]  /*2cef0*/  HMMA.16816.F32.BF16 R36, R44, R8, R56 ;  /* 0x000000082c24723c */ /* 0x001fde0000041838 */
[----:B------:R-:W-:-:S03]  /*2cf00*/  NOP ;  /* 0x0000000000007918 */ /* 0x000fc60000000000 */
[----:B------:R-:W-:Y:S02]  /*2cf10*/  IMAD.MOV.U32 R18, RZ, RZ, R28 ;  /* 0x000000ffff127224 */ /* 0x000fe400078e001c */
[----:B------:R-:W-:Y:S02]  /*2cf20*/  IMAD.MOV.U32 R19, RZ, RZ, R29 ;  /* 0x000000ffff137224 */ /* 0x000fe400078e001d */
[----:B------:R-:W-:Y:S02]  /*2cf30*/  IMAD.MOV.U32 R14, RZ, RZ, R30 ;  /* 0x000000ffff0e7224 */ /* 0x000fe400078e001e */
[----:B------:R-:W-:Y:S01]  /*2cf40*/  IMAD.MOV.U32 R15, RZ, RZ, R31 ;  /* 0x000000ffff0f7224 */ /* 0x000fe200078e001f */
[----:B------:R-:W3:Y:S04]  /*2cf50*/  LDL.LU.64 R28, [R1+0xec0] ;  /* 0x000ec000011c7983 */ /* 0x000ee80000300a00 */
[----:B------:R-:W3:Y:S04]  /*2cf60*/  LDL.LU.64 R30, [R1+0xec8] ;  /* 0x000ec800011e7983 */ /* 0x000ee80000300a00 */
[----:B------:R-:W4:Y:S01]  /*2cf70*/  LDL.LU.64 R40, [R1+0xeb0] ;  /* 0x000eb00001287983 */ /* 0x000f220000300a00 */
[----:B------:R-:W-:-:S03]  /*2cf80*/  IMAD.MOV.U32 R10, RZ, RZ, R36 ;  /* 0x000000ffff0a7224 */ /* 0x000fc600078e0024 */
[----:B------:R-:W4:Y:S01]  /*2cf90*/  LDL.LU.64 R42, [R1+0xeb8] ;  /* 0x000eb800012a7983 */ /* 0x000f220000300a00 */
[----:B------:R-:W-:Y:S02]  /*2cfa0*/  IMAD.MOV.U32 R11, RZ, RZ, R37 ;  /* 0x000000ffff0b7224 */ /* 0x000fe400078e0025 */
[----:B------:R-:W-:Y:S02]  /*2cfb0*/  IMAD.MOV.U32 R6, RZ, RZ, R38 ;  /* 0x000000ffff067224 */ /* 0x000fe400078e0026 */
[----:B------:R-:W-:Y:S01]  /*2cfc0*/  IMAD.MOV.U32 R7, RZ, RZ, R39 ;  /* 0x000000ffff077224 */ /* 0x000fe200078e0027 */
[----:B------:R-:W4:Y:S04]  /*2cfd0*/  LDL.LU.64 R36, [R1+0x6f0] ;  /* 0x0006f00001247983 */ /* 0x000f280000300a00 */
[----:B------:R-:W4:Y:S04]  /*2cfe0*/  LDL.LU.64 R38, [R1+0x6f8] ;  /* 0x0006f80001267983 */ /* 0x000f280000300a00 */
[----:B------:R-:W4:Y:S04]  /*2cff0*/  LDL.LU.64 R56, [R1+0x630] ;  /* 0x0006300001387983 */ /* 0x000f280000300a00 */
[----:B------:R-:W4:Y:S04]  /*2d000*/  LDL.LU.64 R58, [R1+0x638] ;  /* 0x00063800013a7983 */ /* 0x000f280000300a00 */
[----:B------:R-:W4:Y:S04]  /*2d010*/  LDL.LU.64 R48, [R1+0x620] ;  /* 0x0006200001307983 */ /* 0x000f280000300a00 */
[----:B------:R-:W4:Y:S04]  /*2d020*/  LDL.LU.64 R50, [R1+0x628] ;  /* 0x0006280001327983 */ /* 0x000f280000300a00 */
[----:B------:R-:W-:Y:S04]  /*2d030*/  STL.64 [R1+0x3310], R54 ;  /* 0x0033103601007387 */ /* 0x000fe80000100a00 */
[----:B------:R0:W-:Y:S04]  /*2d040*/  STL.64 [R1+0x3308], R52 ;  /* 0x0033083401007387 */ /* 0x0001e80000100a00 */
[----:B0-----:R-:W4:Y:S04]  /*2d050*/  LDL.LU.64 R52, [R1+0x640] ;  /* 0x0006400001347983 */ /* 0x001f280000300a00 */
[----:B------:R-:W4:Y:S01]  /*2d060*/  LDL.LU.64 R54, [R1+0x648] ;  /* 0x0006480001367983 */ /* 0x000f220000300a00 */
[----:B--2---:R-:W-:-:S15]  /*2d070*/  HMMA.16816.F32.BF16 R24, R44, R20, R24 ;  /* 0x000000142c18723c */ /* 0x004fde0000041818 */
[----:B------:R-:W-:-:S08]  /*2d080*/  NOP ;  /* 0x0000000000007918 */ /* 0x000fd00000000000 */
[----:B------:R0:W-:Y:S04]  /*2d090*/  STL.64 [R1+0xed0], R24 ;  /* 0x000ed01801007387 */ /* 0x0001e80000100a00 */
[----:B------:R-:W-:Y:S04]  /*2d0a0*/  STL.64 [R1+0xed8], R26 ;  /* 0x000ed81a01007387 */ /* 0x000fe80000100a00 */
[----:B0-----:R-:W3:Y:S02]  /*2d0b0*/  LDL.LU.64 R24, [R1+0x38f8] ;  /* 0x0038f80001187983 */ /* 0x001ee40000300a00 */
[----:B---3--:R-:W-:-:S15]  /*2d0c0*/  HMMA.16816.F32.BF16 R28, R44, R24, R28 ;  /* 0x000000182c1c723c */ /* 0x008fde000004181c */
[----:B------:R-:W-:-:S08]  /*2d0d0*/  NOP ;  /* 0x0000000000007918 */ /* 0x000fd00000000000 */
[----:B------:R-:W-:Y:S04]  /*2d0e0*/  STL.64 [R1+0xec0], R28 ;  /* 0x000ec01c01007387 */ /* 0x000fe80000100a00 */
[----:B------:R0:W-:Y:S04]  /*2d0f0*/  STL.64 [R1+0xec8], R30 ;  /* 0x000ec81e01007387 */ /* 0x0001e80000100a00 */
[----:B0-----:R-:W2:Y:S04]  /*2d100*/  LDL.LU.64 R30, [R1+0x38f0] ;  /* 0x0038f000011e7983 */ /* 0x001ea80000300a00 */
[----:B------:R-:W4:Y:S02]  /*2d110*/  LDL.LU.64 R28, [R1+0x38e8] ;  /* 0x0038e800011c7983 */ /* 0x000f240000300a00 */
[C---:B----4-:R-:W-:Y:S06]  /*2d120*/  HMMA.16816.F32.BF16 R40, R44.reuse, R28, R40 ;  /* 0x0000001c2c28723c */ /* 0x050fec0000041828 */
[----:B------:R-:W-:-:S15]  /*2d130*/  HMMA.16816.F32.BF16 R44, R44, R32, R36 ;  /* 0x000000202c2c723c */ /* 0x000fde0000041824 */
[----:B------:R-:W-:-:S02]  /*2d140*/  NOP ;  /* 0x0000000000007918 */ /* 0x000fc40000000000 */
[----:B------:R0:W-:Y:S04]  /*2d150*/  STL.64 [R1+0xeb0], R40 ;  /* 0x000eb02801007387 */ /* 0x0001e80000100a00 */
[----:B------:R1:W-:Y:S04]  /*2d160*/  STL.64 [R1+0xeb8], R42 ;  /* 0x000eb82a01007387 */ /* 0x0003e80000100a00 */
[----:B0-----:R-:W3:Y:S04]  /*2d170*/  LDL.LU.64 R40, [R1+0x610] ;  /* 0x0006100001287983 */ /* 0x001ee80000300a00 */
[----:B-1----:R-:W3:Y:S04]  /*2d180*/  LDL.LU.64 R42, [R1+0x618] ;  /* 0x00061800012a7983 */ /* 0x002ee80000300a00 */
[----:B------:R-:W4:Y:S04]  /*2d190*/  LDL.LU.64 R38, [R1+0x38e0] ;  /* 0x0038e00001267983 */ /* 0x000f280000300a00 */
[----:B------:R-:W4:Y:S04]  /*2d1a0*/  LDL.LU.64 R36, [R1+0x38d8] ;  /* 0x0038d80001247983 */ /* 0x000f280000300a00 */
[----:B------:R0:W-:Y:S04]  /*2d1b0*/  STL.64 [R1+0x6f0], R44 ;  /* 0x0006f02c01007387 */ /* 0x0001e80000100a00 */
[----:B------:R1:W-:Y:S04]  /*2d1c0*/  STL.64 [R1+0x6f8], R46 ;  /* 0x0006f82e01007387 */ /* 0x0003e80000100a00 */
[----:B0-----:R-:W4:Y:S04]  /*2d1d0*/  LDL.LU.64 R44, [R1+0x650] ;  /* 0x00065000012c7983 */ /* 0x001f280000300a00 */
[----:B-1----:R-:W4:Y:S02]  /*2d1e0*/  LDL.LU.64 R46, [R1+0x658] ;  /* 0x00065800012e7983 */ /* 0x002f240000300a00 */
[C---:B----4-:R-:W-:Y:S06]  /*2d1f0*/  HMMA.16816.F32.BF16 R44, R36.reuse, R4, R44 ;  /* 0x00000004242c723c */ /* 0x050fec000004182c */
[----:B------:R-:W-:-:S15]  /*2d200*/  HMMA.16816.F32.BF16 R56, R36, R12, R56 ;  /* 0x0000000c2438723c */ /* 0x000fde0000041838 */
[----:B------:R-:W-:-:S02]  /*2d210*/  NOP ;  /* 0x0000000000007918 */ /* 0x000fc40000000000 */
[----:B------:R-:W-:Y:S04]  /*2d220*/  STL.64 [R1+0x650], R44 ;  /* 0x0006502c01007387 */ /* 0x000fe80000100a00 */
[----:B------:R0:W-:Y:S02]  /*2d230*/  STL.64 [R1+0x658], R46 ;  /* 0x0006582e01007387 */ /* 0x0001e40000100a00 */
[----:B0-----:R-:W-:-:S15]  /*2d240*/  HMMA.16816.F32.BF16 R44, R36, R8, R52 ;  /* 0x00000008242c723c */ /* 0x001fde0000041834 */
[----:B------:R-:W-:-:S08]  /*2d250*/  NOP ;  /* 0x0000000000007918 */ /* 0x000fd00000000000 */
[----:B------:R0:W-:Y:S01]  /*2d260*/  STL.64 [R1+0x640], R44 ;  /* 0x0006402c01007387 */ /* 0x0001e20000100a00 */
[----:B------:R-:W-:Y:S02]  /*2d270*/  IMAD.MOV.U32 R23, RZ, RZ, R47 ;  /* 0x000000ffff177224 */ /* 0x000fe400078e002f */
[----:B------:R-:W-:Y:S01]  /*2d280*/  IMAD.MOV.U32 R22, RZ, RZ, R46 ;  /* 0x000000ffff167224 */ /* 0x000fe200078e002e */
[----:B------:R-:W4:Y:S04]  /*2d290*/  LDL.LU.64 R52, [R1+0xdc0] ;  /* 0x000dc00001347983 */ /* 0x000f280000300a00 */
[----:B------:R-:W4:Y:S04]  /*2d2a0*/  LDL.LU.64 R54, [R1+0xdc8] ;  /* 0x000dc80001367983 */ /* 0x000f280000300a00 */
[----:B------:R-:W-:Y:S04]  /*2d2b0*/  STL [R1+0x32b4], R23 ;  /* 0x0032b41701007387 */ /* 0x000fe80000100800 */
[----:B------:R-:W-:Y:S01]  /*2d2c0*/  STL [R1+0x32b0], R22 ;  /* 0x0032b01601007387 */ /* 0x000fe20000100800 */
[C---:B0-----:R-:W-:Y:S03]  /*2d2d0*/  HMMA.16816.F32.BF16 R44, R36.reuse, R16, R48 ;  /* 0x00000010242c723c */ /* 0x041fe60000041830 */
[----:B------:R-:W2:Y:S04]  /*2d2e0*/  LDL.LU.64 R48, [R1+0xdb0] ;  /* 0x000db00001307983 */ /* 0x000ea80000300a00 */
[----:B------:R-:W-:Y:S04]  /*2d2f0*/  STL.64 [R1+0x630], R56 ;  /* 0x0006303801007387 */ /* 0x000fe80000100a00 */
[----:B------:R-:W-:Y:S04]  /*2d300*/  STL.64 [R1+0x638], R58 ;  /* 0x0006383a01007387 */ /* 0x000fe80000100a00 */
[----:B------:R-:W2:Y:S08]  /*2d310*/  LDL.LU.64 R50, [R1+0xdb8] ;  /* 0x000db80001327983 */ /* 0x000eb00000300a00 */
[----:B------:R-:W-:Y:S04]  /*2d320*/  STL.64 [R1+0x620], R44 ;  /* 0x0006202c01007387 */ /* 0x000fe80000100a00 */
[----:B------:R-:W-:Y:S04]  /*2d330*/  STL.64 [R1+0x628], R46 ;  /* 0x0006282e01007387 */ /* 0x000fe80000100a00 */
[----:B------:R-:W0:Y:S01]  /*2d340*/  LDSM.16.MT88.4 R44, [R60+UR4+0x200] ;  /* 0x000200043c2c783b */ /* 0x000e220008004200 */
[C---:B---3--:R-:W-:Y:S03]  /*2d350*/  HMMA.16816.F32.BF16 R40, R36.reuse, R20, R40 ;  /* 0x000000142428723c */ /* 0x048fe60000041828 */
[----:B0-----:R-:W-:Y:S04]  /*2d360*/  STL.64 [R1+0x38a0], R46 ;  /* 0x0038a02e01007387 */ /* 0x001fe80000100a00 */
[----:B------:R-:W-:Y:S04]  /*2d370*/  STL.64 [R1+0x3898], R44 ;  /* 0x0038982c01007387 */ /* 0x000fe80000100a00 */
[----:B------:R-:W3:Y:S04]  /*2d380*/  LDL.LU.64 R56, [R1+0xce0] ;  /* 0x000ce00001387983 */ /* 0x000ee80000300a00 */
[----:B------:R-:W3:Y:S08]  /*2d390*/  LDL.LU.64 R58, [R1+0xce8] ;  /* 0x000ce800013a7983 */ /* 0x000ef00000300a00 */
[----:B------:R0:W-:Y:S04]  /*2d3a0*/  STL.64 [R1+0x610], R40 ;  /* 0x0006102801007387 */ /* 0x0001e80000100a00 */
[----:B------:R1:W-:Y:S04]  /*2d3b0*/  STL.64 [R1+0x618], R42 ;  /* 0x0006182a01007387 */ /* 0x0003e80000100a00 */
[----:B0-----:R-:W3:Y:S04]  /*2d3c0*/  LDL.LU.64 R40, [R1+0xcd0] ;  /* 0x000cd00001287983 */ /* 0x001ee80000300a00 */
[----:B-1----:R-:W3:Y:S01]  /*2d3d0*/  LDL.LU.64 R42, [R1+0xcd8] ;  /* 0x000cd800012a7983 */ /* 0x002ee20000300a00 */
[C---:B----4-:R-:W-:Y:S06]  /*2d3e0*/  HMMA.16816.F32.BF16 R44, R36.reuse, R24, R52 ;  /* 0x00000018242c723c */ /* 0x050fec0000041834 */
[----:B--2---:R-:W-:-:S15]  /*2d3f0*/  HMMA.16816.F32.BF16 R48, R36, R28, R48 ;  /* 0x0000001c2430723c */ /* 0x004fde0000041830 */
[----:B------:R-:W-:-:S02]  /*2d400*/  NOP ;  /* 0x0000000000007918 */ /* 0x000fc40000000000 */
[----:B------:R0:W-:Y:S01]  /*2d410*/  STL.64 [R1+0xdc0], R44 ;  /* 0x000dc02c01007387 */ /* 0x0001e20000100a00 */
[----:B------:R-:W-:Y:S02]  /*2d420*/  IMAD.MOV.U32 R22, RZ, RZ, R47 ;  /* 0x000000ffff167224 */ /* 0x000fe400078e002f */
[----:B------:R-:W-:Y:S01]  /*2d430*/  IMAD.MOV.U32 R23, RZ, RZ, R46 ;  /* 0x000000ffff177224 */ /* 0x000fe200078e002e */
[----:B------:R-:W2:Y:S04]  /*2d440*/  LDL.LU.64 R52, [R1+0xcc0] ;  /* 0x000cc00001347983 */ /* 0x000ea80000300a00 */
[----:B------:R-:W2:Y:S04]  /*2d450*/  LDL.LU.64 R54, [R1+0xcc8] ;  /* 0x000cc80001367983 */ /* 0x000ea80000300a00 */
[----:B0-----:R-:W4:Y:S04]  /*2d460*/  LDL.LU.64 R44, [R1+0xcb0] ;  /* 0x000cb000012c7983 */ /* 0x001f280000300a00 */
[----:B------:R-:W4:Y:S04]  /*2d470*/  LDL.LU.64 R46, [R1+0xcb8] ;  /* 0x000cb800012e7983 */ /* 0x000f280000300a00 */
[----:B------:R-:W-:Y:S04]  /*2d480*/  STL [R1+0x32bc], R22 ;  /* 0x0032bc1601007387 */ /* 0x000fe80000100800 */
[----:B------:R-:W-:Y:S04]  /*2d490*/  STL [R1+0x32b8], R23 ;  /* 0x0032b81701007387 */ /* 0x000fe80000100800 */
[----:B------:R-:W-:Y:S04]  /*2d4a0*/  STL.64 [R1+0xdb0], R48 ;  /* 0x000db03001007387 */ /* 0x000fe80000100a00 */
[----:B------:R0:W-:Y:S04]  /*2d4b0*/  STL.64 [R1+0xdb8], R50 ;  /* 0x000db83201007387 */ /* 0x0001e80000100a00 */
[----:B0-----:R-:W3:Y:S04]  /*2d4c0*/  LDL.LU.64 R50, [R1+0x38d0] ;  /* 0x0038d00001327983 */ /* 0x001ee80000300a00 */
[----:B------:R-:W3:Y:S04]  /*2d4d0*/  LDL.LU.64 R48, [R1+0x38c8] ;  /* 0x0038c80001307983 */ /* 0x000ee80000300a00 */
[----:B------:R-:W-:Y:S04]  /*2d4e0*/  STL.64 [R1+0x38c0], R30 ;  /* 0x0038c01e01007387 */ /* 0x000fe80000100a00 */
[----:B------:R0:W-:Y:S04]  /*2d4f0*/  STL.64 [R1+0x38b8], R28 ;  /* 0x0038b81c01007387 */ /* 0x0001e80000100a00 */
[----:B0-----:R-:W2:Y:S04]  /*2d500*/  LDL.LU.64 R28, [R1+0x600] ;  /* 0x00060000011c7983 */ /* 0x001ea80000300a00 */
[----:B------:R-:W2:Y:S02]  /*2d510*/  LDL.LU.64 R30, [R1+0x608] ;  /* 0x00060800011e7983 */ /* 0x000ea40000300a00 */
[----:B--2---:R-:W-:Y:S06]  /*2d520*/  HMMA.16816.F32.BF16 R36, R36, R32, R28 ;  /* 0x000000202424723c */ /* 0x004fec000004181c */
[----:B---3--:R-:W-:-:S15]  /*2d530*/  HMMA.16816.F32.BF16 R56, R48, R4, R56 ;  /* 0x000000043038723c */ /* 0x008fde0000041838 */
[----:B------:R-:W-:-:S02]  /*2d540*/  NOP ;  /* 0x0000000000007918 */ /* 0x000fc40000000000 */
[----:B------:R0:W-:Y:S01]  /*2d550*/  STL.64 [R1+0x600], R36 ;  /* 0x0006002401007387 */ /* 0x0001e20000100a00 */
[----:B------:R-:W-:Y:S02]  /*2d560*/  IMAD.MOV.U32 R22, RZ, RZ, R38 ;  /* 0x000000ffff167224 */ /* 0x000fe400078e0026 */
[----:B------:R-:W-:Y:S01]  /*2d570*/  IMAD.MOV.U32 R23, RZ, RZ, R39 ;  /* 0x000000ffff177224 */ /* 0x000fe200078e0027 */
[----:B------:R-:W2:Y:S01]  /*2d580*/  LDL.LU.64 R28, [R1+0xc90] ;  /* 0x000c9000011c7983 */ /* 0x000ea20000300a00 */
[C---:B0-----:R-:W-:Y:S03]  /*2d590*/  HMMA.16816.F32.BF16 R36, R48.reuse, R8, R40 ;  /* 0x000000083024723c */ /* 0x041fe60000041828 */
[----:B------:R0:W-:Y:S04]  /*2d5a0*/  STL.64 [R1+0xce0], R56 ;  /* 0x000ce03801007387 */ /* 0x0001e80000100a00 */
[----:B------:R1:W-:Y:S04]  /*2d5b0*/  STL.64 [R1+0xce8], R58 ;  /* 0x000ce83a01007387 */ /* 0x0003e80000100a00 */
[----:B------:R-:W2:Y:S01]  /*2d5c0*/  LDL.LU.64 R30, [R1+0xc98] ;  /* 0x000c9800011e7983 */ /* 0x000ea20000300a00 */
[C---:B------:R-:W-:Y:S11]  /*2d5d0*/  HMMA.16816.F32.BF16 R52, R48.reuse, R12, R52 ;  /* 0x0000000c3034723c */ /* 0x040ff60000041834 */
[----:B------:R-:W-:Y:S04]  /*2d5e0*/  STL.64 [R1+0xcd0], R36 ;  /* 0x000cd02401007387 */ /* 0x000fe80000100a00 */
[----:B------:R4:W-:Y:S04]  /*2d5f0*/  STL.64 [R1+0xcd8], R38 ;  /* 0x000cd82601007387 */ /* 0x0009e80000100a00 */
[----:B------:R-:W3:Y:S04]  /*2d600*/  LDL.LU.64 R40, [R1+0xc80] ;  /* 0x000c800001287983 */ /* 0x000ee80000300a00 */
[----:B------:R-:W3:Y:S04]  /*2d610*/  LDL.LU.64 R42, [R1+0xc88] ;  /* 0x000c8800012a7983 */ /* 0x000ee80000300a00 */
[----:B0-----:R-:W3:Y:S04]  /*2d620*/  LDL.LU.64 R56, [R1+0x550] ;  /* 0x0005500001387983 */ /* 0x001ee80000300a00 */
[----:B-1----:R-:W3:Y:S01]  /*2d630*/  LDL.LU.64 R58, [R1+0x558] ;  /* 0x00055800013a7983 */ /* 0x002ee20000300a00 */
[C---:B----4-:R-:W-:Y:S03]  /*2d640*/  HMMA.16816.F32.BF16 R36, R48.reuse, R16, R44 ;  /* 0x000000103024723c */ /* 0x050fe6000004182c */
[----:B------:R-:W4:Y:S04]  /*2d650*/  LDL.LU.64 R44, [R1+0xbc0] ;  /* 0x000bc000012c7983 */ /* 0x000f280000300a00 */
[----:B------:R0:W-:Y:S04]  /*2d660*/  STL.64 [R1+0xcc0], R52 ;  /* 0x000cc03401007387 */ /* 0x0001e80000100a00 */
[----:B------:R1:W-:Y:S04]  /*2d670*/  STL.64 [R1+0xcc8], R54 ;  /* 0x000cc83601007387 */ /* 0x0003e80000100a00 */
[----:B------:R-:W4:Y:S08]  /*2d680*/  LDL.LU.64 R46, [R1+0xbc8] ;  /* 0x000bc800012e7983 */ /* 0x000f300000300a00 */
[----:B------:R-:W-:Y:S04]  /*2d690*/  STL.64 [R1+0xcb0], R36 ;  /* 0x000cb02401007387 */ /* 0x000fe80000100a00 */
[----:B------:R-:W-:Y:S04]  /*2d6a0*/  STL.64 [R1+0xcb8], R38 ;  /* 0x000cb82601007387 */ /* 0x000fe80000100a00 */
[----:B------:R-:W1:Y:S04]  /*2d6b0*/  LDSM.16.MT88.4 R36, [R60+UR4+0x280] ;  /* 0x000280043c24783b */ /* 0x000e680008004200 */
[----:B0-----:R-:W4:Y:S04]  /*2d6c0*/  LDL.LU.64 R52, [R1+0xbb0] ;  /* 0x000bb00001347983 */ /* 0x001f280000300a00 */
[----:B-1----:R-:W4:Y:S04]  /*2d6d0*/  LDL.LU.64 R54, [R1+0xbb8] ;  /* 0x000bb80001367983 */ /* 0x002f280000300a00 */
[----:B------:R-:W-:Y:S04]  /*2d6e0*/  STL.64 [R1+0x3870], R38 ;  /* 0x0038702601007387 */ /* 0x000fe80000100a00 */
[----:B------:R0:W-:Y:S04]  /*2d6f0*/  STL.64 [R1+0x3868], R36 ;  /* 0x0038682401007387 */ /* 0x0001e80000100a00 */
[----:B0-----:R-:W3:Y:S04]  /*2d700*/  LDL.LU.64 R36, [R1+0xca0] ;  /* 0x000ca00001247983 */ /* 0x001ee80000300a00 */
[----:B------:R-:W3:Y:S01]  /*2d710*/  LDL.LU.64 R38, [R1+0xca8] ;  /* 0x000ca80001267983 */ /* 0x000ee20000300a00 */
[C---:B--2---:R-:W-:Y:S06]  /*2d720*/  HMMA.16816.F32.BF16 R28, R48.reuse, R24, R28 ;  /* 0x00000018301c723c */ /* 0x044fec000004181c */
[----:B---3--:R-:W-:-:S15]  /*2d730*/  HMMA.16816.F32.BF16 R36, R48, R20, R36 ;  /* 0x000000143024723c */ /* 0x008fde0000041824 */
[----:B------:R-:W-:-:S08]  /*2d740*/  NOP ;  /* 0x0000000000007918 */ /* 0x000fd00000000000 */
[----:B------:R0:W-:Y:S01]  /*2d750*/  STL [R1+0xca0], R36 ;  /* 0x000ca02401007387 */ /* 0x0001e20000100800 */
[----:B------:R-:W-:-:S03]  /*2d760*/  IMAD.MOV.U32 R26, RZ, RZ, R37 ;  /* 0x000000ffff1a7224 */ /* 0x000fc600078e0025 */
[----:B------:R1:W-:Y:S01]  /*2d770*/  STL [R1+0xcac], R39 ;  /* 0x000cac2701007387 */ /* 0x0003e20000100800 */
[----:B------:R-:W-:-:S03]  /*2d780*/  IMAD.MOV.U32 R27, RZ, RZ, R38 ;  /* 0x000000ffff1b7224 */ /* 0x000fc600078e0026 */
[----:B0-----:R-:W2:Y:S04]  /*2d790*/  LDL.LU.64 R36, [R1+0xba0] ;  /* 0x000ba00001247983 */ /* 0x001ea80000300a00 */
[----:B-1----:R-:W2:Y:S04]  /*2d7a0*/  LDL.LU.64 R38, [R1+0xba8] ;  /* 0x000ba80001267983 */ /* 0x002ea80000300a00 */
[----:B------:R-:W-:Y:S04]  /*2d7b0*/  STL.64 [R1+0xc90], R28 ;  /* 0x000c901c01007387 */ /* 0x000fe80000100a00 */
[----:B------:R0:W-:Y:S04]  /*2d7c0*/  STL.64 [R1+0xc98], R30 ;  /* 0x000c981e01007387 */ /* 0x0001e80000100a00 */
[----:B0-----:R-:W3:Y:S04]  /*2d7d0*/  LDL.LU.64 R30, [R1+0x38c0] ;  /* 0x0038c000011e7983 */ /* 0x001ee80000300a00 */
[----:B------:R-:W4:Y:S02]  /*2d7e0*/  LDL.LU.64 R28, [R1+0x38b8] ;  /* 0x0038b800011c7983 */ /* 0x000f240000300a00 */
[----:B----4-:R-:W-:-:S15]  /*2d7f0*/  HMMA.16816.F32.BF16 R40, R48, R28, R40 ;  /* 0x0000001c3028723c */ /* 0x010fde0000041828 */
[----:B------:R-:W-:-:S08]  /*2d800*/  NOP ;  /* 0x0000000000007918 */ /* 0x000fd00000000000 */
[----:B------:R-:W-:Y:S04]  /*2d810*/  STL.64 [R1+0xc80], R40 ;  /* 0x000c802801007387 */ /* 0x000fe80000100a00 */
[----:B------:R0:W-:Y:S04]  /*2d820*/  STL.64 [R1+0xc88], R42 ;  /* 0x000c882a01007387 */ /* 0x0001e80000100a00 */
[----:B0-----:R-:W4:Y:S04]  /*2d830*/  LDL.LU.64 R42, [R1+0x38b0] ;  /* 0x0038b000012a7983 */ /* 0x001f280000300a00 */
[----:B------:R-:W4:Y:S01]  /*2d840*/  LDL.LU.64 R40, [R1+0x38a8] ;  /* 0x0038a80001287983 */ /* 0x000f220000300a00 */
[----:B------:R-:W-:Y:S03]  /*2d850*/  HMMA.16816.F32.BF16 R56, R48, R32, R56 ;  /* 0x000000203038723c */ /* 0x000fe60000041838 */
[----:B------:R-:W3:Y:S04]  /*2d860*/  LDL.LU.64 R48, [R1+0xb80] ;  /* 0x000b800001307983 */ /* 0x000ee80000300a00 */
[----:B------:R-:W3:-:S15]  /*2d870*/  LDL.LU.64 R50, [R1+0xb88] ;  /* 0x000b880001327983 */ /* 0x000ede0000300a00 */
[----:B------:R-:W-:-:S01]  /*2d880*/  NOP ;  /* 0x0000000000007918 */ /* 0x000fc20000000000 */
[----:B------:R0:W-:Y:S04]  /*2d890*/  STL.64 [R1+0x550], R56 ;  /* 0x0005503801007387 */ /* 0x0001e80000100a00 */
[----:B------:R1:W-:Y:S04]  /*2d8a0*/  STL.64 [R1+0x558], R58 ;  /* 0x0005583a01007387 */ /* 0x0003e80000100a00 */
[----:B0-----:R-:W3:Y:S04]  /*2d8b0*/  LDL.LU.64 R56, [R1+0xb70] ;  /* 0x000b700001387983 */ /* 0x001ee80000300a00 */
[----:B-1----:R-:W3:Y:S01]  /*2d8c0*/  LDL.LU.64 R58, [R1+0xb78] ;  /* 0x000b7800013a7983 */ /* 0x002ee20000300a00 */
[C---:B----4-:R-:W-:Y:S06]  /*2d8d0*/  HMMA.16816.F32.BF16 R44, R40.reuse, R4, R44 ;  /* 0x00000004282c723c */ /* 0x050fec000004182c */
[----:B------:R-:W-:-:S15]  /*2d8e0*/  HMMA.16816.F32.BF16 R52, R40, R8, R52 ;  /* 0x000000082834723c */ /* 0x000fde0000041834 */
[----:B------:R-:W-:-:S02]  /*2d8f0*/  NOP ;  /* 0x0000000000007918 */ /* 0x000fc40000000000 */
[----:B------:R-:W-:Y:S04]  /*2d900*/  STL.64 [R1+0xbc0], R44 ;  /* 0x000bc02c01007387 */ /* 0x000fe80000100a00 */
[----:B------:R0:W-:Y:S04]  /*2d910*/  STL.64 [R1+0xbc8], R46 ;  /* 0x000bc82e01007387 */ /* 0x0001e80000100a00 */
[----:B0-----:R-:W4:Y:S04]  /*2d920*/  LDL.LU.64 R46, [R1+0x38a0] ;  /* 0x0038a000012e7983 */ /* 0x001f280000300a00 */
[----:B------:R-:W4:Y:S04]  /*2d930*/  LDL.LU.64 R44, [R1+0x3898] ;  /* 0x00389800012c7983 */ /* 0x000f280000300a00 */
[----:B------:R0:W-:Y:S04]  /*2d940*/  STL.64 [R1+0xbb0], R52 ;  /* 0x000bb03401007387 */ /* 0x0001e80000100a00 */
[----:B------:R1:W-:Y:S04]  /*2d950*/  STL.64 [R1+0xbb8], R54 ;  /* 0x000bb83601007387 */ /* 0x0003e80000100a00 */
[----:B0-----:R-:W4:Y:S04]  /*2d960*/  LDL.LU.64 R52, [R1+0xb60] ;  /* 0x000b600001347983 */ /* 0x001f280000300a00 */
[----:B-1----:R-:W4:Y:S04]  /*2d970*/  LDL.LU.64 R54, [R1+0xb68] ;  /* 0x000b680001367983 */ /* 0x002f280000300a00 */
[----:B------:R-:W-:Y:S04]  /*2d980*/  STL.64 [R1+0x3890], R10 ;  /* 0x0038900a01007387 */ /* 0x000fe80000100a00 */
[----:B------:R0:W-:Y:S04]  /*2d990*/  STL.64 [R1+0x3888], R8 ;  /* 0x0038880801007387 */ /* 0x0001e80000100a00 */
[----:B0-----:R-:W3:Y:S04]  /*2d9a0*/  LDL.LU.64 R8, [R1+0xb90] ;  /* 0x000b900001087983 */ /* 0x001ee80000300a00 */
[----:B------:R-:W3:Y:S01]  /*2d9b0*/  LDL.LU.64 R10, [R1+0xb98] ;  /* 0x000b9800010a7983 */ /* 0x000ee20000300a00 */
[----:B--2---:R-:W-:-:S15]  /*2d9c0*/  HMMA.16816.F32.BF16 R36, R40, R12, R36 ;  /* 0x0000000c2824723c */ /* 0x004fde0000041824 */
[----:B------:R-:W-:-:S08]  /*2d9d0*/  NOP ;  /* 0x0000000000007918 */ /* 0x000fd00000000000 */
[----:B------:R0:W-:Y:S04]  /*2d9e0*/  STL.64 [R1+0xba0], R36 ;  /* 0x000ba02401007387 */ /* 0x0001e80000100a00 */
[----:B------:R1:W-:Y:S04]  /*2d9f0*/  STL.64 [R1+0xba8], R38 ;  /* 0x000ba82601007387 */ /* 0x0003e80000100a00 */
[----:B0-----:R-:W2:Y:S04]  /*2da00*/  LDL.LU.64 R36, [R1+0x4d0] ;  /* 0x0004d00001247983 */ /* 0x001ea80000300a00 */
[----:B-1----:R-:W2:Y:S04]  /*2da10*/  LDL.LU.64 R38, [R1+0x4d8] ;  /* 0x0004d80001267983 */ /* 0x002ea80000300a00 */
[----:B------:R-:W-:Y:S04]  /*2da20*/  STL.64 [R1+0x3880], R14 ;  /* 0x0038800e01007387 */ /* 0x000fe80000100a00 */
[----:B------:R3:W-:Y:S02]  /*2da30*/  STL.64 [R1+0x3878], R12 ;  /* 0x0038780c01007387 */ /* 0x0007e40000100a00 */
[C---:B---3--:R-:W-:Y:S06]  /*2da40*/  HMMA.16816.F32.BF16 R12, R40.reuse, R16, R8 ;  /* 0x00000010280c723c */ /* 0x048fec0000041808 */
[----:B------:R-:W-:Y:S01]  /*2da50*/  HMMA.16816.F32.BF16 R8, R40, R20, R48 ;  /* 0x000000142808723c */ /* 0x000fe20000041830 */
[----:B------:R-:W0:-:S15]  /*2da60*/  LDSM.16.MT88.4 R48, [R60+UR4+0x300] ;  /* 0x000300043c30783b */ /* 0x000e1e0008004200 */
[----:B------:R-:W-:-:S01]  /*2da70*/  NOP ;  /* 0x0000000000007918 */ /* 0x000fc20000000000 */
[----:B------:R-:W-:Y:S04]  /*2da80*/  STL.64 [R1+0xb90], R12 ;  /* 0x000b900c01007387 */ /* 0x000fe80000100a00 */
[----:B------:R-:W-:Y:S04]  /*2da90*/  STL.64 [R1+0xb98], R14 ;  /* 0x000b980e01007387 */ /* 0x000fe80000100a00 */
[----:B0-----:R-:W-:Y:S04]  /*2daa0*/  STL.64 [R1+0x3840], R50 ;  /* 0x0038403201007387 */ /* 0x001fe80000100a00 */
[----:B------:R0:W-:Y:S04]  /*2dab0*/  STL.64 [R1+0xb80], R8 ;  /* 0x000b800801007387 */ /* 0x0001e80000100a00 */
[----:B------:R1:W-:Y:S04]  /*2dac0*/  STL.64 [R1+0xb88], R10 ;  /* 0x000b880a01007387 */ /* 0x0003e80000100a00 */
[----:B------:R4:W-:Y:S04]  /*2dad0*/  STL.64 [R1+0x3838], R48 ;  /* 0x0038383001007387 */ /* 0x0009e80000100a00 */
[----:B0-----:R-:W3:Y:S04]  /*2dae0*/  LDL.LU.64 R8, [R1+0xaf0] ;  /* 0x000af00001087983 */ /* 0x001ee80000300a00 */
[----:B-1----:R-:W3:Y:S01]  /*2daf0*/  LDL.LU.64 R10, [R1+0xaf8] ;  /* 0x000af800010a7983 */ /* 0x002ee20000300a00 */
[C---:B------:R-:W-:Y:S06]  /*2db00*/  HMMA.16816.F32.BF16 R12, R40.reuse, R24, R56 ;  /* 0x00000018280c723c */ /* 0x040fec0000041838 */
[C---:B----4-:R-:W-:Y:S06]  /*2db10*/  HMMA.16816.F32.BF16 R48, R40.reuse, R28, R52 ;  /* 0x0000001c2830723c */ /* 0x050fec0000041834 */
[----:B--2---:R-:W-:Y:S11]  /*2db20*/  HMMA.16816.F32.BF16 R40, R40, R32, R36 ;  /* 0x000000202828723c */ /* 0x004ff60000041824 */
[----:B------:R0:W-:Y:S04]  /*2db30*/  STL.64 [R1+0xb70], R12 ;  /* 0x000b700c01007387 */ /* 0x0001e80000100a00 */
[----:B------:R1:W-:Y:S04]  /*2db40*/  STL.64 [R1+0xb78], R14 ;  /* 0x000b780e01007387 */ /* 0x0003e80000100a00 */
[----:B0-----:R-:W2:Y:S04]  /*2db50*/  LDL.LU.64 R12, [R1+0xae0] ;  /* 0x000ae000010c7983 */ /* 0x001ea80000300a00 */
[----:B-1----:R-:W2:Y:S04]  /*2db60*/  LDL.LU.64 R14, [R1+0xae8] ;  /* 0x000ae800010e7983 */ /* 0x002ea80000300a00 */
[----:B------:R-:W4:Y:S04]  /*2db70*/  LDL.LU.64 R52, [R1+0xac0] ;  /* 0x000ac00001347983 */ /* 0x000f280000300a00 */
[----:B------:R-:W4:Y:S04]  /*2db80*/  LDL.LU.64 R54, [R1+0xac8] ;  /* 0x000ac80001367983 */ /* 0x000f280000300a00 */
[----:B------:R0:W-:Y:S04]  /*2db90*/  STL.64 [R1+0xb60], R48 ;  /* 0x000b603001007387 */ /* 0x0001e80000100a00 */
[----:B------:R1:W-:Y:S04]  /*2dba0*/  STL.64 [R1+0xb68], R50 ;  /* 0x000b683201007387 */ /* 0x0003e80000100a00 */
[----:B0-----:R-:W4:Y:S04]  /*2dbb0*/  LDL.LU.64 R48, [R1+0xab0] ;  /* 0x000ab00001307983 */ /* 0x001f280000300a00 */
[----:B-1----:R-:W4:Y:S04]  /*2dbc0*/  LDL.LU.64 R50, [R1+0xab8] ;  /* 0x000ab80001327983 */ /* 0x002f280000300a00 */
[----:B------:R-:W4:Y:S04]  /*2dbd0*/  LDL.LU.64 R36, [R1+0xaa0] ;  /* 0x000aa00001247983 */ /* 0x000f280000300a00 */
[----:B------:R-:W4:Y:S04]  /*2dbe0*/  LDL.LU.64 R38, [R1+0xaa8] ;  /* 0x000aa80001267983 */ /* 0x000f280000300a00 */
[----:B------:R-:W-:Y:S04]  /*2dbf0*/  STL.64 [R1+0x4d0], R40 ;  /* 0x0004d02801007387 */ /* 0x000fe80000100a00 */
[----:B------:R-:W-:Y:S04]  /*2dc00*/  STL.64 [R1+0x4d8], R42 ;  /* 0x0004d82a01007387 */ /* 0x000fe80000100a00 */
[----:B------:R-:W0:Y:S04]  /*2dc10*/  LDSM.16.MT88.4 R40, [R60+UR4+0x380] ;  /* 0x000380043c28783b */ /* 0x000e280008004200 */
[----:B------:R-:W4:Y:S04]  /*2dc20*/  LDL.LU.64 R56, [R1+0x410] ;  /* 0x0004100001387983 */ /* 0x000f280000300a00 */
[----:B------:R-:W4:Y:S04]  /*2dc30*/  LDL.LU.64 R58, [R1+0x418] ;  /* 0x00041800013a7983 */ /* 0x000f280000300a00 */
[----:B0-----:R-:W-:Y:S04]  /*2dc40*/  STL.64 [R1+0x3810], R42 ;  /* 0x0038102a01007387 */ /* 0x001fe80000100a00 */
[----:B------:R0:W-:Y:S04]  /*2dc50*/  STL.64 [R1+0x3808], R40 ;  /* 0x0038082801007387 */ /* 0x0001e80000100a00 */
[----:B0-----:R-:W4:Y:S04]  /*2dc60*/  LDL.LU.64 R40, [R1+0xa90] ;  /* 0x000a900001287983 */ /* 0x001f280000300a00 */
[----:B------:R-:W4:Y:S01]  /*2dc70*/  LDL.LU.64 R42, [R1+0xa98] ;  /* 0x000a9800012a7983 */ /* 0x000f220000300a00 */
[----:B---3--:R-:W-:-:S15]  /*2dc80*/  HMMA.16816.F32.BF16 R8, R44, R4, R8 ;  /* 0x000000042c08723c */ /* 0x008fde0000041808 */
[----:B------:R-:W-:-:S08]  /*2dc90*/  NOP ;  /* 0x0000000000007918 */ /* 0x000fd00000000000 */
[----:B------:R-:W-:Y:S04]  /*2dca0*/  STL.64 [R1+0xaf0], R8 ;  /* 0x000af00801007387 */ /* 0x000fe80000100a00 */
[----:B------:R0:W-:Y:S04]  /*2dcb0*/  STL.64 [R1+0xaf8], R10 ;  /* 0x000af80a01007387 */ /* 0x0001e80000100a00 */
[----:B0-----:R-:W3:Y:S04]  /*2dcc0*/  LDL.LU.64 R10, [R1+0x3890] ;  /* 0x00389000010a7983 */ /* 0x001ee80000300a00 */
[----:B------:R-:W2:Y:S02]  /*2dcd0*/  LDL.LU.64 R8, [R1+0x3888] ;  /* 0x0038880001087983 */ /* 0x000ea40000300a00 */
[----:B--2---:R-:W-:-:S15]  /*2dce0*/  HMMA.16816.F32.BF16 R12, R44, R8, R12 ;  /* 0x000000082c0c723c */ /* 0x004fde000004180c */
[----:B------:R-:W-:-:S08]  /*2dcf0*/  NOP ;  /* 0x0000000000007918 */ /* 0x000fd00000000000 */
[----:B------:R-:W-:Y:S04]  /*2dd00*/  STL.64 [R1+0xae0], R12 ;  /* 0x000ae00c01007387 */ /* 0x000fe80000100a00 */
[----:B------:R0:W-:Y:S04]  /*2dd10*/  STL.64 [R1+0xae8], R14 ;  /* 0x000ae80e01007387 */ /* 0x0001e80000100a00 */
[----:B0-----:R-:W2:Y:S04]  /*2dd20*/  LDL.LU.64 R14, [R1+0x3880] ;  /* 0x00388000010e7983 */ /* 0x001ea80000300a00 */
[----:B------:R-:W2:Y:S04]  /*2dd30*/  LDL.LU.64 R12, [R1+0x3878] ;  /* 0x00387800010c7983 */ /* 0x000ea80000300a00 */
[----:B---3--:R-:W-:Y:S04]  /*2dd40*/  STL.64 [R1+0x3860], R10 ;  /* 0x0038600a01007387 */ /* 0x008fe80000100a00 */
[----:B------:R0:W-:Y:S04]  /*2dd50*/  STL.64 [R1+0x3858], R8 ;  /* 0x0038580801007387 */ /* 0x0001e80000100a00 */
[----:B0-----:R-:W2:Y:S04]  /*2dd60*/  LDL.LU.64 R8, [R1+0xad0] ;  /* 0x000ad00001087983 */ /* 0x001ea80000300a00 */
[----:B------:R-:W2:Y:S01]  /*2dd70*/  LDL.LU.64 R10, [R1+0xad8] ;  /* 0x000ad800010a7983 */ /* 0x000ea20000300a00 */
[C---:B----4-:R-:W-:Y:S06]  /*2dd80*/  HMMA.16816.F32.BF16 R52, R44.reuse, R16, R52 ;  /* 0x000000102c34723c */ /* 0x050fec0000041834 */
[C---:B------:R-:W-:Y:S06]  /*2dd90*/  HMMA.16816.F32.BF16 R48, R44.reuse, R20, R48 ;  /* 0x000000142c30723c */ /* 0x040fec0000041830 */
[C---:B------:R-:W-:Y:S06]  /*2dda0*/  HMMA.16816.F32.BF16 R36, R44.reuse, R24, R36 ;  /* 0x000000182c24723c */ /* 0x040fec0000041824 */
[C---:B------:R-:W-:Y:S06]  /*2ddb0*/  HMMA.16816.F32.BF16 R40, R44.reuse, R28, R40 ;  /* 0x0000001c2c28723c */ /* 0x040fec0000041828 */
[----:B--2---:R-:W-:-:S15]  /*2ddc0*/  HMMA.16816.F32.BF16 R8, R44, R12, R8 ;  /* 0x0000000c2c08723c */ /* 0x004fde0000041808 */
[----:B------:R-:W-:-:S08]  /*2ddd0*/  NOP ;  /* 0x0000000000007918 */ /* 0x000fd00000000000 */
[----:B------:R0:W-:Y:S04]  /*2dde0*/  STL.64 [R1+0xad0], R8 ;  /* 0x000ad00801007387 */ /* 0x0001e80000100a00 */
[----:B------:R1:W-:Y:S04]  /*2ddf0*/  STL.64 [R1+0xad8], R10 ;  /* 0x000ad80a01007387 */ /* 0x0003e80000100a00 */
[----:B0-----:R-:W2:Y:S04]  /*2de00*/  LDL.LU.64 R8, [R1+0x390] ;  /* 0x0003900001087983 */ /* 0x001ea80000300a00 */
[----:B------:R-:W-:Y:S04]  /*2de10*/  STL.64 [R1+0xac0], R52 ;  /* 0x000ac03401007387 */ /* 0x000fe80000100a00 */
[----:B------:R-:W-:Y:S04]  /*2de20*/  STL.64 [R1+0xac8], R54 ;  /* 0x000ac83601007387 */ /* 0x000fe80000100a00 */
[----:B-1----:R-:W2:Y:S04]  /*2de30*/  LDL.LU.64 R10, [R1+0x398] ;  /* 0x00039800010a7983 */ /* 0x002ea80000300a00 */
[----:B------:R0:W-:Y:S04]  /*2de40*/  STL.64 [R1+0xab0], R48 ;  /* 0x000ab03001007387 */ /* 0x0001e80000100a00 */
[----:B------:R1:W-:Y:S04]  /*2de50*/  STL.64 [R1+0xab8], R50 ;  /* 0x000ab83201007387 */ /* 0x0003e80000100a00 */
[----:B0-----:R-:W3:Y:S04]  /*2de60*/  LDL.LU.64 R48, [R1+0x370] ;  /* 0x0003700001307983 */ /* 0x001ee80000300a00 */
[----:B-1----:R-:W3:Y:S04]  /*2de70*/  LDL.LU.64 R50, [R1+0x378] ;  /* 0x0003780001327983 */ /* 0x002ee80000300a00 */
[----:B------:R-:W-:Y:S04]  /*2de80*/  STL.64 [R1+0xaa0], R36 ;  /* 0x000aa02401007387 */ /* 0x000fe80000100a00 */
[----:B------:R0:W-:Y:S04]  /*2de90*/  STL.64 [R1+0xaa8], R38 ;  /* 0x000aa82601007387 */ /* 0x0001e80000100a00 */
[----:B0-----:R-:W2:Y:S04]  /*2dea0*/  LDL.LU.64 R38, [R1+0x3870] ;  /* 0x0038700001267983 */ /* 0x001ea80000300a00 */
[----:B------:R-:W2:Y:S01]  /*2deb0*/  LDL.LU.64 R36, [R1+0x3868] ;  /* 0x0038680001247983 */ /* 0x000ea20000300a00 */
[----:B------:R-:W-:-:S03]  /*2dec0*/  LOP3.LUT R52, R60, 0x20, RZ, 0x3c, !PT ;  /* 0x000000203c347812 */ /* 0x000fc600078e3cff */
[----:B------:R-:W-:Y:S04]  /*2ded0*/  STL.64 [R1+0xa90], R40 ;  /* 0x000a902801007387 */ /* 0x000fe80000100a00 */
[----:B------:R0:W-:Y:S02]  /*2dee0*/  STL.64 [R1+0xa98], R42 ;  /* 0x000a982a01007387 */ /* 0x0001e40000100a00 */
[----:B0-----:R-:W-:Y:S02]  /*2def0*/  HMMA.16816.F32.BF16 R40, R44, R32, R56 ;  /* 0x000000202c28723c */ /* 0x001fe40000041838 */
[----:B------:R-:W0:Y:S04]  /*2df00*/  LDSM.16.MT88.4 R44, [R52+UR4] ;  /* 0x00000004342c783b */ /* 0x000e280008004200 */
[----:B------:R-:W4:Y:S04]  /*2df10*/  LDL.LU.64 R56, [R1+0x970] ;  /* 0x0009700001387983 */ /* 0x000f280000300a00 */
[----:B------:R-:W4:-:S13]  /*2df20*/  LDL.LU.64 R58, [R1+0x978] ;  /* 0x00097800013a7983 */ /* 0x000f1a0000300a00 */
[----:B------:R1:W-:Y:S04]  /*2df30*/  STL.64 [R1+0x410], R40 ;  /* 0x0004102801007387 */ /* 0x0003e80000100a00 */
[----:B------:R0:W-:Y:S04]  /*2df40*/  STL.64 [R1+0x418], R42 ;  /* 0x0004182a01007387 */ /* 0x0001e80000100a00 */
[----:B-1----:R-:W4:Y:S04]  /*2df50*/  LDL.LU.64 R40, [R1+0x960] ;  /* 0x0009600001287983 */ /* 0x002f280000300a00 */
[----:B0-----:R-:W4:Y:S04]  /*2df60*/  LDL.LU.64 R42, [R1+0x968] ;  /* 0x00096800012a7983 */ /* 0x001f280000300a00 */
[----:B------:R-:W-:Y:S04]  /*2df70*/  STL.64 [R1+0x3850], R34 ;  /* 0x0038502201007387 */ /* 0x000fe80000100a00 */
[----:B------:R0:W-:Y:S04]  /*2df80*/  STL.64 [R1+0x3848], R32 ;  /* 0x0038482001007387 */ /* 0x0001e80000100a00 */
[----:B0-----:R-:W4:Y:S04]  /*2df90*/  LDL.LU.64 R32, [R1+0x380] ;  /* 0x0003800001207983 */ /* 0x001f280000300a00 */
[----:B------:R-:W4:Y:S04]  /*2dfa0*/  LDL.LU.64 R34, [R1+0x388] ;  /* 0x0003880001227983 */ /* 0x000f280000300a00 */
[----:B------:R-:W-:Y:S04]  /*2dfb0*/  STL.64 [R1+0x37c8], R46 ;  /* 0x0037c82e01007387 */ /* 0x000fe80000100a00 */
[----:B------:R0:W-:Y:S04]  /*2dfc0*/  STL.64 [R1+0x37c0], R44 ;  /* 0x0037c02c01007387 */ /* 0x0001e80000100a00 */
[----:B0-----:R-:W4:Y:S04]  /*2dfd0*/  LDL.LU.64 R44, [R1+0x360] ;  /* 0x00036000012c7983 */ /* 0x001f280000300a00 */
[----:B------:R-:W4:Y:S01]  /*2dfe0*/  LDL.LU.64 R46, [R1+0x368] ;  /* 0x00036800012e7983 */ /* 0x000f220000300a00 */
[----:B--2---:R-:W-:-:S15]  /*2dff0*/  HMMA.16816.F32.BF16 R8, R36, R4, R8 ;  /* 0x000000042408723c */ /* 0x004fde0000041808 */
[----:B------:R-:W-:-:S08]  /*2e000*/  NOP ;  /* 0x0000000000007918 */ /* 0x000fd00000000000 */
[----:B------:R-:W-:Y:S04]  /*2e010*/  STL.64 [R1+0x390], R8 ;  /* 0x0003900801007387 */ /* 0x000fe80000100a00 */
[----:B------:R0:W-:Y:S04]  /*2e020*/  STL.64 [R1+0x398], R10 ;  /* 0x0003980a01007387 */ /* 0x0001e80000100a00 */
[----:B0-----:R-:W2:Y:S04]  /*2e030*/  LDL.LU.64 R10, [R1+0x3860] ;  /* 0x00386000010a7983 */ /* 0x001ea80000300a00 */
[----:B------:R-:W4:Y:S01]  /*2e040*/  LDL.LU.64 R8, [R1+0x3858] ;  /* 0x0038580001087983 */ /* 0x000f220000300a00 */
[C---:B---3--:R-:W-:Y:S06]  /*2e050*/  HMMA.16816.F32.BF16 R48, R36.reuse, R12, R48 ;  /* 0x0000000c2430723c */ /* 0x048fec0000041830 */
[----:B----4-:R-:W-:-:S15]  /*2e060*/  HMMA.16816.F32.BF16 R32, R36, R8, R32 ;  /* 0x000000082420723c */ /* 0x010fde0000041820 */
[----:B------:R-:W-:-:S08]  /*2e070*/  NOP ;  /* 0x0000000000007918 */ /* 0x000fd00000000000 */
[----:B------:R0:W-:Y:S04]  /*2e080*/  STL.64 [R1+0x380], R32 ;  /* 0x0003802001007387 */ /* 0x0001e80000100a00 */
[----:B------:R1:W-:Y:S04]  /*2e090*/  STL.64 [R1+0x388], R34 ;  /* 0x0003882201007387 */ /* 0x0003e80000100a00 */
[----:B0-----:R-:W3:Y:S04]  /*2e0a0*/  LDL.LU.64 R32, [R1+0x950] ;  /* 0x0009500001207983 */ /* 0x001ee80000300a00 */
[----:B-1----:R-:W3:Y:S04]  /*2e0b0*/  LDL.LU.64 R34, [R1+0x958] ;  /* 0x0009580001227983 */ /* 0x002ee80000300a00 */
[----:B------:R0:W-:Y:S04]  /*2e0c0*/  STL.64 [R1+0x370], R48 ;  /* 0x0003703001007387 */ /* 0x0001e80000100a00 */
[----:B------:R1:W-:Y:S04]  /*2e0d0*/  STL.64 [R1+0x378], R50 ;  /* 0x0003783201007387 */ /* 0x0003e80000100a00 */
[----:B0-----:R-:W4:Y:S04]  /*2e0e0*/  LDL.LU.64 R48, [R1+0x350] ;  /* 0x0003500001307983 */ /* 0x001f280000300a00 */
[----:B-1----:R-:W4:Y:S04]  /*2e0f0*/  LDL.LU.64 R50, [R1+0x358] ;  /* 0x0003580001327983 */ /* 0x002f280000300a00 */
[----:B------:R-:W-:Y:S04]  /*2e100*/  STL.64 [R1+0x3830], R14 ;  /* 0x0038300e01007387 */ /* 0x000fe80000100a00 */
[----:B------:R0:W-:Y:S02]  /*2e110*/  STL.64 [R1+0x3828], R12 ;  /* 0x0038280c01007387 */ /* 0x0001e40000100a00 */
[C---:B0-----:R-:W-:Y:S02]  /*2e120*/  HMMA.16816.F32.BF16 R12, R36.reuse, R16, R44 ;  /* 0x00000010240c723c */ /* 0x041fe4000004182c */
[----:B------:R-:W-:Y:S04]  /*2e130*/  STL.64 [R1+0x3820], R18 ;  /* 0x0038201201007387 */ /* 0x000fe80000100a00 */
[----:B------:R0:W-:Y:S02]  /*2e140*/  STL.64 [R1+0x3818], R16 ;  /* 0x0038181001007387 */ /* 0x0001e40000100a00 */
[----:B0-----:R-:W-:-:S15]  /*2e150*/  HMMA.16816.F32.BF16 R16, R36, R20, R56 ;  /* 0x000000142410723c */ /* 0x001fde0000041838 */
[----:B------:R-:W-:Y:S04]  /*2e160*/  STL.64 [R1+0x360], R12 ;  /* 0x0003600c01007387 */ /* 0x000fe80000100a00 */
[----:B------:R0:W-:Y:S04]  /*2e170*/  STL.64 [R1+0x368], R14 ;  /* 0x0003680e01007387 */ /* 0x0001e80000100a00 */
[----:B------:R-:W2:Y:S01]  /*2e180*/  LDL.LU.64 R44, [R1+0x270] ;  /* 0x00027000012c7983 */ /* 0x000ea20000300a00 */
[----:B0-----:R-:W-:Y:S03]  /*2e190*/  HMMA.16816.F32.BF16 R12, R36, R24, R40 ;  /* 0x00000018240c723c */ /* 0x001fe60000041828 */
[----:B------:R-:W-:Y:S04]  /*2e1a0*/  STL.64 [R1+0x970], R16 ;  /* 0x0009701001007387 */ /* 0x000fe80000100a00 */
[----:B------:R-:W-:Y:S04]  /*2e1b0*/  STL.64 [R1+0x978], R18 ;  /* 0x0009781201007387 */ /* 0x000fe80000100a00 */
[----:B------:R-:W2:-:S12]  /*2e1c0*/  LDL.LU.64 R46, [R1+0x278] ;  /* 0x00027800012e7983 */ /* 0x000e980000300a00 */
[----:B------:R0:W-:Y:S04]  /*2e1d0*/  STL.64 [R1+0x960], R12 ;  /* 0x0009600c01007387 */ /* 0x0001e80000100a00 */
[----:B------:R1:W-:Y:S04]  /*2e1e0*/  STL.64 [R1+0x968], R14 ;  /* 0x0009680e01007387 */ /* 0x0003e80000100a00 */
[----:B0-----:R-:W2:Y:S04]  /*2e1f0*/  LDL.LU.64 R12, [R1+0x260] ;  /* 0x00026000010c7983 */ /* 0x001ea80000300a00 */
[----:B-1----:R-:W2:Y:S04]  /*2e200*/  LDL.LU.64 R14, [R1+0x268] ;  /* 0x00026800010e7983 */ /* 0x002ea80000300a00 */
[----:B------:R-:W2:Y:S04]  /*2e210*/  LDL.LU.64 R16, [R1+0x250] ;  /* 0x0002500001107983 */ /* 0x000ea80000300a00 */
[----:B------:R-:W2:Y:S04]  /*2e220*/  LDL.LU.64 R18, [R1+0x258] ;  /* 0x0002580001127983 */ /* 0x000ea80000300a00 */
[----:B------:R-:W2:Y:S04]  /*2e230*/  LDL.LU.64 R40, [R1+0x240] ;  /* 0x0002400001287983 */ /* 0x000ea80000300a00 */
[----:B------:R-:W2:Y:S04]  /*2e240*/  LDL.LU.64 R42, [R1+0x248] ;  /* 0x00024800012a7983 */ /* 0x000ea80000300a00 */
[----:B------:R-:W2:Y:S04]  /*2e250*/  LDL.LU.64 R56, [R1+0x8d0] ;  /* 0x0008d00001387983 */ /* 0x000ea80000300a00 */
[----:B------:R-:W2:Y:S01]  /*2e260*/  LDL.LU.64 R58, [R1+0x8d8] ;  /* 0x0008d800013a7983 */ /* 0x000ea20000300a00 */
[----:B---3--:R-:W-:-:S15]  /*2e270*/  HMMA.16816.F32.BF16 R32, R36, R28, R32 ;  /* 0x0000001c2420723c */ /* 0x008fde0000041820 */
[----:B------:R-:W-:-:S08]  /*2e280*/  NOP ;  /* 0x0000000000007918 */ /* 0x000fd00000000000 */
[----:B------:R-:W-:Y:S04]  /*2e290*/  STL.64 [R1+0x950], R32 ;  /* 0x0009502001007387 */ /* 0x000fe80000100a00 */
[----:B------:R0:W-:Y:S04]  /*2e2a0*/  STL.64 [R1+0x958], R34 ;  /* 0x0009582201007387 */ /* 0x0001e80000100a00 */
[----:B0-----:R-:W3:Y:S04]  /*2e2b0*/  LDL.LU.64 R34, [R1+0x3850] ;  /* 0x0038500001227983 */ /* 0x001ee80000300a00 */
[----:B------:R-:W4:Y:S02]  /*2e2c0*/  LDL.LU.64 R32, [R1+0x3848] ;  /* 0x0038480001207983 */ /* 0x000f240000300a00 */
[----:B----4-:R-:W-:Y:S02]  /*2e2d0*/  HMMA.16816.F32.BF16 R36, R36, R32, R48 ;  /* 0x000000202424723c */ /* 0x010fe40000041830 */
[----:B------:R-:W2:Y:S04]  /*2e2e0*/  LDL.LU.64 R50, [R1+0x3840] ;  /* 0x0038400001327983 */ /* 0x000ea80000300a00 */
[----:B------:R-:W2:-:S15]  /*2e2f0*/  LDL.LU.64 R48, [R1+0x3838] ;  /* 0x0038380001307983 */ /* 0x000e9e0000300a00 */
[----:B------:R-:W-:-:S02]  /*2e300*/  NOP ;  /* 0x0000000000007918 */ /* 0x000fc40000000000 */
[----:B------:R-:W-:Y:S04]  /*2e310*/  STL.64 [R1+0x350], R36 ;  /* 0x0003502401007387 */ /* 0x000fe80000100a00 */
[----:B------:R-:W-:Y:S04]  /*2e320*/  STL.64 [R1+0x358], R38 ;  /* 0x0003582601007387 */ /* 0x000fe80000100a00 */
[----:B------:R-:W0:Y:S04]  /*2e330*/  LDSM.16.MT88.4 R36, [R52+UR4+0x80] ;  /* 0x000080043424783b */ /* 0x000e280008004200 */
[----:B------:R1:W-:Y:S04]  /*2e340*/  STL [R1+0x3800], R52 ;  /* 0x0038003401007387 */ /* 0x0003e80000100800 */
[----:B-1----:R-:W4:Y:S04]  /*2e350*/  LDL.LU.64 R52, [R1+0x8e0] ;  /* 0x0008e00001347983 */ /* 0x002f280000300a00 */
[----:B------:R-:W4:Y:S04]  /*2e360*/  LDL.LU.64 R54, [R1+0x8e8] ;  /* 0x0008e80001367983 */ /* 0x000f280000300a00 */
[----:B0-----:R-:W-:Y:S04]  /*2e370*/  STL.64 [R1+0x37a8], R38 ;  /* 0x0037a82601007387 */ /* 0x001fe80000100a00 */
[----:B------:R0:W-:Y:S04]  /*2e380*/  STL.64 [R1+0x37a0], R36 ;  /* 0x0037a02401007387 */ /* 0x0001e80000100a00 */
[----:B0-----:R-:W3:Y:S04]  /*2e390*/  LDL.LU.64 R36, [R1+0x8f0] ;  /* 0x0008f00001247983 */ /* 0x001ee80000300a00 */
[----:B------:R-:W3:Y:S01]  /*2e3a0*/  LDL.LU.64 R38, [R1+0x8f8] ;  /* 0x0008f80001267983 */ /* 0x000ee20000300a00 */
[C---:B--2---:R-:W-:Y:S06]  /*2e3b0*/  HMMA.16816.F32.BF16 R44, R48.reuse, R4, R44 ;  /* 0x00000004302c723c */ /* 0x044fec000004182c */
[----:B------:R-:W-:-:S15]  /*2e3c0*/  HMMA.16816.F32.BF16 R12, R48, R8, R12 ;  /* 0x00000008300c723c */ /* 0x000fde000004180c */
[----:B------:R-:W-:-:S02]  /*2e3d0*/  NOP ;  /* 0x0000000000007918 */ /* 0x000fc40000000000 */
[----:B------:R0:W-:Y:S04]  /*2e3e0*/  STL.64 [R1+0x270], R44 ;  /* 0x0002702c01007387 */ /* 0x0001e80000100a00 */
[----:B------:R1:W-:Y:S04]  /*2e3f0*/  STL.64 [R1+0x278], R46 ;  /* 0x0002782e01007387 */ /* 0x0003e80000100a00 */
[----:B0-----:R-:W2:Y:S04]  /*2e400*/  LDL.LU.64 R44, [R1+0x230] ;  /* 0x00023000012c7983 */ /* 0x001ea80000300a00 */
[----:B-1----:R-:W2:Y:S04]  /*2e410*/  LDL.LU.64 R46, [R1+0x238] ;  /* 0x00023800012e7983 */ /* 0x002ea80000300a00 */
[----:B------:R-:W-:Y:S04]  /*2e420*/  STL.64 [R1+0x260], R12 ;  /* 0x0002600c01007387 */ /* 0x000fe80000100a00 */
[----:B------:R0:W-:Y:S04]  /*2e430*/  STL.64 [R1+0x268], R14 ;  /* 0x0002680e01007387 */ /* 0x0001e80000100a00 */
[----:B0-----:R-:W2:Y:S04]  /*2e440*/  LDL.LU.64 R14, [R1+0x3830] ;  /* 0x00383000010e7983 */ /* 0x001ea80000300a00 */
[----:B------:R-:W4:Y:S02]  /*2e450*/  LDL.LU.64 R12, [R1+0x3828] ;  /* 0x00382800010c7983 */ /* 0x000f240000300a00 */
[----:B----4-:R-:W-:-:S15]  /*2e460*/  HMMA.16816.F32.BF16 R16, R48, R12, R16 ;  /* 0x0000000c3010723c */ /* 0x010fde0000041810 */
[----:B------:R-:W-:-:S08]  /*2e470*/  NOP ;  /* 0x0000000000007918 */ /* 0x000fd00000000000 */
[----:B------:R-:W-:Y:S04]  /*2e480*/  STL.64 [R1+0x250], R16 ;  /* 0x0002501001007387 */ /* 0x000fe80000100a00 */
[----:B------:R0:W-:Y:S04]  /*2e490*/  STL.64 [R1+0x258], R18 ;  /* 0x0002581201007387 */ /* 0x0001e80000100a00 */
[----:B0-----:R-:W4:Y:S04]  /*2e4a0*/  LDL.LU.64 R18, [R1+0x3820] ;  /* 0x0038200001127983 */ /* 0x001f280000300a00 */
[----:B------:R-:W2:Y:S01]  /*2e4b0*/  LDL.LU.64 R16, [R1+0x3818] ;  /* 0x0038180001107983 */ /* 0x000ea20000300a00 */
[C---:B---3--:R-:W-:Y:S06]  /*2e4c0*/  HMMA.16816.F32.BF16 R36, R48.reuse, R20, R36 ;  /* 0x000000143024723c */ /* 0x048fec0000041824 */
[----:B--2---:R-:W-:-:S15]  /*2e4d0*/  HMMA.16816.F32.BF16 R40, R48, R16, R40 ;  /* 0x000000103028723c */ /* 0x004fde0000041828 */
[----:B------:R-:W-:-:S08]  /*2e4e0*/  NOP ;  /* 0x0000000000007918 */ /* 0x000fd00000000000 */
[----:B------:R-:W-:Y:S04]  /*2e4f0*/  STL.64 [R1+0x240], R40 ;  /* 0x0002402801007387 */ /* 0x000fe80000100a00 */
[----:B------:R0:W-:Y:S04]  /*2e500*/  STL.64 [R1+0x248], R42 ;  /* 0x0002482a01007387 */ /* 0x0001e80000100a00 */
[----:B0-----:R-:W2:Y:S04]  /*2e510*/  LDL.LU.64 R42, [R1+0x3810] ;  /* 0x00381000012a7983 */ /* 0x001ea80000300a00 */
[----:B------:R-:W2:Y:S04]  /*2e520*/  LDL.LU.64 R40, [R1+0x3808] ;  /* 0x0038080001287983 */ /* 0x000ea80000300a00 */
[----:B------:R-:W-:Y:S04]  /*2e530*/  STL.64 [R1+0x8f0], R36 ;  /* 0x0008f02401007387 */ /* 0x000fe80000100a00 */
[----:B------:R0:W-:Y:S02]  /*2e540*/  STL.64 [R1+0x8f8], R38 ;  /* 0x0008f82601007387 */ /* 0x0001e40000100a00 */
[----:B0-----:R-:W-:Y:S02]  /*2e550*/  HMMA.16816.F32.BF16 R36, R48, R24, R52 ;  /* 0x000000183024723c */ /* 0x001fe40000041834 */
[----:B------:R-:W-:Y:S04]  /*2e560*/  STL.64 [R1+0x37f8], R26 ;  /* 0x0037f81a01007387 */ /* 0x000fe80000100a00 */
[----:B------:R0:W-:-:S15]  /*2e570*/  STL.64 [R1+0x37f0], R24 ;  /* 0x0037f01801007387 */ /* 0x0001de0000100a00 */
[----:B------:R-:W-:-:S02]  /*2e580*/  NOP ;  /* 0x0000000000007918 */ /* 0x000fc40000000000 */
[----:B------:R1:W-:Y:S04]  /*2e590*/  STL.64 [R1+0x8e0], R36 ;  /* 0x0008e02401007387 */ /* 0x0003e80000100a00 */
[----:B------:R3:W-:Y:S04]  /*2e5a0*/  STL.64 [R1+0x8e8], R38 ;  /* 0x0008e82601007387 */ /* 0x0007e80000100a00 */
[----:B------:R-:W2:Y:S04]  /*2e5b0*/  LDL.LU.64 R52, [R1+0x200] ;  /* 0x0002000001347983 */ /* 0x000ea80000300a00 */
[----:B------:R-:W2:Y:S01]  /*2e5c0*/  LDL.LU.64 R54, [R1+0x208] ;  /* 0x0002080001367983 */ /* 0x000ea20000300a00 */
[----:B0-----:R-:W-:-:S15]  /*2e5d0*/  HMMA.16816.F32.BF16 R24, R48, R28, R56 ;  /* 0x0000001c3018723c */ /* 0x001fde0000041838 */
[----:B------:R-:W-:-:S08]  /*2e5e0*/  NOP ;  /* 0x0000000000007918 */ /* 0x000fd00000000000 */
[----:B------:R-:W-:Y:S04]  /*2e5f0*/  STL.64 [R1+0x8d0], R24 ;  /* 0x0008d01801007387 */ /* 0x000fe80000100a00 */
[----:B------:R0:W-:Y:S04]  /*2e600*/  STL.64 [R1+0x8d8], R26 ;  /* 0x0008d81a01007387 */ /* 0x0001e80000100a00 */
[----:B------:R-:W4:Y:S04]  /*2e610*/  LDL.LU.64 R56, [R1+0x1e0] ;  /* 0x0001e00001387983 */ /* 0x000f280000300a00 */
[----:B------:R-:W4:Y:S04]  /*2e620*/  LDL.LU.64 R58, [R1+0x1e8] ;  /* 0x0001e800013a7983 */ /* 0x000f280000300a00 */
[----:B-1----:R-:W4:Y:S04]  /*2e630*/  LDL.LU.64 R36, [R1+0x1d0] ;  /* 0x0001d00001247983 */ /* 0x002f280000300a00 */
[----:B---3--:R-:W3:Y:S04]  /*2e640*/  LDL.LU.64 R38, [R1+0x1d8] ;  /* 0x0001d80001267983 */ /* 0x008ee80000300a00 */
[----:B------:R-:W-:Y:S04]  /*2e650*/  STL.64 [R1+0x37e8], R30 ;  /* 0x0037e81e01007387 */ /* 0x000fe80000100a00 */
[----:B------:R-:W-:Y:S01]  /*2e660*/  STL.64 [R1+0x37e0], R28 ;  /* 0x0037e01c01007387 */ /* 0x000fe20000100a00 */
[----:B0-----:R-:W-:Y:S03]  /*2e670*/  HMMA.16816.F32.BF16 R24, R48, R32, R44 ;  /* 0x000000203018723c */ /* 0x001fe6000004182c */
[----:B------:R-:W4:Y:S04]  /*2e680*/  LDL.LU.64 R48, [R1+0x1f0] ;  /* 0x0001f00001307983 */ /* 0x000f280000300a00 */
[----:B------:R-:W4:-:S15]  /*2e690*/  LDL.LU.64 R50, [R1+0x1f8] ;  /* 0x0001f80001327983 */ /* 0x000f1e0000300a00 */
[----:B------:R-:W-:-:S01]  /*2e6a0*/  NOP ;  /* 0x0000000000007918 */ /* 0x000fc20000000000 */
[----:B------:R0:W-:Y:S04]  /*2e6b0*/  STL.64 [R1+0x230], R24 ;  /* 0x0002301801007387 */ /* 0x0001e80000100a00 */
[----:B------:R1:W-:Y:S04]  /*2e6c0*/  STL.64 [R1+0x238], R26 ;  /* 0x0002381a01007387 */ /* 0x0003e80000100a00 */
[----:B0-----:R-:W3:Y:S04]  /*2e6d0*/  LDL.LU.64 R24, [R1+0x1c0] ;  /* 0x0001c00001187983 */ /* 0x001ee80000300a00 */
[----:B-1----:R-:W3:Y:S04]  /*2e6e0*/  LDL.LU.64 R26, [R1+0x1c8] ;  /* 0x0001c800011a7983 */ /* 0x002ee80000300a00 */
[----:B------:R-:W3:Y:S04]  /*2e6f0*/  LDL.LU.64 R28, [R1+0x7e0] ;  /* 0x0007e000011c7983 */ /* 0x000ee80000300a00 */
[----:B------:R-:W3:Y:S04]  /*2e700*/  LDL.LU.64 R30, [R1+0x7e8] ;  /* 0x0007e800011e7983 */ /* 0x000ee80000300a00 */
[----:B------:R-:W-:Y:S04]  /*2e710*/  STL.64 [R1+0x37d8], R34 ;  /* 0x0037d82201007387 */ /* 0x000fe80000100a00 */
[----:B------:R0:W-:Y:S04]  /*2e720*/  STL.64 [R1+0x37d0], R32 ;  /* 0x0037d02001007387 */ /* 0x0001e80000100a00 */
[----:B0-----:R-:W3:Y:S04]  /*2e730*/  LDL.LU.64 R32, [R1+0x7d0] ;  /* 0x0007d00001207983 */ /* 0x001ee80000300a00 */
[----:B------:R-:W3:Y:S04]  /*2e740*/  LDL.LU.64 R34, [R1+0x7d8] ;  /* 0x0007d80001227983 */ /* 0x000ee80000300a00 */
[----:B------:R-:W3:Y:S04]  /*2e750*/  LDL.LU.64 R44, [R1+0x1b0] ;  /* 0x0001b000012c7983 */ /* 0x000ee80000300a00 */
[----:B------:R-:W3:Y:S01]  /*2e760*/  LDL.LU.64 R46, [R1+0x1b8] ;  /* 0x0001b800012e7983 */ /* 0x000ee20000300a00 */
[----:B--2---:R-:W-:-:S15]  /*2e770*/  HMMA.16816.F32.BF16 R52, R40, R4, R52 ;  /* 0x000000042834723c */ /* 0x004fde0000041834 */
[----:B------:R-:W-:-:S08]  /*2e780*/  NOP ;  /* 0x0000000000007918 */ /* 0x000fd00000000000 */
[----:B------:R0:W-:Y:S04]  /*2e790*/  STL.64 [R1+0x200], R52 ;  /* 0x0002003401007387 */ /* 0x0001e80000100a00 */
[----:B------:R-:W-:Y:S04]  /*2e7a0*/  STL.64 [R1+0x208], R54 ;  /* 0x0002083601007387 */ /* 0x000fe80000100a00 */
[----:B0-----:R-:W2:Y:S01]  /*2e7b0*/  LDL.LU R52, [R1+0x3800] ;  /* 0x0038000001347983 */ /* 0x001ea20000300800 */
[----:B----4-:R-:W-:-:S15]  /*2e7c0*/  HMMA.16816.F32.BF16 R48, R40, R8, R48 ;  /* 0x000000082830723c */ /* 0x010fde0000041830 */
[----:B------:R-:W-:-:S08]  /*2e7d0*/  NOP ;  /* 0x0000000000007918 */ /* 0x000fd00000000000 */
[----:B------:R-:W-:Y:S04]  /*2e7e0*/  STL.64 [R1+0x1f0], R48 ;  /* 0x0001f03001007387 */ /* 0x000fe80000100a00 */
[----:B------:R0:W-:Y:S02]  /*2e7f0*/  STL.64 [R1+0x1f8], R50 ;  /* 0x0001f83201007387 */ /* 0x0001e40000100a00 */
[----:B0-----:R-:W-:Y:S02]  /*2e800*/  HMMA.16816.F32.BF16 R48, R40, R12, R56 ;  /* 0x0000000c2830723c */ /* 0x001fe40000041838 */
[----:B------:R-:W4:Y:S04]  /*2e810*/  LDL.LU.64 R56, [R1+0xe80] ;  /* 0x000e800001387983 */ /* 0x000f280000300a00 */
[----:B------:R-:W4:-:S15]  /*2e820*/  LDL.LU.64 R58, [R1+0xe88] ;  /* 0x000e8800013a7983 */ /* 0x000f1e0000300a00 */
[----:B------:R-:W-:-:S02]  /*2e830*/  NOP ;  /* 0x0000000000007918 */ /* 0x000fc40000000000 */
[----:B------:R-:W-:Y:S04]  /*2e840*/  STL.64 [R1+0x1e0], R48 ;  /* 0x0001e03001007387 */ /* 0x000fe80000100a00 */
[----:B------:R3:W-:Y:S02]  /*2e850*/  STL.64 [R1+0x1e8], R50 ;  /* 0x0001e83201007387 */ /* 0x0007e40000100a00 */
[----:B---3--:R-:W-:Y:S02]  /*2e860*/  HMMA.16816.F32.BF16 R48, R40, R16, R36 ;  /* 0x000000102830723c */ /* 0x008fe40000041824 */
[----:B------:R-:W3:Y:S04]  /*2e870*/  LDL.LU.64 R36, [R1+0xe70] ;  /* 0x000e700001247983 */ /* 0x000ee80000300a00 */
[----:B------:R-:W3:-:S15]  /*2e880*/  LDL.LU.64 R38, [R1+0xe78] ;  /* 0x000e780001267983 */ /* 0x000ede0000300a00 */
[----:B------:R-:W-:-:S02]  /*2e890*/  NOP ;  /* 0x0000000000007918 */ /* 0x000fc40000000000 */
[----:B------:R-:W-:Y:S04]  /*2e8a0*/  STL.64 [R1+0x1d0], R48 ;  /* 0x0001d03001007387 */ /* 0x000fe80000100a00 */
[----:B------:R-:W-:Y:S01]  /*2e8b0*/  STL.64 [R1+0x1d8], R50 ;  /* 0x0001d83201007387 */ /* 0x000fe20000100a00 */
[C---:B------:R-:W-:Y:S03]  /*2e8c0*/  HMMA.16816.F32.BF16 R24, R40.reuse, R20, R24 ;  /* 0x000000142818723c */ /* 0x040fe60000041818 */
[----:B--2---:R-:W0:Y:S04]  /*2e8d0*/  LDSM.16.MT88.4 R48, [R52+UR4+0x100] ;  /* 0x000100043430783b */ /* 0x004e280008004200 */
[----:B0-----:R-:W-:Y:S04]  /*2e8e0*/  STL.64 [R1+0x3778], R50 ;  /* 0x0037783201007387 */ /* 0x001fe80000100a00 */
[----:B------:R0:W-:Y:S04]  /*2e8f0*/  STL.64 [R1+0x3770], R48 ;  /* 0x0037703001007387 */ /* 0x0001e80000100a00 */
[----:B0-----:R-:W2:Y:S04]  /*2e900*/  LDL.LU.64 R48, [R1+0xea0] ;  /* 0x000ea00001307983 */ /* 0x001ea80000300a00 */
[----:B------:R-:W2:Y:S04]  /*2e910*/  LDL.LU.64 R50, [R1+0xea8] ;  /* 0x000ea80001327983 */ /* 0x000ea80000300a00 */
        /* <DEDUP_REMOVED lines=9> */
[----:B------:R-:W2:Y:S02]  /*2e9b0*/  LDL.LU.64 R28, [R1+0x37e0] ;  /* 0x0037e000011c7983 */ /* 0x000ea40000300a00 */
[----:B--2---:R-:W-:-:S15]  /*2e9c0*/  HMMA.16816.F32.BF16 R32, R40, R28, R32 ;  /* 0x0000001c2820723c */ /* 0x004fde0000041820 */
[----:B------:R-:W-:-:S08]  /*2e9d0*/  NOP ;  /* 0x0000000000007918 */ /* 0x000fd00000000000 */
[----:B------:R-:W-:Y:S04]  /*2e9e0*/  STL.64 [R1+0x7d0], R32 ;  /* 0x0007d02001007387 */ /* 0x000fe80000100a00 */
[----:B------:R0:W-:Y:S04]  /*2e9f0*/  STL.64 [R1+0x7d8], R34 ;  /* 0x0007d82201007387 */ /* 0x0001e80000100a00 */
[----:B0-----:R-:W2:Y:S04]  /*2ea00*/  LDL.LU.64 R34, [R1+0x37d8] ;  /* 0x0037d80001227983 */ /* 0x001ea80000300a00 */
[----:B------:R-:W3:Y:S02]  /*2ea10*/  LDL.LU.64 R32, [R1+0x37d0] ;  /* 0x0037d00001207983 */ /* 0x000ee40000300a00 */
[----:B---3--:R-:W-:Y:S02]  /*2ea20*/  HMMA.16816.F32.BF16 R40, R40, R32, R44 ;  /* 0x000000202828723c */ /* 0x008fe4000004182c */
[----:B------:R-:W3:Y:S04]  /*2ea30*/  LDL.LU.64 R46, [R1+0x37c8] ;  /* 0x0037c800012e7983 */ /* 0x000ee80000300a00 */
[----:B------:R-:W3:-:S15]  /*2ea40*/  LDL.LU.64 R44, [R1+0x37c0] ;  /* 0x0037c000012c7983 */ /* 0x000ede0000300a00 */
[----:B------:R-:W-:-:S02]  /*2ea50*/  NOP ;  /* 0x0000000000007918 */ /* 0x000fc40000000000 */
[----:B------:R0:W-:Y:S04]  /*2ea60*/  STL.64 [R1+0x1b0], R40 ;  /* 0x0001b02801007387 */ /* 0x0001e80000100a00 */
[----:B------:R1:W-:Y:S04]  /*2ea70*/  STL.64 [R1+0x1b8], R42 ;  /* 0x0001b82a01007387 */ /* 0x0003e80000100a00 */
[----:B0-----:R-:W4:Y:S04]  /*2ea80*/  LDL.LU.64 R40, [R1+0xe90] ;  /* 0x000e900001287983 */ /* 0x001f280000300a00 */
[----:B-1----:R-:W4:Y:S04]  /*2ea90*/  LDL.LU.64 R42, [R1+0xe98] ;  /* 0x000e9800012a7983 */ /* 0x002f280000300a00 */
[----:B--2---:R-:W-:Y:S04]  /*2eaa0*/  STL.64 [R1+0x37b8], R34 ;  /* 0x0037b82201007387 */ /* 0x004fe80000100a00 */
[----:B------:R3:W-:Y:S02]  /*2eab0*/  STL.64 [R1+0x37b0], R32 ;  /* 0x0037b02001007387 */ /* 0x0007e40000100a00 */
[----:B---3--:R-:W-:Y:S02]  /*2eac0*/  HMMA.16816.F32.BF16 R32, R44, R4, R48 ;  /* 0x000000042c20723c */ /* 0x008fe40000041830 */
[----:B------:R-:W2:Y:S04]  /*2ead0*/  LDL.LU.64 R48, [R1+0xe60] ;  /* 0x000e600001307983 */ /* 0x000ea80000300a00 */
[----:B------:R-:W2:-:S15]  /*2eae0*/  LDL.LU.64 R50, [R1+0xe68] ;  /* 0x000e680001327983 */ /* 0x000e9e0000300a00 */
[----:B------:R-:W-:-:S02]  /*2eaf0*/  NOP ;  /* 0x0000000000007918 */ /* 0x000fc40000000000 */
[----:B------:R-:W-:Y:S04]  /*2eb00*/  STL.64 [R1+0xea0], R32 ;  /* 0x000ea02001007387 */ /* 0x000fe80000100a00 */
[----:B------:R4:W-:Y:S02]  /*2eb10*/  STL.64 [R1+0xea8], R34 ;  /* 0x000ea82201007387 */ /* 0x0009e40000100a00 */
[C---:B----4-:R-:W-:Y:S06]  /*2eb20*/  HMMA.16816.F32.BF16 R32, R44.reuse, R8, R40 ;  /* 0x000000082c20723c */ /* 0x050fec0000041828 */
[C---:B------:R-:W-:Y:S06]  /*2eb30*/  HMMA.16816.F32.BF16 R40, R44.reuse, R12, R56 ;  /* 0x0000000c2c28723c */ /* 0x040fec0000041838 */
[C---:B------:R-:W-:Y:S11]  /*2eb40*/  HMMA.16816.F32.BF16 R56, R44.reuse, R16, R36 ;  /* 0x000000102c38723c */ /* 0x040ff60000041824 */
[----:B------:R0:W-:Y:S04]  /*2eb50*/  STL.64 [R1+0xe90], R32 ;  /* 0x000e902001007387 */ /* 0x0001e80000100a00 */
[----:B------:R1:W-:Y:S04]  /*2eb60*/  STL.64 [R1+0xe98], R34 ;  /* 0x000e982201007387 */ /* 0x0003e80000100a00 */
[----:B0-----:R-:W3:Y:S04]  /*2eb70*/  LDL.LU.64 R32, [R1+0xe40] ;  /* 0x000e400001207983 */ /* 0x001ee80000300a00 */
[----:B-1----:R-:W3:Y:S04]  /*2eb80*/  LDL.LU.64 R34, [R1+0xe48] ;  /* 0x000e480001227983 */ /* 0x002ee80000300a00 */
[----:B------:R-:W-:Y:S04]  /*2eb90*/  STL.64 [R1+0xe80], R40 ;  /* 0x000e802801007387 */ /* 0x000fe80000100a00 */
[----:B------:R-:W-:Y:S04]  /*2eba0*/  STL.64 [R1+0xe88], R42 ;  /* 0x000e882a01007387 */ /* 0x000fe80000100a00 */
[----:B------:R-:W0:Y:S04]  /*2ebb0*/  LDSM.16.MT88.4 R40, [R52+UR4+0x180] ;  /* 0x000180043428783b */ /* 0x000e280008004200 */
[----:B------:R-:W4:Y:S04]  /*2ebc0*/  LDL.LU.64 R36, [R1+0x6e0] ;  /* 0x0006e00001247983 */ /* 0x000f280000300a00 */
[----:B------:R1:W-:Y:S04]  /*2ebd0*/  STL.64 [R1+0xe70], R56 ;  /* 0x000e703801007387 */ /* 0x0003e80000100a00 */
[----:B------:R1:W-:Y:S04]  /*2ebe0*/  STL.64 [R1+0xe78], R58 ;  /* 0x000e783a01007387 */ /* 0x0003e80000100a00 */
[----:B------:R-:W4:Y:S04]  /*2ebf0*/  LDL.LU.64 R38, [R1+0x6e8] ;  /* 0x0006e80001267983 */ /* 0x000f280000300a00 */
[----:B-1----:R-:W4:Y:S04]  /*2ec00*/  LDL.LU.64 R56, [R1+0xd90] ;  /* 0x000d900001387983 */ /* 0x002f280000300a00 */
[----:B------:R-:W4:Y:S04]  /*2ec10*/  LDL.LU.64 R58, [R1+0xd98] ;  /* 0x000d9800013a7983 */ /* 0x000f280000300a00 */
[----:B------:R-:W4:Y:S04]  /*2ec20*/  LDL.LU.64 R52, [R1+0xd80] ;  /* 0x000d800001347983 */ /* 0x000f280000300a00 */
[----:B------:R-:W4:Y:S04]  /*2ec30*/  LDL.LU.64 R54, [R1+0xd88] ;  /* 0x000d880001367983 */ /* 0x000f280000300a00 */
[----:B0-----:R-:W-:Y:S04]  /*2ec40*/  STL.64 [R1+0x3738], R42 ;  /* 0x0037382a01007387 */ /* 0x001fe80000100a00 */
[----:B------:R0:W-:Y:S04]  /*2ec50*/  STL.64 [R1+0x3730], R40 ;  /* 0x0037302801007387 */ /* 0x0001e80000100a00 */
[----:B0-----:R-:W4:Y:S04]  /*2ec60*/  LDL.LU.64 R40, [R1+0xe50] ;  /* 0x000e500001287983 */ /* 0x001f280000300a00 */
[----:B------:R-:W4:Y:S01]  /*2ec70*/  LDL.LU.64 R42, [R1+0xe58] ;  /* 0x000e5800012a7983 */ /* 0x000f220000300a00 */
[----:B--2---:R-:W-:-:S15]  /*2ec80*/  HMMA.16816.F32.BF16 R48, R44, R20, R48 ;  /* 0x000000142c30723c */ /* 0x004fde0000041830 */
[----:B------:R-:W-:-:S08]  /*2ec90*/  NOP ;  /* 0x0000000000007918 */ /* 0x000fd00000000000 */
[----:B------:R0:W-:Y:S04]  /*2eca0*/  STL.64 [R1+0xe60], R48 ;  /* 0x000e603001007387 */ /* 0x0001e80000100a00 */
[----:B------:R1:W-:Y:S04]  /*2ecb0*/  STL.64 [R1+0xe68], R50 ;  /* 0x000e683201007387 */ /* 0x0003e80000100a00 */
[----:B0-----:R-:W2:Y:S04]  /*2ecc0*/  LDL.LU.64 R48, [R1+0xd70] ;  /* 0x000d700001307983 */ /* 0x001ea80000300a00 */
[----:B-1----:R-:W2:Y:S01]  /*2ecd0*/  LDL.LU.64 R50, [R1+0xd78] ;  /* 0x000d780001327983 */ /* 0x002ea20000300a00 */
[C---:B---3--:R-:W-:Y:S06]  /*2ece0*/  HMMA.16816.F32.BF16 R32, R44.reuse, R28, R32 ;  /* 0x0000001c2c20723c */ /* 0x048fec0000041820 */
[----:B----4-:R-:W-:-:S15]  /*2ecf0*/  HMMA.16816.F32.BF16 R40, R44, R24, R40 ;  /* 0x000000182c28723c */ /* 0x010fde0000041828 */
[----:B------:R-:W-:-:S08]  /*2ed00*/  NOP ;  /* 0x0000000000007918 */ /* 0x000fd00000000000 */
[----:B------:R0:W-:Y:S04]  /*2ed10*/  STL.64 [R1+0xe50], R40 ;  /* 0x000e502801007387 */ /* 0x0001e80000100a00 */
[----:B------:R1:W-:Y:S04]  /*2ed20*/  STL.64 [R1+0xe58], R42 ;  /* 0x000e582a01007387 */ /* 0x0003e80000100a00 */
[----:B0-----:R-:W3:Y:S04]  /*2ed30*/  LDL.LU.64 R40, [R1+0xd60] ;  /* 0x000d600001287983 */ /* 0x001ee80000300a00 */
[----:B-1----:R-:W3:Y:S04]  /*2ed40*/  LDL.LU.64 R42, [R1+0xd68] ;  /* 0x000d6800012a7983 */ /* 0x002ee80000300a00 */
[----:B------:R-:W-:Y:S04]  /*2ed50*/  STL.64 [R1+0xe40], R32 ;  /* 0x000e402001007387 */ /* 0x000fe80000100a00 */
[----:B------:R0:W-:Y:S04]  /*2ed60*/  STL.64 [R1+0xe48], R34 ;  /* 0x000e482201007387 */ /* 0x0001e80000100a00 */
[----:B0-----:R-:W4:Y:S04]  /*2ed70*/  LDL.LU.64 R34, [R1+0x37b8] ;  /* 0x0037b80001227983 */ /* 0x001f280000300a00 */
[----:B------:R-:W2:Y:S04]  /*2ed80*/  LDL.LU.64 R32, [R1+0x37b0] ;  /* 0x0037b00001207983 */ /* 0x000ea80000300a00 */
[----:B------:R-:W-:Y:S04]  /*2ed90*/  STL.64 [R1+0x3798], R30 ;  /* 0x0037981e01007387 */ /* 0x000fe80000100a00 */
[----:B------:R0:W-:Y:S04]  /*2eda0*/  STL.64 [R1+0x3790], R28 ;  /* 0x0037901c01007387 */ /* 0x0001e80000100a00 */
[----:B0-----:R-:W3:Y:S04]  /*2edb0*/  LDL.LU.64 R28, [R1+0xda0] ;  /* 0x000da000011c7983 */ /* 0x001ee80000300a00 */
[----:B------:R-:W3:Y:S01]  /*2edc0*/  LDL.LU.64 R30, [R1+0xda8] ;  /* 0x000da800011e7983 */ /* 0x000ee20000300a00 */
[----:B--2---:R-:W-:Y:S03]  /*2edd0*/  HMMA.16816.F32.BF16 R44, R44, R32, R36 ;  /* 0x000000202c2c723c */ /* 0x004fe60000041824 */
[----:B------:R-:W3:Y:S04]  /*2ede0*/  LDL.LU.64 R38, [R1+0x37a8] ;  /* 0x0037a80001267983 */ /* 0x000ee80000300a00 */
[----:B------:R-:W3:Y:S04]  /*2edf0*/  LDL.LU.64 R36, [R1+0x37a0] ;  /* 0x0037a00001247983 */ /* 0x000ee80000300a00 */
[----:B----4-:R-:W-:Y:S04]  /*2ee00*/  STL.64 [R1+0x3788], R34 ;  /* 0x0037882201007387 */ /* 0x010fe80000100a00 */
[----:B------:R3:W-:Y:S08]  /*2ee10*/  STL.64 [R1+0x3780], R32 ;  /* 0x0037802001007387 */ /* 0x0007f00000100a00 */
[----:B------:R-:W-:Y:S04]  /*2ee20*/  STL.64 [R1+0x6e0], R44 ;  /* 0x0006e02c01007387 */ /* 0x000fe80000100a00 */
[----:B------:R-:W-:Y:S04]  /*2ee30*/  STL.64 [R1+0x6e8], R46 ;  /* 0x0006e82e01007387 */ /* 0x000fe80000100a00 */
[----:B------:R-:W-:Y:S01]  /*2ee40*/  STL.64 [R1+0x3768], R10 ;  /* 0x0037680a01007387 */ /* 0x000fe20000100a00 */
[C---:B---3--:R-:W-:Y:S06]  /*2ee50*/  HMMA.16816.F32.BF16 R32, R36.reuse, R4, R28 ;  /* 0x000000042420723c */ /* 0x048fec000004181c */
[----:B------:R-:W-:-:S15]  /*2ee60*/  HMMA.16816.F32.BF16 R28, R36, R8, R56 ;  /* 0x00000008241c723c */ /* 0x000fde0000041838 */
[----:B------:R-:W-:-:S02]  /*2ee70*/  NOP ;  /* 0x0000000000007918 */ /* 0x000fc40000000000 */
[----:B------:R-:W-:Y:S04]  /*2ee80*/  STL.64 [R1+0xda0], R32 ;  /* 0x000da02001007387 */ /* 0x000fe80000100a00 */
[----:B------:R-:W-:Y:S04]  /*2ee90*/  STL.64 [R1+0xda8], R34 ;  /* 0x000da82201007387 */ /* 0x000fe80000100a00 */
[----:B------:R0:W-:Y:S02]  /*2eea0*/  STL.64 [R1+0x3760], R8 ;  /* 0x0037600801007387 */ /* 0x0001e40000100a00 */
[C---:B0-----:R-:W-:Y:S02]  /*2eeb0*/  HMMA.16816.F32.BF16 R8, R36.reuse, R12, R52 ;  /* 0x0000000c2408723c */ /* 0x041fe40000041834 */
[----:B------:R-:W-:Y:S04]  /*2eec0*/  STL.64 [R1+0xd90], R28 ;  /* 0x000d901c01007387 */ /* 0x000fe80000100a00 */
[----:B------:R-:W-:Y:S04]  /*2eed0*/  STL.64 [R1+0xd98], R30 ;  /* 0x000d981e01007387 */ /* 0x000fe80000100a00 */
[----:B------:R-:W-:Y:S04]  /*2eee0*/  STL.64 [R1+0x3758], R14 ;  /* 0x0037580e01007387 */ /* 0x000fe80000100a00 */
[----:B------:R-:W-:Y:S09]  /*2eef0*/  STL.64 [R1+0x3750], R12 ;  /* 0x0037500c01007387 */ /* 0x000ff20000100a00 */
[----:B------:R-:W-:Y:S04]  /*2ef00*/  STL.64 [R1+0xd80], R8 ;  /* 0x000d800801007387 */ /* 0x000fe80000100a00 */
[----:B------:R0:W-:Y:S02]  /*2ef10*/  STL.64 [R1+0xd88], R10 ;  /* 0x000d880a01007387 */ /* 0x0001e40000100a00 */
[----:B0-----:R-:W-:Y:S02]  /*2ef20*/  HMMA.16816.F32.BF16 R8, R36, R16, R48 ;  /* 0x000000102408723c */ /* 0x001fe40000041830 */
[----:B------:R-:W-:Y:S04]  /*2ef30*/  STL.64 [R1+0x3748], R18 ;  /* 0x0037481201007387 */ /* 0x000fe80000100a00 */
[----:B------:R-:W-:-:S15]  /*2ef40*/  STL.64 [R1+0x3740], R16 ;  /* 0x0037401001007387 */ /* 0x000fde0000100a00 */
[----:B------:R-:W-:-:S02]  /*2ef50*/  NOP ;  /* 0x0000000000007918 */ /* 0x000fc40000000000 */
[----:B------:R-:W-:Y:S04]  /*2ef60*/  STL.64 [R1+0xd70], R8 ;  /* 0x000d700801007387 */ /* 0x000fe80000100a00 */
[----:B------:R0:W-:Y:S04]  /*2ef70*/  STL.64 [R1+0xd78], R10 ;  /* 0x000d780a01007387 */ /* 0x0001e80000100a00 */
[----:B------:R-:W2:Y:S04]  /*2ef80*/  LDL.LU.64 R28, [R1+0xd50] ;  /* 0x000d5000011c7983 */ /* 0x000ea80000300a00 */
[----:B------:R-:W2:Y:S01]  /*2ef90*/  LDL.LU.64 R30, [R1+0xd58] ;  /* 0x000d5800011e7983 */ /* 0x000ea20000300a00 */
[----:B------:R-:W-:-:S06]  /*2efa0*/  LOP3.LUT R47, R60, 0x20, RZ, 0x3c, !PT ;  /* 0x000000203c2f7812 */ /* 0x000fcc00078e3cff */
[----:B------:R-:W1:Y:S01]  /*2efb0*/  LDSM.16.MT88.4 R44, [R47+UR4+0x200] ;  /* 0x000200042f2c783b */ /* 0x000e620008004200 */
[----:B0-----:R-:W-:-:S15]  /*2efc0*/  HMMA.16816.F32.BF16 R8, R36, R20, R40 ;  /* 0x000000142408723c */ /* 0x001fde0000041828 */
[----:B------:R-:W-:-:S08]  /*2efd0*/  NOP ;  /* 0x0000000000007918 */ /* 0x000fd00000000000 */
[----:B------:R0:W-:Y:S04]  /*2efe0*/  STL.64 [R1+0xd60], R8 ;  /* 0x000d600801007387 */ /* 0x0001e80000100a00 */
[----:B------:R3:W-:Y:S04]  /*2eff0*/  STL.64 [R1+0xd68], R10 ;  /* 0x000d680a01007387 */ /* 0x0007e80000100a00 */
[----:B------:R-:W4:Y:S04]  /*2f000*/  LDL.LU.64 R32, [R1+0xd40] ;  /* 0x000d400001207983 */ /* 0x000f280000300a00 */
[----:B------:R-:W4:Y:S04]  /*2f010*/  LDL.LU.64 R34, [R1+0xd48] ;  /* 0x000d480001227983 */ /* 0x000f280000300a00 */
[----:B------:R-:W4:Y:S04]  /*2f020*/  LDL.LU.64 R48, [R1+0x5f0] ;  /* 0x0005f00001307983 */ /* 0x000f280000300a00 */
[----:B------:R-:W4:Y:S04]  /*2f030*/  LDL.LU.64 R50, [R1+0x5f8] ;  /* 0x0005f80001327983 */ /* 0x000f280000300a00 */
[----:B0-----:R-:W4:Y:S04]  /*2f040*/  LDL.LU.64 R8, [R1+0xc70] ;  /* 0x000c700001087983 */ /* 0x001f280000300a00 */
[----:B---3--:R-:W3:Y:S04]  /*2f050*/  LDL.LU.64 R10, [R1+0xc78] ;  /* 0x000c7800010a7983 */ /* 0x008ee80000300a00 */
[----:B------:R-:W3:Y:S04]  /*2f060*/  LDL.LU.64 R12, [R1+0xc60] ;  /* 0x000c6000010c7983 */ /* 0x000ee80000300a00 */
        /* <DEDUP_REMOVED lines=9> */
[----:B-1----:R-:W-:Y:S04]  /*2f100*/  STL.64 [R1+0x3718], R46 ;  /* 0x0037182e01007387 */ /* 0x002fe80000100a00 */
[----:B------:R0:W-:Y:S04]  /*2f110*/  STL.64 [R1+0x3710], R44 ;  /* 0x0037102c01007387 */ /* 0x0001e80000100a00 */
[----:B0-----:R-:W3:Y:S04]  /*2f120*/  LDL.LU.64 R44, [R1+0xc20] ;  /* 0x000c2000012c7983 */ /* 0x001ee80000300a00 */
[----:B------:R-:W3:Y:S01]  /*2f130*/  LDL.LU.64 R46, [R1+0xc28] ;  /* 0x000c2800012e7983 */ /* 0x000ee20000300a00 */
[----:B--2---:R-:W-:-:S15]  /*2f140*/  HMMA.16816.F32.BF16 R28, R36, R24, R28 ;  /* 0x00000018241c723c */ /* 0x004fde000004181c */
[----:B------:R-:W-:-:S08]  /*2f150*/  NOP ;  /* 0x0000000000007918 */ /* 0x000fd00000000000 */
        /* <DEDUP_REMOVED lines=9> */
[----:B------:R-:W3:Y:S02]  /*2f1f0*/  LDL.LU.64 R32, [R1+0x3780] ;  /* 0x0037800001207983 */ /* 0x000ee40000300a00 */
[----:B---3--:R-:W-:Y:S02]  /*2f200*/  HMMA.16816.F32.BF16 R36, R36, R32, R48 ;  /* 0x000000202424723c */ /* 0x008fe40000041830 */
[----:B------:R-:W3:Y:S04]  /*2f210*/  LDL.LU.64 R50, [R1+0x3778] ;  /* 0x0037780001327983 */ /* 0x000ee80000300a00 */
[----:B------:R-:W3:-:S15]  /*2f220*/  LDL.LU.64 R48, [R1+0x3770] ;  /* 0x0037700001307983 */ /* 0x000ede0000300a00 */
[----:B------:R-:W-:-:S02]  /*2f230*/  NOP ;  /* 0x0000000000007918 */ /* 0x000fc40000000000 */
[----:B------:R-:W-:Y:S04]  /*2f240*/  STL.64 [R1+0x5f0], R36 ;  /* 0x0005f02401007387 */ /* 0x000fe80000100a00 */
[----:B------:R0:W-:Y:S02]  /*2f250*/  STL.64 [R1+0x5f8], R38 ;  /* 0x0005f82601007387 */ /* 0x0001e40000100a00 */
[----:B0-----:R-:W-:-:S06]  /*2f260*/  LOP3.LUT R39, R60, 0x20, RZ, 0x3c, !PT ;  /* 0x000000203c277812 */ /* 0x001fcc00078e3cff */
[----:B------:R-:W0:Y:S04]  /*2f270*/  LDSM.16.MT88.4 R36, [R39+UR4+0x280] ;  /* 0x000280042724783b */ /* 0x000e280008004200 */
[----:B0-----:R-:W-:Y:S04]  /*2f280*/  STL.64 [R1+0x36d8], R38 ;  /* 0x0036d82601007387 */ /* 0x001fe80000100a00 */
[----:B------:R0:W-:Y:S04]  /*2f290*/  STL.64 [R1+0x36d0], R36 ;  /* 0x0036d02401007387 */ /* 0x0001e80000100a00 */
[----:B0-----:R-:W2:Y:S04]  /*2f2a0*/  LDL.LU.64 R36, [R1+0xc30] ;  /* 0x000c300001247983 */ /* 0x001ea80000300a00 */
[----:B------:R-:W2:Y:S01]  /*2f2b0*/  LDL.LU.64 R38, [R1+0xc38] ;  /* 0x000c380001267983 */ /* 0x000ea20000300a00 */
[----:B---3--:R-:W-:-:S15]  /*2f2c0*/  HMMA.16816.F32.BF16 R8, R48, R4, R8 ;  /* 0x000000043008723c */ /* 0x008fde0000041808 */
[----:B------:R-:W-:-:S08]  /*2f2d0*/  NOP ;  /* 0x0000000000007918 */ /* 0x000fd00000000000 */
        /* <DEDUP_REMOVED lines=15> */
[----:B------:R-:W3:Y:S01]  /*2f3d0*/  LDL.LU.64 R16, [R1+0x3740] ;  /* 0x0037400001107983 */ /* 0x000ee20000300a00 */
[C---:B------:R-:W-:Y:S06]  /*2f3e0*/  HMMA.16816.F32.BF16 R36, R48.reuse, R20, R36 ;  /* 0x000000143024723c */ /* 0x040fec0000041824 */
[C---:B------:R-:W-:Y:S06]  /*2f3f0*/  HMMA.16816.F32.BF16 R44, R48.reuse, R24, R44 ;  /* 0x00000018302c723c */ /* 0x040fec000004182c */
[----:B---3--:R-:W-:-:S15]  /*2f400*/  HMMA.16816.F32.BF16 R40, R48, R16, R40 ;  /* 0x000000103028723c */ /* 0x008fde0000041828 */
[----:B------:R-:W-:-:S08]  /*2f410*/  NOP ;  /* 0x0000000000007918 */ /* 0x000fd00000000000 */
[----:B------:R-:W-:Y:S04]  /*2f420*/  STL.64 [R1+0xc40], R40 ;  /* 0x000c402801007387 */ /* 0x000fe80000100a00 */
[----:B------:R0:W-:Y:S04]  /*2f430*/  STL.64 [R1+0xc48], R42 ;  /* 0x000c482a01007387 */ /* 0x0001e80000100a00 */
[----:B0-----:R-:W3:Y:S04]  /*2f440*/  LDL.LU.64 R42, [R1+0x3738] ;  /* 0x00373800012a7983 */ /* 0x001ee80000300a00 */
[----:B------:R-:W3:Y:S04]  /*2f450*/  LDL.LU.64 R40, [R1+0x3730] ;  /* 0x0037300001287983 */ /* 0x000ee80000300a00 */
[----:B------:R-:W-:Y:S04]  /*2f460*/  STL.64 [R1+0xc30], R36 ;  /* 0x000c302401007387 */ /* 0x000fe80000100a00 */
[----:B------:R0:W-:Y:S02]  /*2f470*/  STL.64 [R1+0xc38], R38 ;  /* 0x000c382601007387 */ /* 0x0001e40000100a00 */
[C---:B0-----:R-:W-:Y:S02]  /*2f480*/  HMMA.16816.F32.BF16 R36, R48.reuse, R28, R56 ;  /* 0x0000001c3024723c */ /* 0x041fe40000041838 */
[----:B------:R-:W4:Y:S04]  /*2f490*/  LDL.LU.64 R56, [R1+0x4a0] ;  /* 0x0004a00001387983 */ /* 0x000f280000300a00 */
[----:B------:R-:W-:Y:S04]  /*2f4a0*/  STL.64 [R1+0xc20], R44 ;  /* 0x000c202c01007387 */ /* 0x000fe80000100a00 */
[----:B------:R-:W-:Y:S04]  /*2f4b0*/  STL.64 [R1+0xc28], R46 ;  /* 0x000c282e01007387 */ /* 0x000fe80000100a00 */
[----:B------:R-:W4:Y:S09]  /*2f4c0*/  LDL.LU.64 R58, [R1+0x4a8] ;  /* 0x0004a800013a7983 */ /* 0x000f320000300a00 */
[----:B------:R-:W-:Y:S04]  /*2f4d0*/  STL.64 [R1+0xc10], R36 ;  /* 0x000c102401007387 */ /* 0x000fe80000100a00 */
[----:B------:R0:W-:Y:S02]  /*2f4e0*/  STL.64 [R1+0xc18], R38 ;  /* 0x000c182601007387 */ /* 0x0001e40000100a00 */
[----:B0-----:R-:W-:Y:S02]  /*2f4f0*/  HMMA.16816.F32.BF16 R36, R48, R32, R52 ;  /* 0x000000203024723c */ /* 0x001fe40000041834 */
[----:B------:R-:W2:Y:S04]  /*2f500*/  LDL.LU.64 R52, [R1+0x490] ;  /* 0x0004900001347983 */ /* 0x000ea80000300a00 */
[----:B------:R-:W2:-:S15]  /*2f510*/  LDL.LU.64 R54, [R1+0x498] ;  /* 0x0004980001367983 */ /* 0x000e9e0000300a00 */
[----:B------:R-:W-:-:S02]  /*2f520*/  NOP ;  /* 0x0000000000007918 */ /* 0x000fc40000000000 */
[----:B------:R-:W-:Y:S04]  /*2f530*/  STL.64 [R1+0x540], R36 ;  /* 0x0005402401007387 */ /* 0x000fe80000100a00 */
[----:B------:R0:W-:Y:S04]  /*2f540*/  STL.64 [R1+0x548], R38 ;  /* 0x0005482601007387 */ /* 0x0001e80000100a00 */
[----:B------:R-:W2:Y:S04]  /*2f550*/  LDL.LU.64 R44, [R1+0xb50] ;  /* 0x000b5000012c7983 */ /* 0x000ea80000300a00 */
[----:B------:R-:W2:Y:S01]  /*2f560*/  LDL.LU.64 R46, [R1+0xb58] ;  /* 0x000b5800012e7983 */ /* 0x000ea20000300a00 */
[----:B0-----:R-:W-:-:S05]  /*2f570*/  LOP3.LUT R39, R60, 0x20, RZ, 0x3c, !PT ;  /* 0x000000203c277812 */ /* 0x001fca00078e3cff */
[----:B------:R-:W0:Y:S04]  /*2f580*/  LDSM.16.MT88.4 R48, [R39+UR4+0x300] ;  /* 0x000300042730783b */ /* 0x000e280008004200 */
[----:B------:R-:W-:Y:S04]  /*2f590*/  STL.64 [R1+0x3728], R34 ;  /* 0x0037282201007387 */ /* 0x000fe80000100a00 */
[----:B------:R1:W-:Y:S04]  /*2f5a0*/  STL.64 [R1+0x3720], R32 ;  /* 0x0037202001007387 */ /* 0x0003e80000100a00 */
[----:B-1----:R-:W3:Y:S04]  /*2f5b0*/  LDL.LU.64 R32, [R1+0x4b0] ;  /* 0x0004b00001207983 */ /* 0x002ee80000300a00 */
[----:B------:R-:W3:Y:S04]  /*2f5c0*/  LDL.LU.64 R34, [R1+0x4b8] ;  /* 0x0004b80001227983 */ /* 0x000ee80000300a00 */
[----:B------:R-:W2:Y:S04]  /*2f5d0*/  LDL.LU.64 R36, [R1+0xb40] ;  /* 0x000b400001247983 */ /* 0x000ea80000300a00 */
[----:B------:R-:W2:Y:S04]  /*2f5e0*/  LDL.LU.64 R38, [R1+0xb48] ;  /* 0x000b480001267983 */ /* 0x000ea80000300a00 */
[----:B0-----:R-:W-:Y:S04]  /*2f5f0*/  STL.64 [R1+0x36b8], R50 ;  /* 0x0036b83201007387 */ /* 0x001fe80000100a00 */
[----:B------:R0:W-:Y:S04]  /*2f600*/  STL.64 [R1+0x36b0], R48 ;  /* 0x0036b03001007387 */ /* 0x0001e80000100a00 */
[----:B0-----:R-:W4:Y:S04]  /*2f610*/  LDL.LU.64 R48, [R1+0x4c0] ;  /* 0x0004c00001307983 */ /* 0x001f280000300a00 */
[----:B------:R-:W4:Y:S04]  /*2f620*/  LDL.LU.64 R50, [R1+0x4c8] ;  /* 0x0004c80001327983 */ /* 0x000f280000300a00 */
[----:B------:R-:W-:Y:S01]  /*2f630*/  STL.64 [R1+0x3708], R10 ;  /* 0x0037080a01007387 */ /* 0x000fe20000100a00 */
[C---:B---3--:R-:W-:Y:S06]  /*2f640*/  HMMA.16816.F32.BF16 R32, R40.reuse, R8, R32 ;  /* 0x000000082820723c */ /* 0x048fec0000041820 */
[----:B----4-:R-:W-:-:S15]  /*2f650*/  HMMA.16816.F32.BF16 R48, R40, R4, R48 ;  /* 0x000000042830723c */ /* 0x010fde0000041830 */
[----:B------:R-:W-:-:S08]  /*2f660*/  NOP ;  /* 0x0000000000007918 */ /* 0x000fd00000000000 */
        /* <DEDUP_REMOVED lines=10> */
[----:B--2---:R-:W-:Y:S02]  /*2f710*/  HMMA.16816.F32.BF16 R8, R40, R16, R52 ;  /* 0x000000102808723c */ /* 0x004fe40000041834 */
[----:B------:R-:W-:Y:S04]  /*2f720*/  STL.64 [R1+0x36e8], R18 ;  /* 0x0036e81201007387 */ /* 0x000fe80000100a00 */
[----:B------:R-:W-:-:S15]  /*2f730*/  STL.64 [R1+0x36e0], R16 ;  /* 0x0036e01001007387 */ /* 0x000fde0000100a00 */
[----:B------:R-:W-:-:S02]  /*2f740*/  NOP ;  /* 0x0000000000007918 */ /* 0x000fc40000000000 */
[----:B------:R-:W-:Y:S04]  /*2f750*/  STL.64 [R1+0x490], R8 ;  /* 0x0004900801007387 */ /* 0x000fe80000100a00 */
[----:B------:R0:W-:Y:S04]  /*2f760*/  STL.64 [R1+0x498], R10 ;  /* 0x0004980a01007387 */ /* 0x0001e80000100a00 */
[----:B------:R-:W2:Y:S04]  /*2f770*/  LDL.LU.64 R32, [R1+0xb30] ;  /* 0x000b300001207983 */ /* 0x000ea80000300a00 */
[----:B------:R-:W2:Y:S01]  /*2f780*/  LDL.LU.64 R34, [R1+0xb38] ;  /* 0x000b380001227983 */ /* 0x000ea20000300a00 */
[C---:B------:R-:W-:Y:S06]  /*2f790*/  HMMA.16816.F32.BF16 R12, R40.reuse, R24, R36 ;  /* 0x00000018280c723c */ /* 0x040fec0000041824 */
[----:B0-----:R-:W-:-:S15]  /*2f7a0*/  HMMA.16816.F32.BF16 R8, R40, R20, R44 ;  /* 0x000000142808723c */ /* 0x001fde000004182c */
[----:B------:R-:W-:-:S08]  /*2f7b0*/  NOP ;  /* 0x0000000000007918 */ /* 0x000fd00000000000 */
[----:B------:R0:W-:Y:S04]  /*2f7c0*/  STL.64 [R1+0xb50], R8 ;  /* 0x000b500801007387 */ /* 0x0001e80000100a00 */
[----:B------:R1:W-:Y:S04]  /*2f7d0*/  STL.64 [R1+0xb58], R10 ;  /* 0x000b580a01007387 */ /* 0x0003e80000100a00 */
[----:B------:R-:W3:Y:S04]  /*2f7e0*/  LDL.LU.64 R44, [R1+0x480] ;  /* 0x00048000012c7983 */ /* 0x000ee80000300a00 */
[----:B------:R-:W3:Y:S04]  /*2f7f0*/  LDL.LU.64 R46, [R1+0x488] ;  /* 0x00048800012e7983 */ /* 0x000ee80000300a00 */
[----:B0-----:R-:W4:Y:S04]  /*2f800*/  LDL.LU.64 R8, [R1+0x400] ;  /* 0x0004000001087983 */ /* 0x001f280000300a00 */
[----:B-1----:R-:W4:Y:S04]  /*2f810*/  LDL.LU.64 R10, [R1+0x408] ;  /* 0x00040800010a7983 */ /* 0x002f280000300a00 */
[----:B------:R0:W-:Y:S04]  /*2f820*/  STL.64 [R1+0xb40], R12 ;  /* 0x000b400c01007387 */ /* 0x0001e80000100a00 */
[----:B------:R1:W-:Y:S04]  /*2f830*/  STL.64 [R1+0xb48], R14 ;  /* 0x000b480e01007387 */ /* 0x0003e80000100a00 */
[----:B0-----:R-:W4:Y:S04]  /*2f840*/  LDL.LU.64 R12, [R1+0x3f0] ;  /* 0x0003f000010c7983 */ /* 0x001f280000300a00 */
[----:B-1----:R-:W4:Y:S04]  /*2f850*/  LDL.LU.64 R14, [R1+0x3f8] ;  /* 0x0003f800010e7983 */ /* 0x002f280000300a00 */
[----:B------:R-:W4:Y:S04]  /*2f860*/  LDL.LU.64 R16, [R1+0x3e0] ;  /* 0x0003e00001107983 */ /* 0x000f280000300a00 */
        /* <DEDUP_REMOVED lines=8> */
[----:B------:R-:W4:Y:S01]  /*2f8f0*/  LDL.LU.64 R50, [R1+0x3c8] ;  /* 0x0003c80001327983 */ /* 0x000f220000300a00 */
[----:B--2---:R-:W-:-:S15]  /*2f900*/  HMMA.16816.F32.BF16 R32, R40, R28, R32 ;  /* 0x0000001c2820723c */ /* 0x004fde0000041820 */
[----:B------:R-:W-:-:S08]  /*2f910*/  NOP ;  /* 0x0000000000007918 */ /* 0x000fd00000000000 */
[----:B------:R-:W-:Y:S04]  /*2f920*/  STL.64 [R1+0xb30], R32 ;  /* 0x000b302001007387 */ /* 0x000fe80000100a00 */
[----:B------:R0:W-:Y:S04]  /*2f930*/  STL.64 [R1+0xb38], R34 ;  /* 0x000b382201007387 */ /* 0x0001e80000100a00 */
[----:B0-----:R-:W2:Y:S04]  /*2f940*/  LDL.LU.64 R34, [R1+0x3728] ;  /* 0x0037280001227983 */ /* 0x001ea80000300a00 */
[----:B------:R-:W3:Y:S02]  /*2f950*/  LDL.LU.64 R32, [R1+0x3720] ;  /* 0x0037200001207983 */ /* 0x000ee40000300a00 */
[----:B---3--:R-:W-:Y:S02]  /*2f960*/  HMMA.16816.F32.BF16 R40, R40, R32, R44 ;  /* 0x000000202828723c */ /* 0x008fe4000004182c */
[----:B------:R-:W4:Y:S04]  /*2f970*/  LDL.LU.64 R46, [R1+0x3718] ;  /* 0x00371800012e7983 */ /* 0x000f280000300a00 */
[----:B------:R-:W4:-:S15]  /*2f980*/  LDL.LU.64 R44, [R1+0x3710] ;  /* 0x00371000012c7983 */ /* 0x000f1e0000300a00 */
[----:B------:R-:W-:-:S02]  /*2f990*/  NOP ;  /* 0x0000000000007918 */ /* 0x000fc40000000000 */
[----:B------:R-:W-:Y:S04]  /*2f9a0*/  STL.64 [R1+0x480], R40 ;  /* 0x0004802801007387 */ /* 0x000fe80000100a00 */
[----:B------:R0:W-:Y:S02]  /*2f9b0*/  STL.64 [R1+0x488], R42 ;  /* 0x0004882a01007387 */ /* 0x0001e40000100a00 */
[----:B0-----:R-:W-:-:S06]  /*2f9c0*/  LOP3.LUT R43, R60, 0x20, RZ, 0x3c, !PT ;  /* 0x000000203c2b7812 */ /* 0x001fcc00078e3cff */
[----:B------:R-:W0:Y:S04]  /*2f9d0*/  LDSM.16.MT88.4 R40, [R43+UR4+0x380] ;  /* 0x000380042b28783b */ /* 0x000e280008004200 */
[----:B0-----:R-:W-:Y:S04]  /*2f9e0*/  STL.64 [R1+0x3658], R42 ;  /* 0x0036582a01007387 */ /* 0x001fe80000100a00 */
[----:B------:R0:W-:Y:S04]  /*2f9f0*/  STL.64 [R1+0x3650], R40 ;  /* 0x0036502801007387 */ /* 0x0001e80000100a00 */
[----:B0-----:R-:W3:Y:S04]  /*2fa00*/  LDL.LU.64 R40, [R1+0xa60] ;  /* 0x000a600001287983 */ /* 0x001ee80000300a00 */
[----:B------:R-:W3:Y:S01]  /*2fa10*/  LDL.LU.64 R42, [R1+0xa68] ;  /* 0x000a6800012a7983 */ /* 0x000ee20000300a00 */
        /* <DEDUP_REMOVED lines=12> */
[----:B---3--:R-:W-:-:S15]  /*2fae0*/  HMMA.16816.F32.BF16 R16, R44, R12, R16 ;  /* 0x0000000c2c10723c */ /* 0x008fde0000041810 */
[----:B------:R-:W-:-:S08]  /*2faf0*/  NOP ;  /* 0x0000000000007918 */ /* 0x000fd00000000000 */
[----:B------:R-:W-:Y:S04]  /*2fb00*/  STL.64 [R1+0x3e0], R16 ;  /* 0x0003e01001007387 */ /* 0x000fe80000100a00 */
[----:B------:R0:W-:Y:S04]  /*2fb10*/  STL.64 [R1+0x3e8], R18 ;  /* 0x0003e81201007387 */ /* 0x0001e80000100a00 */
[----:B0-----:R-:W3:Y:S04]  /*2fb20*/  LDL.LU.64 R18, [R1+0x36e8] ;  /* 0x0036e80001127983 */ /* 0x001ee80000300a00 */
[----:B------:R-:W4:Y:S01]  /*2fb30*/  LDL.LU.64 R16, [R1+0x36e0] ;  /* 0x0036e00001107983 */ /* 0x000f220000300a00 */
[C---:B------:R-:W-:Y:S06]  /*2fb40*/  HMMA.16816.F32.BF16 R36, R44.reuse, R20, R36 ;  /* 0x000000142c24723c */ /* 0x040fec0000041824 */
[C---:B------:R-:W-:Y:S06]  /*2fb50*/  HMMA.16816.F32.BF16 R56, R44.reuse, R24, R56 ;  /* 0x000000182c38723c */ /* 0x040fec0000041838 */
[C---:B------:R-:W-:Y:S06]  /*2fb60*/  HMMA.16816.F32.BF16 R40, R44.reuse, R28, R40 ;  /* 0x0000001c2c28723c */ /* 0x040fec0000041828 */
[----:B----4-:R-:W-:-:S15]  /*2fb70*/  HMMA.16816.F32.BF16 R52, R44, R16, R52 ;  /* 0x000000102c34723c */ /* 0x010fde0000041834 */
[----:B------:R-:W-:-:S08]  /*2fb80*/  NOP ;  /* 0x0000000000007918 */ /* 0x000fd00000000000 */
[----:B------:R0:W-:Y:S04]  /*2fb90*/  STL.64 [R1+0x3d0], R52 ;  /* 0x0003d03401007387 */ /* 0x0001e80000100a00 */
[----:B------:R1:W-:Y:S04]  /*2fba0*/  STL.64 [R1+0x3d8], R54 ;  /* 0x0003d83601007387 */ /* 0x0003e80000100a00 */
[----:B0-----:R-:W4:Y:S04]  /*2fbb0*/  LDL.LU.64 R52, [R1+0x340] ;  /* 0x0003400001347983 */ /* 0x001f280000300a00 */
[----:B-1----:R-:W4:Y:S04]  /*2fbc0*/  LDL.LU.64 R54, [R1+0x348] ;  /* 0x0003480001367983 */ /* 0x002f280000300a00 */
[----:B------:R-:W-:Y:S04]  /*2fbd0*/  STL.64 [R1+0xa80], R36 ;  /* 0x000a802401007387 */ /* 0x000fe80000100a00 */
[----:B------:R0:W-:Y:S04]  /*2fbe0*/  STL.64 [R1+0xa88], R38 ;  /* 0x000a882601007387 */ /* 0x0001e80000100a00 */
[----:B0-----:R-:W4:Y:S04]  /*2fbf0*/  LDL.LU.64 R38, [R1+0x36d8] ;  /* 0x0036d80001267983 */ /* 0x001f280000300a00 */
[----:B------:R-:W4:Y:S04]  /*2fc00*/  LDL.LU.64 R36, [R1+0x36d0] ;  /* 0x0036d00001247983 */ /* 0x000f280000300a00 */
[----:B------:R0:W-:Y:S04]  /*2fc10*/  STL.64 [R1+0xa70], R56 ;  /* 0x000a703801007387 */ /* 0x0001e80000100a00 */
[----:B------:R1:W-:Y:S04]  /*2fc20*/  STL.64 [R1+0xa78], R58 ;  /* 0x000a783a01007387 */ /* 0x0003e80000100a00 */
[----:B0-----:R-:W3:Y:S04]  /*2fc30*/  LDL.LU.64 R56, [R1+0x310] ;  /* 0x0003100001387983 */ /* 0x001ee80000300a00 */
[----:B-1----:R-:W3:Y:S04]  /*2fc40*/  LDL.LU.64 R58, [R1+0x318] ;  /* 0x00031800013a7983 */ /* 0x002ee80000300a00 */
[----:B------:R-:W-:Y:S04]  /*2fc50*/  STL.64 [R1+0xa60], R40 ;  /* 0x000a602801007387 */ /* 0x000fe80000100a00 */
[----:B------:R0:W-:Y:S02]  /*2fc60*/  STL.64 [R1+0xa68], R42 ;  /* 0x000a682a01007387 */ /* 0x0001e40000100a00 */
[----:B0-----:R-:W-:Y:S02]  /*2fc70*/  HMMA.16816.F32.BF16 R40, R44, R32, R48 ;  /* 0x000000202c28723c */ /* 0x001fe40000041830 */
[----:B------:R-:W2:Y:S04]  /*2fc80*/  LDL.LU.64 R44, [R1+0x320] ;  /* 0x00032000012c7983 */ /* 0x000ea80000300a00 */
[----:B------:R-:W2:-:S15]  /*2fc90*/  LDL.LU.64 R46, [R1+0x328] ;  /* 0x00032800012e7983 */ /* 0x000e9e0000300a00 */
[----:B------:R-:W-:-:S02]  /*2fca0*/  NOP ;  /* 0x0000000000007918 */ /* 0x000fc40000000000 */
[----:B------:R0:W-:Y:S04]  /*2fcb0*/  STL.64 [R1+0x3c0], R40 ;  /* 0x0003c02801007387 */ /* 0x0001e80000100a00 */
[----:B------:R1:W-:Y:S04]  /*2fcc0*/  STL.64 [R1+0x3c8], R42 ;  /* 0x0003c82a01007387 */ /* 0x0003e80000100a00 */
[----:B------:R-:W3:Y:S04]  /*2fcd0*/  LDL.LU.64 R48, [R1+0x300] ;  /* 0x0003000001307983 */ /* 0x000ee80000300a00 */
[----:B------:R-:W3:Y:S04]  /*2fce0*/  LDL.LU.64 R50, [R1+0x308] ;  /* 0x0003080001327983 */ /* 0x000ee80000300a00 */
[----:B0-----:R-:W3:Y:S04]  /*2fcf0*/  LDL.LU.64 R40, [R1+0x940] ;  /* 0x0009400001287983 */ /* 0x001ee80000300a00 */
[----:B-1----:R-:W3:Y:S04]  /*2fd00*/  LDL.LU.64 R42, [R1+0x948] ;  /* 0x00094800012a7983 */ /* 0x002ee80000300a00 */
[----:B------:R-:W-:Y:S04]  /*2fd10*/  STL.64 [R1+0x36c8], R34 ;  /* 0x0036c82201007387 */ /* 0x000fe80000100a00 */
[----:B------:R0:W-:Y:S04]  /*2fd20*/  STL.64 [R1+0x36c0], R32 ;  /* 0x0036c02001007387 */ /* 0x0001e80000100a00 */
[----:B0-----:R-:W2:Y:S04]  /*2fd30*/  LDL.LU.64 R32, [R1+0x330] ;  /* 0x0003300001207983 */ /* 0x001ea80000300a00 */
[----:B------:R-:W2:Y:S01]  /*2fd40*/  LDL.LU.64 R34, [R1+0x338] ;  /* 0x0003380001227983 */ /* 0x000ea20000300a00 */
[----:B----4-:R-:W-:-:S15]  /*2fd50*/  HMMA.16816.F32.BF16 R52, R36, R4, R52 ;  /* 0x000000042434723c */ /* 0x010fde0000041834 */
[----:B------:R-:W-:-:S08]  /*2fd60*/  NOP ;  /* 0x0000000000007918 */ /* 0x000fd00000000000 */
[----:B------:R0:W-:Y:S04]  /*2fd70*/  STL.64 [R1+0x340], R52 ;  /* 0x0003403401007387 */ /* 0x0001e80000100a00 */
[----:B------:R-:W-:Y:S04]  /*2fd80*/  STL.64 [R1+0x348], R54 ;  /* 0x0003483601007387 */ /* 0x000fe80000100a00 */
[----:B------:R-:W-:Y:S04]  /*2fd90*/  STL.64 [R1+0x36a8], R10 ;  /* 0x0036a80a01007387 */ /* 0x000fe80000100a00 */
[----:B------:R1:W-:Y:S01]  /*2fda0*/  STL.64 [R1+0x36a0], R8 ;  /* 0x0036a00801007387 */ /* 0x0003e20000100a00 */
[----:B0-----:R-:W-:Y:S01]  /*2fdb0*/  LOP3.LUT R52, R60, 0x40, RZ, 0x3c, !PT ;  /* 0x000000403c347812 */ /* 0x001fe200078e3cff */
[C---:B--2---:R-:W-:Y:S06]  /*2fdc0*/  HMMA.16816.F32.BF16 R32, R36.reuse, R8, R32 ;  /* 0x000000082420723c */ /* 0x044fec0000041820 */
[----:B-1----:R-:W-:Y:S01]  /*2fdd0*/  HMMA.16816.F32.BF16 R8, R36, R12, R44 ;  /* 0x0000000c2408723c */ /* 0x002fe2000004182c */
[----:B------:R-:W0:-:S15]  /*2fde0*/  LDSM.16.MT88.4 R44, [R52+UR4] ;  /* 0x00000004342c783b */ /* 0x000e1e0008004200 */
[----:B------:R-:W-:-:S01]  /*2fdf0*/  NOP ;  /* 0x0000000000007918 */ /* 0x000fc20000000000 */
[----:B------:R-:W-:Y:S04]  /*2fe00*/  STL.64 [R1+0x330], R32 ;  /* 0x0003302001007387 */ /* 0x000fe80000100a00 */
[----:B------:R-:W-:Y:S04]  /*2fe10*/  STL.64 [R1+0x338], R34 ;  /* 0x0003382201007387 */ /* 0x000fe80000100a00 */
[----:B------:R-:W-:Y:S04]  /*2fe20*/  STL.64 [R1+0x3698], R14 ;  /* 0x0036980e01007387 */ /* 0x000fe80000100a00 */
[----:B------:R-:W-:Y:S04]  /*2fe30*/  STL.64 [R1+0x3690], R12 ;  /* 0x0036900c01007387 */ /* 0x000fe80000100a00 */
[----:B------:R-:W-:Y:S04]  /*2fe40*/  STL.64 [R1+0x320], R8 ;  /* 0x0003200801007387 */ /* 0x000fe80000100a00 */
[----:B------:R3:W-:Y:S02]  /*2fe50*/  STL.64 [R1+0x328], R10 ;  /* 0x0003280a01007387 */ /* 0x0007e40000100a00 */
[C---:B---3--:R-:W-:Y:S06]  /*2fe60*/  HMMA.16816.F32.BF16 R8, R36.reuse, R16, R56 ;  /* 0x000000102408723c */ /* 0x048fec0000041838 */
[----:B------:R-:W-:Y:S01]  /*2fe70*/  HMMA.16816.F32.BF16 R12, R36, R20, R48 ;  /* 0x00000014240c723c */ /* 0x000fe20000041830 */
[----:B------:R-:W-:Y:S04]  /*2fe80*/  STL.64 [R1+0x3688], R18 ;  /* 0x0036881201007387 */ /* 0x000fe80000100a00 */
[----:B------:R-:W-:-:S12]  /*2fe90*/  STL.64 [R1+0x3680], R16 ;  /* 0x0036801001007387 */ /* 0x000fd80000100a00 */
[----:B------:R-:W-:Y:S04]  /*2fea0*/  STL.64 [R1+0x310], R8 ;  /* 0x0003100801007387 */ /* 0x000fe80000100a00 */
[----:B------:R1:W-:Y:S04]  /*2feb0*/  STL.64 [R1+0x318], R10 ;  /* 0x0003180a01007387 */ /* 0x0003e80000100a00 */
[----:B0-----:R-:W-:Y:S04]  /*2fec0*/  STL.64 [R1+0x3668], R46 ;  /* 0x0036682e01007387 */ /* 0x001fe80000100a00 */
[----:B------:R-:W-:Y:S04]  /*2fed0*/  STL.64 [R1+0x3660], R44 ;  /* 0x0036602c01007387 */ /* 0x000fe80000100a00 */
[----:B------:R-:W2:Y:S04]  /*2fee0*/  LDL.LU.64 R32, [R1+0x930] ;  /* 0x0009300001207983 */ /* 0x000ea80000300a00 */
[----:B------:R-:W-:Y:S04]  /*2fef0*/  STL.64 [R1+0x300], R12 ;  /* 0x0003000c01007387 */ /* 0x000fe80000100a00 */
[----:B------:R-:W-:Y:S04]  /*2ff00*/  STL.64 [R1+0x308], R14 ;  /* 0x0003080e01007387 */ /* 0x000fe80000100a00 */
[----:B------:R-:W2:Y:S01]  /*2ff10*/  LDL.LU.64 R34, [R1+0x938] ;  /* 0x0009380001227983 */ /* 0x000ea20000300a00 */
[----:B-1----:R-:W-:-:S15]  /*2ff20*/  HMMA.16816.F32.BF16 R8, R36, R24, R40 ;  /* 0x000000182408723c */ /* 0x002fde0000041828 */
[----:B------:R-:W-:-:S08]  /*2ff30*/  NOP ;  /* 0x0000000000007918 */ /* 0x000fd00000000000 */
[----:B------:R0:W-:Y:S04]  /*2ff40*/  STL.64 [R1+0x940], R8 ;  /* 0x0009400801007387 */ /* 0x0001e80000100a00 */
[----:B------:R1:W-:Y:S04]  /*2ff50*/  STL.64 [R1+0x948], R10 ;  /* 0x0009480a01007387 */ /* 0x0003e80000100a00 */
[----:B------:R-:W3:Y:S04]  /*2ff60*/  LDL.LU.64 R48, [R1+0x2f0] ;  /* 0x0002f00001307983 */ /* 0x000ee80000300a00 */
[----:B------:R-:W3:Y:S04]  /*2ff70*/  LDL.LU.64 R50, [R1+0x2f8] ;  /* 0x0002f80001327983 */ /* 0x000ee80000300a00 */
[----:B0-----:R-:W4:Y:S04]  /*2ff80*/  LDL.LU.64 R8, [R1+0x8c0] ;  /* 0x0008c00001087983 */ /* 0x001f280000300a00 */
[----:B-1----:R-:W4:Y:S04]  /*2ff90*/  LDL.LU.64 R10, [R1+0x8c8] ;  /* 0x0008c800010a7983 */ /* 0x002f280000300a00 */
[----:B------:R-:W4:Y:S04]  /*2ffa0*/  LDL.LU.64 R12, [R1+0x8b0] ;  /* 0x0008b000010c7983 */ /* 0x000f280000300a00 */
[----:B------:R-:W4:Y:S04]  /*2ffb0*/  LDL.LU.64 R14, [R1+0x8b8] ;  /* 0x0008b800010e7983 */ /* 0x000f280000300a00 */
[----:B------:R-:W4:Y:S04]  /*2ffc0*/  LDL.LU.64 R16, [R1+0x8a0] ;  /* 0x0008a00001107983 */ /* 0x000f280000300a00 */
[----:B------:R-:W4:Y:S04]  /*2ffd0*/  LDL.LU.64 R18, [R1+0x8a8] ;  /* 0x0008a80001127983 */ /* 0x000f280000300a00 */
[----:B------:R-:W-:Y:S04]  /*2ffe0*/  STL.64 [R1+0x3678], R26 ;  /* 0x0036781a01007387 */ /* 0x000fe80000100a00 */
[----:B------:R0:W-:Y:S04]  /*2fff0*/  STL.64 [R1+0x3670], R24 ;  /* 0x0036701801007387 */ /* 0x0001e80000100a00 */
[----:B0-----:R-:W4:Y:S04]  /*30000*/  LDL.LU.64 R24, [R1+0x880] ;  /* 0x0008800001187983 */ /* 0x001f280000300a00 */
        /* <DEDUP_REMOVED lines=17> */
[----:B------:R0:W-:Y:S04]  /*30120*/  STL.64 [R1+0x2f0], R36 ;  /* 0x0002f02401007387 */ /* 0x0001e80000100a00 */
[----:B------:R1:W-:Y:S04]  /*30130*/  STL.64 [R1+0x2f8], R38 ;  /* 0x0002f82601007387 */ /* 0x0003e80000100a00 */
[----:B0-----:R-:W3:Y:S04]  /*30140*/  LDL.LU.64 R36, [R1+0x890] ;  /* 0x0008900001247983 */ /* 0x001ee80000300a00 */
[----:B-1----:R-:W3:Y:S01]  /*30150*/  LDL.LU.64 R38, [R1+0x898] ;  /* 0x0008980001267983 */ /* 0x002ee20000300a00 */
        /* <DEDUP_REMOVED lines=19> */
[----:B----4-:R-:W-:-:S15]  /*30290*/  HMMA.16816.F32.BF16 R36, R48, R16, R36 ;  /* 0x000000103024723c */ /* 0x010fde0000041824 */
[----:B------:R-:W-:-:S08]  /*302a0*/  NOP ;  /* 0x0000000000007918 */ /* 0x000fd00000000000 */
[----:B------:R-:W-:Y:S04]  /*302b0*/  STL.64 [R1+0x890], R36 ;  /* 0x0008902401007387 */ /* 0x000fe80000100a00 */
[----:B------:R-:W-:Y:S04]  /*302c0*/  STL.64 [R1+0x898], R38 ;  /* 0x0008982601007387 */ /* 0x000fe80000100a00 */
[----:B------:R0:W1:Y:S04]  /*302d0*/  LDSM.16.MT88.4 R36, [R52+UR4+0x80] ;  /* 0x000080043424783b */ /* 0x0000680008004200 */
[----:B0-----:R-:W4:Y:S04]  /*302e0*/  LDL.LU.64 R52, [R1+0x7a0] ;  /* 0x0007a00001347983 */ /* 0x001f280000300a00 */
[----:B------:R-:W4:Y:S04]  /*302f0*/  LDL.LU.64 R54, [R1+0x7a8] ;  /* 0x0007a80001367983 */ /* 0x000f280000300a00 */
[----:B-1----:R-:W-:Y:S04]  /*30300*/  STL.64 [R1+0x3628], R38 ;  /* 0x0036282601007387 */ /* 0x002fe80000100a00 */
[----:B------:R0:W-:Y:S04]  /*30310*/  STL.64 [R1+0x3620], R36 ;  /* 0x0036202401007387 */ /* 0x0001e80000100a00 */
[----:B0-----:R-:W2:Y:S04]  /*30320*/  LDL.LU.64 R36, [R1+0x7b0] ;  /* 0x0007b00001247983 */ /* 0x001ea80000300a00 */
[----:B------:R-:W2:Y:S04]  /*30330*/  LDL.LU.64 R38, [R1+0x7b8] ;  /* 0x0007b80001267983 */ /* 0x000ea80000300a00 */
[----:B------:R-:W-:Y:S04]  /*30340*/  STL.64 [R1+0x880], R24 ;  /* 0x0008801801007387 */ /* 0x000fe80000100a00 */
[----:B------:R0:W-:Y:S04]  /*30350*/  STL.64 [R1+0x888], R26 ;  /* 0x0008881a01007387 */ /* 0x0001e80000100a00 */
[----:B0-----:R-:W3:Y:S04]  /*30360*/  LDL.LU.64 R26, [R1+0x3678] ;  /* 0x00367800011a7983 */ /* 0x001ee80000300a00 */
[----:B------:R-:W4:Y:S01]  /*30370*/  LDL.LU.64 R24, [R1+0x3670] ;  /* 0x0036700001187983 */ /* 0x000f220000300a00 */
[C---:B------:R-:W-:Y:S06]  /*30380*/  HMMA.16816.F32.BF16 R40, R48.reuse, R28, R40 ;  /* 0x0000001c3028723c */ /* 0x040fec0000041828 */
[C---:B------:R-:W-:Y:S06]  /*30390*/  HMMA.16816.F32.BF16 R56, R48.reuse, R32, R56 ;  /* 0x000000203038723c */ /* 0x040fec0000041838 */
[----:B----4-:R-:W-:-:S15]  /*303a0*/  HMMA.16816.F32.BF16 R44, R48, R24, R44 ;  /* 0x00000018302c723c */ /* 0x010fde000004182c */
[----:B------:R-:W-:-:S08]  /*303b0*/  NOP ;  /* 0x0000000000007918 */ /* 0x000fd00000000000 */
[----:B------:R-:W-:Y:S04]  /*303c0*/  STL.64 [R1+0x870], R44 ;  /* 0x0008702c01007387 */ /* 0x000fe80000100a00 */
[----:B------:R0:W-:Y:S04]  /*303d0*/  STL.64 [R1+0x878], R46 ;  /* 0x0008782e01007387 */ /* 0x0001e80000100a00 */
[----:B0-----:R-:W4:Y:S04]  /*303e0*/  LDL.LU.64 R46, [R1+0x3668] ;  /* 0x00366800012e7983 */ /* 0x001f280000300a00 */
[----:B------:R-:W4:Y:S04]  /*303f0*/  LDL.LU.64 R44, [R1+0x3660] ;  /* 0x00366000012c7983 */ /* 0x000f280000300a00 */
[----:B------:R-:W-:Y:S04]  /*30400*/  STL.64 [R1+0x860], R40 ;  /* 0x0008602801007387 */ /* 0x000fe80000100a00 */
[----:B------:R0:W-:Y:S04]  /*30410*/  STL.64 [R1+0x868], R42 ;  /* 0x0008682a01007387 */ /* 0x0001e80000100a00 */
[----:B0-----:R-:W2:Y:S04]  /*30420*/  LDL.LU.64 R42, [R1+0x3658] ;  /* 0x00365800012a7983 */ /* 0x001ea80000300a00 */
[----:B------:R-:W2:Y:S04]  /*30430*/  LDL.LU.64 R40, [R1+0x3650] ;  /* 0x0036500001287983 */ /* 0x000ea80000300a00 */
[----:B------:R-:W2:Y:S04]  /*30440*/  LDL.LU.64 R48, [R1+0x7c0] ;  /* 0x0007c00001307983 */ /* 0x000ea80000300a00 */
[----:B------:R-:W2:Y:S04]  /*30450*/  LDL.LU.64 R50, [R1+0x7c8] ;  /* 0x0007c80001327983 */ /* 0x000ea80000300a00 */
[----:B------:R0:W-:Y:S04]  /*30460*/  STL.64 [R1+0x220], R56 ;  /* 0x0002203801007387 */ /* 0x0001e80000100a00 */
[----:B------:R1:W-:Y:S04]  /*30470*/  STL.64 [R1+0x228], R58 ;  /* 0x0002283a01007387 */ /* 0x0003e80000100a00 */
[----:B0-----:R-:W3:Y:S04]  /*30480*/  LDL.LU.64 R56, [R1+0x770] ;  /* 0x0007700001387983 */ /* 0x001ee80000300a00 */
[----:B-1----:R-:W3:Y:S01]  /*30490*/  LDL.LU.64 R58, [R1+0x778] ;  /* 0x00077800013a7983 */ /* 0x002ee20000300a00 */
[----:B--2---:R-:W-:-:S15]  /*304a0*/  HMMA.16816.F32.BF16 R48, R40, R4, R48 ;  /* 0x000000042830723c */ /* 0x004fde0000041830 */
[----:B------:R-:W-:-:S08]  /*304b0*/  NOP ;  /* 0x0000000000007918 */ /* 0x000fd00000000000 */
[----:B------:R-:W-:Y:S04]  /*304c0*/  STL.64 [R1+0x7c0], R48 ;  /* 0x0007c03001007387 */ /* 0x000fe80000100a00 */
[----:B------:R0:W-:Y:S02]  /*304d0*/  STL.64 [R1+0x7c8], R50 ;  /* 0x0007c83201007387 */ /* 0x0001e40000100a00 */
[----:B0-----:R-:W-:Y:S02]  /*304e0*/  HMMA.16816.F32.BF16 R48, R40, R8, R36 ;  /* 0x000000082830723c */ /* 0x001fe40000041824 */
[----:B------:R-:W2:Y:S04]  /*304f0*/  LDL.LU.64 R36, [R1+0x760] ;  /* 0x0007600001247983 */ /* 0x000ea80000300a00 */
[----:B------:R-:W2:-:S15]  /*30500*/  LDL.LU.64 R38, [R1+0x768] ;  /* 0x0007680001267983 */ /* 0x000e9e0000300a00 */
[----:B------:R-:W-:-:S02]  /*30510*/  NOP ;  /* 0x0000000000007918 */ /* 0x000fc40000000000 */
[----:B------:R-:W-:Y:S04]  /*30520*/  STL.64 [R1+0x7b0], R48 ;  /* 0x0007b03001007387 */ /* 0x000fe80000100a00 */
[----:B------:R0:W-:Y:S02]  /*30530*/  STL.64 [R1+0x7b8], R50 ;  /* 0x0007b83201007387 */ /* 0x0001e40000100a00 */
[----:B0-----:R-:W-:Y:S02]  /*30540*/  HMMA.16816.F32.BF16 R48, R40, R12, R52 ;  /* 0x0000000c2830723c */ /* 0x001fe40000041834 */
[----:B------:R-:W-:Y:S04]  /*30550*/  STL.64 [R1+0x3648], R10 ;  /* 0x0036480a01007387 */ /* 0x000fe80000100a00 */
[----:B------:R0:W-:Y:S04]  /*30560*/  STL.64 [R1+0x3640], R8 ;  /* 0x0036400801007387 */ /* 0x0001e80000100a00 */
[----:B0-----:R-:W4:Y:S04]  /*30570*/  LDL.LU.64 R8, [R1+0x780] ;  /* 0x0007800001087983 */ /* 0x001f280000300a00 */
[----:B------:R-:W4:Y:S04]  /*30580*/  LDL.LU.64 R10, [R1+0x788] ;  /* 0x00078800010a7983 */ /* 0x000f280000300a00 */
[----:B------:R-:W2:Y:S04]  /*30590*/  LDL.LU.64 R52, [R1+0x1a0] ;  /* 0x0001a00001347983 */ /* 0x000ea80000300a00 */
[----:B------:R-:W2:Y:S04]  /*305a0*/  LDL.LU.64 R54, [R1+0x1a8] ;  /* 0x0001a80001367983 */ /* 0x000ea80000300a00 */
[----:B------:R-:W-:Y:S04]  /*305b0*/  STL.64 [R1+0x7a0], R48 ;  /* 0x0007a03001007387 */ /* 0x000fe80000100a00 */
[----:B------:R-:W-:Y:S04]  /*305c0*/  STL.64 [R1+0x7a8], R50 ;  /* 0x0007a83201007387 */ /* 0x000fe80000100a00 */
[----:B------:R-:W-:Y:S04]  /*305d0*/  STL.64 [R1+0x3638], R14 ;  /* 0x0036380e01007387 */ /* 0x000fe80000100a00 */
[----:B------:R0:W-:Y:S04]  /*305e0*/  STL.64 [R1+0x3630], R12 ;  /* 0x0036300c01007387 */ /* 0x0001e80000100a00 */
[----:B0-----:R-:W3:Y:S04]  /*305f0*/  LDL.LU.64 R12, [R1+0x790] ;  /* 0x00079000010c7983 */ /* 0x001ee80000300a00 */
[----:B------:R-:W3:Y:S01]  /*30600*/  LDL.LU.64 R14, [R1+0x798] ;  /* 0x00079800010e7983 */ /* 0x000ee20000300a00 */
[----:B------:R-:W-:-:S06]  /*30610*/  LOP3.LUT R51, R60, 0x40, RZ, 0x3c, !PT ;  /* 0x000000403c337812 */ /* 0x000fcc00078e3cff */
[----:B------:R-:W0:Y:S01]  /*30620*/  LDSM.16.MT88.4 R48, [R51+UR4+0x100] ;  /* 0x000100043330783b */ /* 0x000e220008004200 */
[C---:B----4-:R-:W-:Y:S06]  /*30630*/  HMMA.16816.F32.BF16 R8, R40.reuse, R20, R8 ;  /* 0x000000142808723c */ /* 0x050fec0000041808 */
[----:B---3--:R-:W-:-:S15]  /*30640*/  HMMA.16816.F32.BF16 R12, R40, R16, R12 ;  /* 0x00000010280c723c */ /* 0x008fde000004180c */
[----:B------:R-:W-:-:S08]  /*30650*/  NOP ;  /* 0x0000000000007918 */ /* 0x000fd00000000000 */
        /* <DEDUP_REMOVED lines=9> */
[C---:B--2---:R-:W-:Y:S06]  /*306f0*/  HMMA.16816.F32.BF16 R48, R40.reuse, R28, R36 ;  /* 0x0000001c2830723c */ /* 0x044fec0000041824 */
[----:B------:R-:W-:Y:S11]  /*30700*/  HMMA.16816.F32.BF16 R40, R40, R32, R52 ;  /* 0x000000202828723c */ /* 0x000ff60000041834 */
        /* <DEDUP_REMOVED lines=8> */
[----:B------:R-:W4:Y:S04]  /*30790*/  LDL.LU.64 R56, [R1+0xde0] ;  /* 0x000de00001387983 */ /* 0x000f280000300a00 */
[----:B------:R-:W4:Y:S04]  /*307a0*/  LDL.LU.64 R58, [R1+0xde8] ;  /* 0x000de800013a7983 */ /* 0x000f280000300a00 */
[----:B------:R-:W4:Y:S04]  /*307b0*/  LDL.LU.64 R52, [R1+0xdd0] ;  /* 0x000dd00001347983 */ /* 0x000f280000300a00 */
[----:B------:R-:W4:Y:S04]  /*307c0*/  LDL.LU.64 R54, [R1+0xdd8] ;  /* 0x000dd80001367983 */ /* 0x000f280000300a00 */
[----:B------:R-:W-:Y:S04]  /*307d0*/  STL.64 [R1+0x1a0], R40 ;  /* 0x0001a02801007387 */ /* 0x000fe80000100a00 */
[----:B------:R-:W-:Y:S04]  /*307e0*/  STL.64 [R1+0x1a8], R42 ;  /* 0x0001a82a01007387 */ /* 0x000fe80000100a00 */
[----:B0-----:R-:W4:Y:S01]  /*307f0*/  LDL.LU.64 R48, [R1+0x6d0] ;  /* 0x0006d00001307983 */ /* 0x001f220000300a00 */
[----:B-1----:R-:W-:-:S05]  /*30800*/  LOP3.LUT R51, R60, 0x40, RZ, 0x3c, !PT ;  /* 0x000000403c337812 */ /* 0x002fca00078e3cff */
[----:B------:R0:W1:Y:S04]  /*30810*/  LDSM.16.MT88.4 R40, [R51+UR4+0x180] ;  /* 0x000180043328783b */ /* 0x0000680008004200 */
[----:B0-----:R-:W4:Y:S04]  /*30820*/  LDL.LU.64 R50, [R1+0x6d8] ;  /* 0x0006d80001327983 */ /* 0x001f280000300a00 */
[----:B-1----:R-:W-:Y:S04]  /*30830*/  STL.64 [R1+0x35c8], R42 ;  /* 0x0035c82a01007387 */ /* 0x002fe80000100a00 */
        /* <DEDUP_REMOVED lines=14> */
[----:B------:R-:W4:Y:S04]  /*30920*/  LDL.LU.64 R12, [R1+0x3630] ;  /* 0x00363000010c7983 */ /* 0x000f280000300a00 */
[----:B---3--:R-:W-:Y:S04]  /*30930*/  STL.64 [R1+0x3618], R10 ;  /* 0x0036180a01007387 */ /* 0x008fe80000100a00 */
[----:B------:R0:W-:Y:S04]  /*30940*/  STL.64 [R1+0x3610], R8 ;  /* 0x0036100801007387 */ /* 0x0001e80000100a00 */
[----:B0-----:R-:W3:Y:S04]  /*30950*/  LDL.LU.64 R8, [R1+0xe00] ;  /* 0x000e000001087983 */ /* 0x001ee80000300a00 */
[----:B------:R-:W3:Y:S01]  /*30960*/  LDL.LU.64 R10, [R1+0xe08] ;  /* 0x000e0800010a7983 */ /* 0x000ee20000300a00 */
[C---:B----4-:R-:W-:Y:S06]  /*30970*/  HMMA.16816.F32.BF16 R36, R44.reuse, R12, R36 ;  /* 0x0000000c2c24723c */ /* 0x050fec0000041824 */
[----:B---3--:R-:W-:-:S15]  /*30980*/  HMMA.16816.F32.BF16 R8, R44, R16, R8 ;  /* 0x000000102c08723c */ /* 0x008fde0000041808 */
[----:B------:R-:W-:-:S02]  /*30990*/  NOP ;  /* 0x0000000000007918 */ /* 0x000fc40000000000 */
[----:B------:R-:W-:Y:S04]  /*309a0*/  STL.64 [R1+0xe10], R36 ;  /* 0x000e102401007387 */ /* 0x000fe80000100a00 */
[----:B------:R0:W-:Y:S04]  /*309b0*/  STL.64 [R1+0xe18], R38 ;  /* 0x000e182601007387 */ /* 0x0001e80000100a00 */
[----:B0-----:R-:W3:Y:S04]  /*309c0*/  LDL.LU.64 R38, [R1+0x3628] ;  /* 0x0036280001267983 */ /* 0x001ee80000300a00 */
[----:B------:R-:W3:Y:S04]  /*309d0*/  LDL.LU.64 R36, [R1+0x3620] ;  /* 0x0036200001247983 */ /* 0x000ee80000300a00 */
[----:B------:R-:W-:Y:S04]  /*309e0*/  STL.64 [R1+0xe00], R8 ;  /* 0x000e000801007387 */ /* 0x000fe80000100a00 */
[----:B------:R0:W-:Y:S02]  /*309f0*/  STL.64 [R1+0xe08], R10 ;  /* 0x000e080a01007387 */ /* 0x0001e40000100a00 */
[----:B0-----:R-:W-:-:S15]  /*30a00*/  HMMA.16816.F32.BF16 R8, R44, R20, R40 ;  /* 0x000000142c08723c */ /* 0x001fde0000041828 */
[----:B------:R-:W-:-:S08]  /*30a10*/  NOP ;  /* 0x0000000000007918 */ /* 0x000fd00000000000 */
[----:B------:R-:W-:Y:S04]  /*30a20*/  STL.64 [R1+0xdf0], R8 ;  /* 0x000df00801007387 */ /* 0x000fe80000100a00 */
[----:B------:R0:W-:Y:S02]  /*30a30*/  STL.64 [R1+0xdf8], R10 ;  /* 0x000df80a01007387 */ /* 0x0001e40000100a00 */
[----:B0-----:R-:W-:Y:S02]  /*30a40*/  HMMA.16816.F32.BF16 R8, R44, R24, R56 ;  /* 0x000000182c08723c */ /* 0x001fe40000041838 */
[----:B------:R-:W-:Y:S04]  /*30a50*/  STL.64 [R1+0x3608], R26 ;  /* 0x0036081a01007387 */ /* 0x000fe80000100a00 */
[----:B------:R-:W-:-:S15]  /*30a60*/  STL.64 [R1+0x3600], R24 ;  /* 0x0036001801007387 */ /* 0x000fde0000100a00 */
[----:B------:R-:W-:-:S02]  /*30a70*/  NOP ;  /* 0x0000000000007918 */ /* 0x000fc40000000000 */
[----:B------:R-:W-:Y:S04]  /*30a80*/  STL.64 [R1+0xde0], R8 ;  /* 0x000de00801007387 */ /* 0x000fe80000100a00 */
[----:B------:R0:W-:Y:S02]  /*30a90*/  STL.64 [R1+0xde8], R10 ;  /* 0x000de80a01007387 */ /* 0x0001e40000100a00 */
[----:B0-----:R-:W-:Y:S02]  /*30aa0*/  HMMA.16816.F32.BF16 R8, R44, R28, R52 ;  /* 0x0000001c2c08723c */ /* 0x001fe40000041834 */
[----:B------:R-:W-:Y:S04]  /*30ab0*/  STL.64 [R1+0x35f8], R30 ;  /* 0x0035f81e01007387 */ /* 0x000fe80000100a00 */
[----:B------:R-:W-:-:S15]  /*30ac0*/  STL.64 [R1+0x35f0], R28 ;  /* 0x0035f01c01007387 */ /* 0x000fde0000100a00 */
[----:B------:R-:W-:-:S02]  /*30ad0*/  NOP ;  /* 0x0000000000007918 */ /* 0x000fc40000000000 */
[----:B------:R0:W-:Y:S04]  /*30ae0*/  STL.64 [R1+0xdd0], R8 ;  /* 0x000dd00801007387 */ /* 0x0001e80000100a00 */
[----:B------:R1:W-:Y:S04]  /*30af0*/  STL.64 [R1+0xdd8], R10 ;  /* 0x000dd80a01007387 */ /* 0x0003e80000100a00 */
[----:B0-----:R-:W3:Y:S04]  /*30b00*/  LDL.LU.64 R8, [R1+0x5e0] ;  /* 0x0005e00001087983 */ /* 0x001ee80000300a00 */
[----:B-1----:R-:W3:Y:S01]  /*30b10*/  LDL.LU.64 R10, [R1+0x5e8] ;  /* 0x0005e800010a7983 */ /* 0x002ee20000300a00 */
[----:B------:R-:W-:Y:S01]  /*30b20*/  LOP3.LUT R43, R60, 0x40, RZ, 0x3c, !PT ;  /* 0x000000403c2b7812 */ /* 0x000fe200078e3cff */
[----:B------:R-:W-:Y:S04]  /*30b30*/  HMMA.16816.F32.BF16 R24, R44, R32, R48 ;  /* 0x000000202c18723c */ /* 0x000fe80000041830 */
[----:B------:R-:W0:-:S15]  /*30b40*/  LDSM.16.MT88.4 R44, [R43+UR4+0x200] ;  /* 0x000200042b2c783b */ /* 0x000e1e0008004200 */
[----:B------:R-:W-:-:S04]  /*30b50*/  NOP ;  /* 0x0000000000007918 */ /* 0x000fc80000000000 */
[----:B------:R1:W-:Y:S04]  /*30b60*/  STL.64 [R1+0x6d0], R24 ;  /* 0x0006d01801007387 */ /* 0x0003e80000100a00 */
[----:B------:R4:W-:Y:S04]  /*30b70*/  STL.64 [R1+0x6d8], R26 ;  /* 0x0006d81a01007387 */ /* 0x0009e80000100a00 */
[----:B------:R-:W2:Y:S04]  /*30b80*/  LDL.LU.64 R56, [R1+0x5d0] ;  /* 0x0005d00001387983 */ /* 0x000ea80000300a00 */
[----:B------:R-:W2:Y:S04]  /*30b90*/  LDL.LU.64 R58, [R1+0x5d8] ;  /* 0x0005d800013a7983 */ /* 0x000ea80000300a00 */
[----:B------:R-:W2:Y:S04]  /*30ba0*/  LDL.LU.64 R52, [R1+0x5c0] ;  /* 0x0005c00001347983 */ /* 0x000ea80000300a00 */
[----:B------:R-:W2:Y:S04]  /*30bb0*/  LDL.LU.64 R54, [R1+0x5c8] ;  /* 0x0005c80001367983 */ /* 0x000ea80000300a00 */
[----:B-1----:R-:W2:Y:S04]  /*30bc0*/  LDL.LU.64 R24, [R1+0xd30] ;  /* 0x000d300001187983 */ /* 0x002ea80000300a00 */
[----:B----4-:R-:W4:Y:S04]  /*30bd0*/  LDL.LU.64 R26, [R1+0xd38] ;  /* 0x000d3800011a7983 */ /* 0x010f280000300a00 */
[----:B------:R-:W4:Y:S04]  /*30be0*/  LDL.LU.64 R28, [R1+0xd20] ;  /* 0x000d2000011c7983 */ /* 0x000f280000300a00 */
[----:B------:R-:W4:Y:S04]  /*30bf0*/  LDL.LU.64 R30, [R1+0xd28] ;  /* 0x000d2800011e7983 */ /* 0x000f280000300a00 */
[----:B------:R-:W-:Y:S04]  /*30c00*/  STL.64 [R1+0x35e8], R34 ;  /* 0x0035e82201007387 */ /* 0x000fe80000100a00 */
[----:B------:R1:W-:Y:S04]  /*30c10*/  STL.64 [R1+0x35e0], R32 ;  /* 0x0035e02001007387 */ /* 0x0003e80000100a00 */
        /* <DEDUP_REMOVED lines=13> */
[----:B------:R-:W3:Y:S01]  /*30cf0*/  LDL.LU.64 R8, [R1+0x3610] ;  /* 0x0036100001087983 */ /* 0x000ee20000300a00 */
[C---:B--2---:R-:W-:Y:S06]  /*30d00*/  HMMA.16816.F32.BF16 R52, R36.reuse, R12, R52 ;  /* 0x0000000c2434723c */ /* 0x044fec0000041834 */
[C---:B----4-:R-:W-:Y:S06]  /*30d10*/  HMMA.16816.F32.BF16 R24, R36.reuse, R20, R24 ;  /* 0x000000142418723c */ /* 0x050fec0000041818 */
[C---:B------:R-:W-:Y:S06]  /*30d20*/  HMMA.16816.F32.BF16 R44, R36.reuse, R16, R44 ;  /* 0x00000010242c723c */ /* 0x040fec000004182c */
[----:B---3--:R-:W-:-:S15]  /*30d30*/  HMMA.16816.F32.BF16 R56, R36, R8, R56 ;  /* 0x000000082438723c */ /* 0x008fde0000041838 */
[----:B------:R-:W-:-:S08]  /*30d40*/  NOP ;  /* 0x0000000000007918 */ /* 0x000fd00000000000 */
[----:B------:R0:W-:Y:S04]  /*30d50*/  STL.64 [R1+0x5d0], R56 ;  /* 0x0005d03801007387 */ /* 0x0001e80000100a00 */
[----:B------:R1:W-:Y:S04]  /*30d60*/  STL.64 [R1+0x5d8], R58 ;  /* 0x0005d83a01007387 */ /* 0x0003e80000100a00 */
[----:B0-----:R-:W2:Y:S04]  /*30d70*/  LDL.LU.64 R56, [R1+0x520] ;  /* 0x0005200001387983 */ /* 0x001ea80000300a00 */
[----:B-1----:R-:W2:Y:S04]  /*30d80*/  LDL.LU.64 R58, [R1+0x528] ;  /* 0x00052800013a7983 */ /* 0x002ea80000300a00 */
        /* <DEDUP_REMOVED lines=23> */
[----:B------:R-:W4:Y:S02]  /*30f00*/  LDL.LU.64 R32, [R1+0x35e0] ;  /* 0x0035e00001207983 */ /* 0x000f240000300a00 */
[----:B----4-:R-:W-:Y:S02]  /*30f10*/  HMMA.16816.F32.BF16 R36, R36, R32, R48 ;  /* 0x000000202424723c */ /* 0x010fe40000041830 */
[----:B------:R-:W4:Y:S04]  /*30f20*/  LDL.LU.64 R50, [R1+0x35d8] ;  /* 0x0035d80001327983 */ /* 0x000f280000300a00 */
[----:B------:R-:W4:-:S15]  /*30f30*/  LDL.LU.64 R48, [R1+0x35d0] ;  /* 0x0035d00001307983 */ /* 0x000f1e0000300a00 */
[----:B------:R-:W-:-:S02]  /*30f40*/  NOP ;  /* 0x0000000000007918 */ /* 0x000fc40000000000 */
[----:B------:R-:W-:Y:S04]  /*30f50*/  STL.64 [R1+0x5a0], R36 ;  /* 0x0005a02401007387 */ /* 0x000fe80000100a00 */
[----:B------:R-:W-:Y:S04]  /*30f60*/  STL.64 [R1+0x5a8], R38 ;  /* 0x0005a82601007387 */ /* 0x000fe80000100a00 */
[----:B------:R0:W1:Y:S04]  /*30f70*/  LDSM.16.MT88.4 R36, [R43+UR4+0x280] ;  /* 0x000280042b24783b */ /* 0x0000680008004200 */
[----:B------:R-:W2:Y:S04]  /*30f80*/  LDL.LU.64 R40, [R1+0x4f0] ;  /* 0x0004f00001287983 */ /* 0x000ea80000300a00 */
[----:B0-----:R-:W2:Y:S04]  /*30f90*/  LDL.LU.64 R42, [R1+0x4f8] ;  /* 0x0004f800012a7983 */ /* 0x001ea80000300a00 */
[----:B-1----:R-:W-:Y:S04]  /*30fa0*/  STL.64 [R1+0x3548], R38 ;  /* 0x0035482601007387 */ /* 0x002fe80000100a00 */
[----:B------:R0:W-:Y:S04]  /*30fb0*/  STL.64 [R1+0x3540], R36 ;  /* 0x0035402401007387 */ /* 0x0001e80000100a00 */
[----:B0-----:R-:W4:Y:S04]  /*30fc0*/  LDL.LU.64 R36, [R1+0x530] ;  /* 0x0005300001247983 */ /* 0x001f280000300a00 */
[----:B------:R-:W4:Y:S02]  /*30fd0*/  LDL.LU.64 R38, [R1+0x538] ;  /* 0x0005380001267983 */ /* 0x000f240000300a00 */
        /* <DEDUP_REMOVED lines=10> */
[----:B0-----:R-:W-:Y:S02]  /*31080*/  HMMA.16816.F32.BF16 R36, R48, R12, R52 ;  /* 0x0000000c3024723c */ /* 0x001fe40000041834 */
[----:B------:R-:W3:Y:S04]  /*31090*/  LDL.LU.64 R52, [R1+0x4e0] ;  /* 0x0004e00001347983 */ /* 0x000ee80000300a00 */
[----:B------:R-:W3:-:S15]  /*310a0*/  LDL.LU.64 R54, [R1+0x4e8] ;  /* 0x0004e80001367983 */ /* 0x000ede0000300a00 */
[----:B------:R-:W-:-:S02]  /*310b0*/  NOP ;  /* 0x0000000000007918 */ /* 0x000fc40000000000 */
[----:B------:R-:W-:Y:S04]  /*310c0*/  STL.64 [R1+0x510], R36 ;  /* 0x0005102401007387 */ /* 0x000fe80000100a00 */
[----:B------:R0:W-:Y:S02]  /*310d0*/  STL.64 [R1+0x518], R38 ;  /* 0x0005182601007387 */ /* 0x0001e40000100a00 */
[----:B0-----:R-:W-:Y:S02]  /*310e0*/  HMMA.16816.F32.BF16 R36, R48, R16, R44 ;  /* 0x000000103024723c */ /* 0x001fe4000004182c */
[----:B------:R-:W3:Y:S04]  /*310f0*/  LDL.LU.64 R44, [R1+0x470] ;  /* 0x00047000012c7983 */ /* 0x000ee80000300a00 */
[----:B------:R-:W3:-:S15]  /*31100*/  LDL.LU.64 R46, [R1+0x478] ;  /* 0x00047800012e7983 */ /* 0x000ede0000300a00 */
[----:B------:R-:W-:-:S02]  /*31110*/  NOP ;  /* 0x0000000000007918 */ /* 0x000fc40000000000 */
[----:B------:R0:W-:Y:S04]  /*31120*/  STL.64 [R1+0x500], R36 ;  /* 0x0005002401007387 */ /* 0x0001e80000100a00 */
[----:B------:R1:W-:Y:S04]  /*31130*/  STL.64 [R1+0x508], R38 ;  /* 0x0005082601007387 */ /* 0x0003e80000100a00 */
[----:B0-----:R-:W3:Y:S04]  /*31140*/  LDL.LU.64 R36, [R1+0x460] ;  /* 0x0004600001247983 */ /* 0x001ee80000300a00 */
[----:B-1----:R-:W3:Y:S04]  /*31150*/  LDL.LU.64 R38, [R1+0x468] ;  /* 0x0004680001267983 */ /* 0x002ee80000300a00 */
        /* <DEDUP_REMOVED lines=14> */
[----:B----4-:R-:W-:-:S15]  /*31240*/  HMMA.16816.F32.BF16 R16, R48, R24, R16 ;  /* 0x000000183010723c */ /* 0x010fde0000041810 */
[----:B------:R-:W-:-:S08]  /*31250*/  NOP ;  /* 0x0000000000007918 */ /* 0x000fd00000000000 */
        /* <DEDUP_REMOVED lines=8> */
[----:B0-----:R-:W4:Y:S04]  /*312e0*/  LDL.LU.64 R16, [R1+0x450] ;  /* 0x0004500001107983 */ /* 0x001f280000300a00 */
[----:B-1----:R-:W4:Y:S01]  /*312f0*/  LDL.LU.64 R18, [R1+0x458] ;  /* 0x0004580001127983 */ /* 0x002f220000300a00 */
[----:B---3--:R-:W-:Y:S06]  /*31300*/  HMMA.16816.F32.BF16 R20, R48, R32, R52 ;  /* 0x000000203014723c */ /* 0x008fec0000041834 */
[C---:B--2---:R-:W-:Y:S06]  /*31310*/  HMMA.16816.F32.BF16 R44, R40.reuse, R4, R44 ;  /* 0x00000004282c723c */ /* 0x044fec000004182c */
[C---:B------:R-:W-:Y:S11]  /*31320*/  HMMA.16816.F32.BF16 R28, R40.reuse, R8, R36 ;  /* 0x00000008281c723c */ /* 0x040ff60000041824 */
[----:B------:R0:W-:Y:S04]  /*31330*/  STL.64 [R1+0x4e0], R20 ;  /* 0x0004e01401007387 */ /* 0x0001e80000100a00 */
[----:B------:R1:W-:Y:S04]  /*31340*/  STL.64 [R1+0x4e8], R22 ;  /* 0x0004e81601007387 */ /* 0x0003e80000100a00 */
[----:B0-----:R-:W2:Y:S04]  /*31350*/  LDL.LU.64 R20, [R1+0x440] ;  /* 0x0004400001147983 */ /* 0x001ea80000300a00 */
[----:B-1----:R-:W2:Y:S04]  /*31360*/  LDL.LU.64 R22, [R1+0x448] ;  /* 0x0004480001167983 */ /* 0x002ea80000300a00 */
[----:B------:R-:W3:Y:S04]  /*31370*/  LDL.LU.64 R24, [R1+0x430] ;  /* 0x0004300001187983 */ /* 0x000ee80000300a00 */
[----:B------:R-:W-:Y:S04]  /*31380*/  STL.64 [R1+0x470], R44 ;  /* 0x0004702c01007387 */ /* 0x000fe80000100a00 */
[----:B------:R-:W-:Y:S04]  /*31390*/  STL.64 [R1+0x478], R46 ;  /* 0x0004782e01007387 */ /* 0x000fe80000100a00 */
[----:B------:R-:W3:Y:S04]  /*313a0*/  LDL.LU.64 R26, [R1+0x438] ;  /* 0x00043800011a7983 */ /* 0x000ee80000300a00 */
[----:B------:R0:W-:Y:S04]  /*313b0*/  STL.64 [R1+0x460], R28 ;  /* 0x0004601c01007387 */ /* 0x0001e80000100a00 */
[----:B------:R1:W-:Y:S04]  /*313c0*/  STL.64 [R1+0x468], R30 ;  /* 0x0004681e01007387 */ /* 0x0003e80000100a00 */
[----:B0-----:R-:W3:Y:S04]  /*313d0*/  LDL.LU.64 R28, [R1+0xb20] ;  /* 0x000b2000011c7983 */ /* 0x001ee80000300a00 */
[----:B-1----:R-:W3:Y:S04]  /*313e0*/  LDL.LU.64 R30, [R1+0xb28] ;  /* 0x000b2800011e7983 */ /* 0x002ee80000300a00 */
[----:B------:R-:W3:Y:S04]  /*313f0*/  LDL.LU.64 R44, [R1+0xb10] ;  /* 0x000b1000012c7983 */ /* 0x000ee80000300a00 */
[----:B------:R-:W3:Y:S04]  /*31400*/  LDL.LU.64 R46, [R1+0xb18] ;  /* 0x000b1800012e7983 */ /* 0x000ee80000300a00 */
[----:B------:R-:W3:Y:S04]  /*31410*/  LDL.LU.64 R56, [R1+0xa40] ;  /* 0x000a400001387983 */ /* 0x000ee80000300a00 */
[----:B------:R-:W3:Y:S04]  /*31420*/  LDL.LU.64 R58, [R1+0xa48] ;  /* 0x000a4800013a7983 */ /* 0x000ee80000300a00 */
[----:B------:R-:W3:Y:S04]  /*31430*/  LDL.LU.64 R52, [R1+0xa30] ;  /* 0x000a300001347983 */ /* 0x000ee80000300a00 */
[----:B------:R-:W3:Y:S04]  /*31440*/  LDL.LU.64 R54, [R1+0xa38] ;  /* 0x000a380001367983 */ /* 0x000ee80000300a00 */
[----:B------:R-:W3:Y:S04]  /*31450*/  LDL.LU.64 R36, [R1+0xa20] ;  /* 0x000a200001247983 */ /* 0x000ee80000300a00 */
[----:B------:R-:W3:Y:S01]  /*31460*/  LDL.LU.64 R38, [R1+0xa28] ;  /* 0x000a280001267983 */ /* 0x000ee20000300a00 */
[----:B----4-:R-:W-:-:S15]  /*31470*/  HMMA.16816.F32.BF16 R16, R40, R12, R16 ;  /* 0x0000000c2810723c */ /* 0x010fde0000041810 */
[----:B------:R-:W-:-:S08]  /*31480*/  NOP ;  /* 0x0000000000007918 */ /* 0x000fd00000000000 */
[----:B------:R-:W-:Y:S04]  /*31490*/  STL.64 [R1+0x450], R16 ;  /* 0x0004501001007387 */ /* 0x000fe80000100a00 */
[----:B------:R0:W-:Y:S04]  /*314a0*/  STL.64 [R1+0x458], R18 ;  /* 0x0004581201007387 */ /* 0x0001e80000100a00 */
[----:B0-----:R-:W4:Y:S04]  /*314b0*/  LDL.LU.64 R18, [R1+0x35b8] ;  /* 0x0035b80001127983 */ /* 0x001f280000300a00 */
[----:B------:R-:W2:Y:S01]  /*314c0*/  LDL.LU.64 R16, [R1+0x35b0] ;  /* 0x0035b00001107983 */ /* 0x000ea20000300a00 */
[----:B------:R-:W-:-:S06]  /*314d0*/  LOP3.LUT R51, R60, 0x40, RZ, 0x3c, !PT ;  /* 0x000000403c337812 */ /* 0x000fcc00078e3cff */
[----:B------:R-:W0:Y:S01]  /*314e0*/  LDSM.16.MT88.4 R48, [R51+UR4+0x300] ;  /* 0x000300043330783b */ /* 0x000e220008004200 */
[----:B--2---:R-:W-:-:S15]  /*314f0*/  HMMA.16816.F32.BF16 R20, R40, R16, R20 ;  /* 0x000000102814723c */ /* 0x004fde0000041814 */
[----:B------:R-:W-:-:S08]  /*31500*/  NOP ;  /* 0x0000000000007918 */ /* 0x000fd00000000000 */
[----:B------:R-:W-:Y:S04]  /*31510*/  STL.64 [R1+0x440], R20 ;  /* 0x0004401401007387 */ /* 0x000fe80000100a00 */
[----:B------:R1:W-:Y:S04]  /*31520*/  STL.64 [R1+0x448], R22 ;  /* 0x0004481601007387 */ /* 0x0003e80000100a00 */
[----:B-1----:R-:W2:Y:S04]  /*31530*/  LDL.LU.64 R22, [R1+0x35a8] ;  /* 0x0035a80001167983 */ /* 0x002ea80000300a00 */
[----:B------:R-:W3:Y:S04]  /*31540*/  LDL.LU.64 R20, [R1+0x35a0] ;  /* 0x0035a00001147983 */ /* 0x000ee80000300a00 */
        /* <DEDUP_REMOVED lines=25> */
[----:B------:R-:W4:Y:S01]  /*316e0*/  LDL.LU.64 R44, [R1+0x3570] ;  /* 0x00357000012c7983 */ /* 0x000f220000300a00 */
[----:B---3--:R-:W-:Y:S03]  /*316f0*/  HMMA.16816.F32.BF16 R40, R40, R32, R24 ;  /* 0x000000202828723c */ /* 0x008fe60000041818 */
[----:B--2---:R-:W-:Y:S04]  /*31700*/  STL.64 [R1+0x3558], R30 ;  /* 0x0035581e01007387 */ /* 0x004fe80000100a00 */
[----:B------:R4:W-:-:S15]  /*31710*/  STL.64 [R1+0x3550], R28 ;  /* 0x0035501c01007387 */ /* 0x0009de0000100a00 */
[----:B------:R-:W-:-:S01]  /*31720*/  NOP ;  /* 0x0000000000007918 */ /* 0x000fc20000000000 */
[----:B------:R-:W-:Y:S04]  /*31730*/  STL.64 [R1+0x420], R40 ;  /* 0x0004202801007387 */ /* 0x000fe80000100a00 */
[----:B------:R0:W-:Y:S01]  /*31740*/  STL.64 [R1+0x428], R42 ;  /* 0x0004282a01007387 */ /* 0x0001e20000100a00 */
[C---:B----4-:R-:W-:Y:S06]  /*31750*/  HMMA.16816.F32.BF16 R28, R44.reuse, R4, R48 ;  /* 0x000000042c1c723c */ /* 0x050fec0000041830 */
[C---:B------:R-:W-:Y:S06]  /*31760*/  HMMA.16816.F32.BF16 R24, R44.reuse, R8, R56 ;  /* 0x000000082c18723c */ /* 0x040fec0000041838 */
[C---:B0-----:R-:W-:Y:S11]  /*31770*/  HMMA.16816.F32.BF16 R40, R44.reuse, R12, R52 ;  /* 0x0000000c2c28723c */ /* 0x041ff60000041834 */
[----:B------:R-:W-:Y:S04]  /*31780*/  STL.64 [R1+0xa50], R28 ;  /* 0x000a501c01007387 */ /* 0x000fe80000100a00 */
[----:B------:R-:W-:Y:S04]  /*31790*/  STL.64 [R1+0xa58], R30 ;  /* 0x000a581e01007387 */ /* 0x000fe80000100a00 */
[----:B------:R0:W-:Y:S04]  /*317a0*/  STL.64 [R1+0xa40], R24 ;  /* 0x000a401801007387 */ /* 0x0001e80000100a00 */
[----:B------:R1:W-:Y:S04]  /*317b0*/  STL.64 [R1+0xa48], R26 ;  /* 0x000a481a01007387 */ /* 0x0003e80000100a00 */
[----:B0-----:R-:W2:Y:S04]  /*317c0*/  LDL.LU.64 R24, [R1+0xa10] ;  /* 0x000a100001187983 */ /* 0x001ea80000300a00 */
[----:B------:R-:W-:Y:S04]  /*317d0*/  STL.64 [R1+0xa30], R40 ;  /* 0x000a302801007387 */ /* 0x000fe80000100a00 */
[----:B------:R-:W-:Y:S04]  /*317e0*/  STL.64 [R1+0xa38], R42 ;  /* 0x000a382a01007387 */ /* 0x000fe80000100a00 */
[----:B-1----:R-:W2:Y:S01]  /*317f0*/  LDL.LU.64 R26, [R1+0xa18] ;  /* 0x000a1800011a7983 */ /* 0x002ea20000300a00 */
[----:B------:R-:W-:Y:S01]  /*31800*/  LOP3.LUT R51, R60, 0x40, RZ, 0x3c, !PT ;  /* 0x000000403c337812 */ /* 0x000fe200078e3cff */
[----:B------:R-:W-:Y:S04]  /*31810*/  HMMA.16816.F32.BF16 R28, R44, R16, R36 ;  /* 0x000000102c1c723c */ /* 0x000fe80000041824 */
[----:B------:R-:W0:-:S15]  /*31820*/  LDSM.16.MT88.4 R40, [R51+UR4+0x380] ;  /* 0x000380043328783b */ /* 0x000e1e0008004200 */
[----:B------:R-:W-:-:S04]  /*31830*/  NOP ;  /* 0x0000000000007918 */ /* 0x000fc80000000000 */
[----:B------:R1:W-:Y:S04]  /*31840*/  STL.64 [R1+0xa20], R28 ;  /* 0x000a201c01007387 */ /* 0x0003e80000100a00 */
[----:B------:R3:W-:Y:S04]  /*31850*/  STL.64 [R1+0xa28], R30 ;  /* 0x000a281e01007387 */ /* 0x0007e80000100a00 */
[----:B-1----:R-:W4:Y:S04]  /*31860*/  LDL.LU.64 R28, [R1+0xa00] ;  /* 0x000a0000011c7983 */ /* 0x002f280000300a00 */
[----:B---3--:R-:W4:Y:S04]  /*31870*/  LDL.LU.64 R30, [R1+0xa08] ;  /* 0x000a0800011e7983 */ /* 0x008f280000300a00 */
[----:B------:R-:W3:Y:S04]  /*31880*/  LDL.LU.64 R36, [R1+0x9f0] ;  /* 0x0009f00001247983 */ /* 0x000ee80000300a00 */
[----:B------:R-:W3:Y:S04]  /*31890*/  LDL.LU.64 R38, [R1+0x9f8] ;  /* 0x0009f80001267983 */ /* 0x000ee80000300a00 */
[----:B------:R-:W3:Y:S04]  /*318a0*/  LDL.LU.64 R56, [R1+0x920] ;  /* 0x0009200001387983 */ /* 0x000ee80000300a00 */
[----:B------:R-:W3:Y:S04]  /*318b0*/  LDL.LU.64 R58, [R1+0x928] ;  /* 0x00092800013a7983 */ /* 0x000ee80000300a00 */
[----:B------:R-:W3:Y:S04]  /*318c0*/  LDL.LU.64 R52, [R1+0x910] ;  /* 0x0009100001347983 */ /* 0x000ee80000300a00 */
[----:B------:R-:W3:Y:S04]  /*318d0*/  LDL.LU.64 R54, [R1+0x918] ;  /* 0x0009180001367983 */ /* 0x000ee80000300a00 */
[----:B------:R-:W-:Y:S04]  /*318e0*/  STL.64 [R1+0x3538], R18 ;  /* 0x0035381201007387 */ /* 0x000fe80000100a00 */
[----:B------:R1:W-:Y:S04]  /*318f0*/  STL.64 [R1+0x3530], R16 ;  /* 0x0035301001007387 */ /* 0x0003e80000100a00 */
[----:B-1----:R-:W3:Y:S04]  /*31900*/  LDL.LU.64 R16, [R1+0xf20] ;  /* 0x000f200001107983 */ /* 0x002ee80000300a00 */
[----:B------:R-:W3:Y:S04]  /*31910*/  LDL.LU.64 R18, [R1+0xf28] ;  /* 0x000f280001127983 */ /* 0x000ee80000300a00 */
[----:B------:R-:W3:Y:S04]  /*31920*/  LDL.LU.64 R48, [R1+0xf10] ;  /* 0x000f100001307983 */ /* 0x000ee80000300a00 */
[----:B------:R-:W3:Y:S04]  /*31930*/  LDL.LU.64 R50, [R1+0xf18] ;  /* 0x000f180001327983 */ /* 0x000ee80000300a00 */
[----:B0-----:R-:W-:Y:S04]  /*31940*/  STL.64 [R1+0x34d8], R42 ;  /* 0x0034d82a01007387 */ /* 0x001fe80000100a00 */
        /* <DEDUP_REMOVED lines=15> */
[----:B---3--:R-:W-:-:S15]  /*31a40*/  HMMA.16816.F32.BF16 R36, R44, R28, R36 ;  /* 0x0000001c2c24723c */ /* 0x008fde0000041824 */
[----:B------:R-:W-:-:S08]  /*31a50*/  NOP ;  /* 0x0000000000007918 */ /* 0x000fd00000000000 */
[----:B------:R-:W-:Y:S04]  /*31a60*/  STL.64 [R1+0x9f0], R36 ;  /* 0x0009f02401007387 */ /* 0x000fe80000100a00 */
[----:B------:R0:W-:Y:S04]  /*31a70*/  STL.64 [R1+0x9f8], R38 ;  /* 0x0009f82601007387 */ /* 0x0001e80000100a00 */
[----:B0-----:R-:W3:Y:S04]  /*31a80*/  LDL.LU.64 R38, [R1+0x3548] ;  /* 0x0035480001267983 */ /* 0x001ee80000300a00 */
[----:B------:R-:W3:Y:S01]  /*31a90*/  LDL.LU.64 R36, [R1+0x3540] ;  /* 0x0035400001247983 */ /* 0x000ee20000300a00 */
[----:B------:R-:W-:Y:S03]  /*31aa0*/  HMMA.16816.F32.BF16 R40, R44, R32, R40 ;  /* 0x000000202c28723c */ /* 0x000fe60000041828 */
[----:B------:R-:W2:Y:S04]  /*31ab0*/  LDL.LU.64 R44, [R1+0xf00] ;  /* 0x000f0000012c7983 */ /* 0x000ea80000300a00 */
[----:B------:R-:W2:-:S15]  /*31ac0*/  LDL.LU.64 R46, [R1+0xf08] ;  /* 0x000f0800012e7983 */ /* 0x000e9e0000300a00 */
[----:B------:R-:W-:-:S01]  /*31ad0*/  NOP ;  /* 0x0000000000007918 */ /* 0x000fc20000000000 */
[----:B------:R-:W-:Y:S04]  /*31ae0*/  STL.64 [R1+0x3b0], R40 ;  /* 0x0003b02801007387 */ /* 0x000fe80000100a00 */
[----:B------:R0:W-:Y:S01]  /*31af0*/  STL.64 [R1+0x3b8], R42 ;  /* 0x0003b82a01007387 */ /* 0x0001e20000100a00 */
[C---:B---3--:R-:W-:Y:S06]  /*31b00*/  HMMA.16816.F32.BF16 R56, R36.reuse, R4, R56 ;  /* 0x000000042438723c */ /* 0x048fec0000041838 */
[C---:B0-----:R-:W-:Y:S06]  /*31b10*/  HMMA.16816.F32.BF16 R40, R36.reuse, R8, R52 ;  /* 0x000000082428723c */ /* 0x041fec0000041834 */
[C---:B------:R-:W-:Y:S11]  /*31b20*/  HMMA.16816.F32.BF16 R16, R36.reuse, R12, R16 ;  /* 0x0000000c2410723c */ /* 0x040ff60000041810 */
        /* <DEDUP_REMOVED lines=10> */
[----:B0-----:R-:W3:Y:S04]  /*31bd0*/  LDL.LU.64 R18, [R1+0x3538] ;  /* 0x0035380001127983 */ /* 0x001ee80000300a00 */
[----:B------:R-:W4:Y:S01]  /*31be0*/  LDL.LU.64 R16, [R1+0x3530] ;  /* 0x0035300001107983 */ /* 0x000f220000300a00 */
[C---:B--2---:R-:W-:Y:S06]  /*31bf0*/  HMMA.16816.F32.BF16 R44, R36.reuse, R20, R44 ;  /* 0x00000014242c723c */ /* 0x044fec000004182c */
[----:B----4-:R-:W-:-:S15]  /*31c00*/  HMMA.16816.F32.BF16 R48, R36, R16, R48 ;  /* 0x000000102430723c */ /* 0x010fde0000041830 */
[----:B------:R-:W-:-:S08]  /*31c10*/  NOP ;  /* 0x0000000000007918 */ /* 0x000fd00000000000 */
[----:B------:R-:W-:Y:S04]  /*31c20*/  STL.64 [R1+0xf10], R48 ;  /* 0x000f103001007387 */ /* 0x000fe80000100a00 */
[----:B------:R0:W-:Y:S04]  /*31c30*/  STL.64 [R1+0xf18], R50 ;  /* 0x000f183201007387 */ /* 0x0001e80000100a00 */
[----:B0-----:R-:W2:Y:S04]  /*31c40*/  LDL.LU.64 R50, [R1+0x3528] ;  /* 0x0035280001327983 */ /* 0x001ea80000300a00 */
[----:B------:R-:W2:Y:S04]  /*31c50*/  LDL.LU.64 R48, [R1+0x3520] ;  /* 0x0035200001307983 */ /* 0x000ea80000300a00 */
[----:B---3--:R-:W-:Y:S04]  /*31c60*/  STL.64 [R1+0x3518], R18 ;  /* 0x0035181201007387 */ /* 0x008fe80000100a00 */
[----:B------:R0:W-:Y:S04]  /*31c70*/  STL.64 [R1+0x3510], R16 ;  /* 0x0035101001007387 */ /* 0x0001e80000100a00 */
[----:B0-----:R-:W3:Y:S04]  /*31c80*/  LDL.LU.64 R16, [R1+0xef0] ;  /* 0x000ef00001107983 */ /* 0x001ee80000300a00 */
[----:B------:R-:W3:Y:S01]  /*31c90*/  LDL.LU.64 R18, [R1+0xef8] ;  /* 0x000ef80001127983 */ /* 0x000ee20000300a00 */
[----:B------:R-:W-:-:S03]  /*31ca0*/  LOP3.LUT R52, R60, 0x60, RZ, 0x3c, !PT ;  /* 0x000000603c347812 */ /* 0x000fc600078e3cff */
[----:B------:R-:W-:Y:S04]  /*31cb0*/  STL.64 [R1+0x3508], R22 ;  /* 0x0035081601007387 */ /* 0x000fe80000100a00 */
[----:B------:R-:W-:Y:S04]  /*31cc0*/  STL.64 [R1+0x3500], R20 ;  /* 0x0035001401007387 */ /* 0x000fe80000100a00 */
[----:B------:R-:W-:Y:S04]  /*31cd0*/  STL.64 [R1+0xf00], R44 ;  /* 0x000f002c01007387 */ /* 0x000fe80000100a00 */
[----:B------:R-:W-:Y:S04]  /*31ce0*/  STL.64 [R1+0xf08], R46 ;  /* 0x000f082e01007387 */ /* 0x000fe80000100a00 */
[----:B------:R-:W0:Y:S04]  /*31cf0*/  LDSM.16.MT88.4 R44, [R52+UR4] ;  /* 0x00000004342c783b */ /* 0x000e280008004200 */
[----:B0-----:R-:W-:Y:S04]  /*31d00*/  STL.64 [R1+0x34b8], R46 ;  /* 0x0034b82e01007387 */ /* 0x001fe80000100a00 */
[----:B------:R-:W-:Y:S04]  /*31d10*/  STL.64 [R1+0x34b0], R44 ;  /* 0x0034b02c01007387 */ /* 0x000fe80000100a00 */
[----:B------:R-:W-:Y:S04]  /*31d20*/  STL.64 [R1+0x34f8], R26 ;  /* 0x0034f81a01007387 */ /* 0x000fe80000100a00 */
[----:B------:R-:W-:Y:S01]  /*31d30*/  STL.64 [R1+0x34f0], R24 ;  /* 0x0034f01801007387 */ /* 0x000fe20000100a00 */
[----:B---3--:R-:W-:-:S15]  /*31d40*/  HMMA.16816.F32.BF16 R16, R36, R24, R16 ;  /* 0x000000182410723c */ /* 0x008fde0000041810 */
        /* <DEDUP_REMOVED lines=11> */
[----:B0-----:R-:W-:Y:S03]  /*31e00*/  HMMA.16816.F32.BF16 R16, R36, R32, R40 ;  /* 0x000000202410723c */ /* 0x001fe60000041828 */
[----:B------:R-:W0:-:S15]  /*31e10*/  LDSM.16.MT88.4 R36, [R52+UR4+0x80] ;  /* 0x000080043424783b */ /* 0x000e1e0008004200 */
[----:B------:R-:W-:-:S05]  /*31e20*/  NOP ;  /* 0x0000000000007918 */ /* 0x000fca0000000000 */
        /* <DEDUP_REMOVED lines=23> */
[----:B-1----:R-:W2:Y:S01]  /*31fa0*/  LDL.LU.64 R58, [R1+0x178] ;  /* 0x00017800013a7983 */ /* 0x002ea20000300a00 */
[C---:B----4-:R-:W-:Y:S06]  /*31fb0*/  HMMA.16816.F32.BF16 R16, R48.reuse, R12, R16 ;  /* 0x0000000c3010723c */ /* 0x050fec0000041810 */
[C---:B---3--:R-:W-:Y:S01]  /*31fc0*/  HMMA.16816.F32.BF16 R36, R48.reuse, R8, R36 ;  /* 0x000000083024723c */ /* 0x048fe20000041824 */
[----:B--2---:R-:W-:Y:S04]  /*31fd0*/  STL.64 [R1+0x34c8], R58 ;  /* 0x0034c83a01007387 */ /* 0x004fe80000100a00 */
[----:B------:R0:W-:Y:S04]  /*31fe0*/  STL.64 [R1+0x34c0], R56 ;  /* 0x0034c03801007387 */ /* 0x0001e80000100a00 */
[----:B0-----:R-:W2:Y:S04]  /*31ff0*/  LDL.LU.64 R56, [R1+0x1090] ;  /* 0x0010900001387983 */ /* 0x001ea80000300a00 */
[----:B------:R-:W2:Y:S10]  /*32000*/  LDL.LU.64 R58, [R1+0x1098] ;  /* 0x00109800013a7983 */ /* 0x000eb40000300a00 */
[----:B------:R0:W-:Y:S04]  /*32010*/  STL.64 [R1+0x840], R36 ;  /* 0x0008402401007387 */ /* 0x0001e80000100a00 */
[----:B------:R1:W-:Y:S04]  /*32020*/  STL.64 [R1+0x848], R38 ;  /* 0x0008482601007387 */ /* 0x0003e80000100a00 */
[----:B0-----:R-:W3:Y:S04]  /*32030*/  LDL.LU.64 R36, [R1+0x160] ;  /* 0x0001600001247983 */ /* 0x001ee80000300a00 */
[----:B-1----:R-:W3:Y:S04]  /*32040*/  LDL.LU.64 R38, [R1+0x168] ;  /* 0x0001680001267983 */ /* 0x002ee80000300a00 */
        /* <DEDUP_REMOVED lines=27> */
[----:B------:R-:W2:Y:S01]  /*32200*/  LDL.LU.64 R40, [R1+0x34d0] ;  /* 0x0034d00001287983 */ /* 0x000ea20000300a00 */
[----:B------:R-:W-:Y:S03]  /*32210*/  HMMA.16816.F32.BF16 R48, R48, R32, R44 ;  /* 0x000000203030723c */ /* 0x000fe6000004182c */
[----:B------:R-:W3:Y:S04]  /*32220*/  LDL.LU.64 R44, [R1+0x150] ;  /* 0x00015000012c7983 */ /* 0x000ee80000300a00 */
[----:B------:R-:W3:-:S15]  /*32230*/  LDL.LU.64 R46, [R1+0x158] ;  /* 0x00015800012e7983 */ /* 0x000ede0000300a00 */
[----:B------:R-:W-:-:S01]  /*32240*/  NOP ;  /* 0x0000000000007918 */ /* 0x000fc20000000000 */
[----:B------:R-:W-:Y:S04]  /*32250*/  STL.64 [R1+0x210], R48 ;  /* 0x0002103001007387 */ /* 0x000fe80000100a00 */
[----:B------:R-:W-:Y:S04]  /*32260*/  STL.64 [R1+0x218], R50 ;  /* 0x0002183201007387 */ /* 0x000fe80000100a00 */
[----:B------:R-:W0:Y:S04]  /*32270*/  LDSM.16.MT88.4 R48, [R52+UR4+0x100] ;  /* 0x000100043430783b */ /* 0x000e280008004200 */
[----:B0-----:R-:W-:Y:S04]  /*32280*/  STL.64 [R1+0x3430], R50 ;  /* 0x0034303201007387 */ /* 0x001fe80000100a00 */
        /* <DEDUP_REMOVED lines=8> */
[----:B------:R-:W2:Y:S01]  /*32310*/  LDL.LU.64 R56, [R1+0x34c0] ;  /* 0x0034c00001387983 */ /* 0x000ea20000300a00 */
[C---:B------:R-:W-:Y:S06]  /*32320*/  HMMA.16816.F32.BF16 R36, R40.reuse, R16, R36 ;  /* 0x000000102824723c */ /* 0x040fec0000041824 */
[C---:B---3--:R-:W-:Y:S06]  /*32330*/  HMMA.16816.F32.BF16 R44, R40.reuse, R20, R44 ;  /* 0x00000014282c723c */ /* 0x048fec000004182c */
[----:B----4-:R-:W-:-:S15]  /*32340*/  HMMA.16816.F32.BF16 R48, R40, R8, R48 ;  /* 0x000000082830723c */ /* 0x010fde0000041830 */
[----:B------:R-:W-:-:S08]  /*32350*/  NOP ;  /* 0x0000000000007918 */ /* 0x000fd00000000000 */
[----:B------:R-:W-:Y:S04]  /*32360*/  STL.64 [R1+0x180], R48 ;  /* 0x0001803001007387 */ /* 0x000fe80000100a00 */
[----:B------:R2:W-:Y:S02]  /*32370*/  STL.64 [R1+0x188], R50 ;  /* 0x0001883201007387 */ /* 0x0005e40000100a00 */
[----:B--2---:R-:W-:Y:S02]  /*32380*/  HMMA.16816.F32.BF16 R48, R40, R12, R56 ;  /* 0x0000000c2830723c */ /* 0x004fe40000041838 */
[----:B------:R-:W2:Y:S04]  /*32390*/  LDL.LU.64 R56, [R1+0x40] ;  /* 0x0000400001387983 */ /* 0x000ea80000300a00 */
[----:B------:R-:W2:-:S15]  /*323a0*/  LDL.LU.64 R58, [R1+0x48] ;  /* 0x00004800013a7983 */ /* 0x000e9e0000300a00 */
[----:B------:R-:W-:-:S02]  /*323b0*/  NOP ;  /* 0x0000000000007918 */ /* 0x000fc40000000000 */
        /* <DEDUP_REMOVED lines=10> */
[----:B0-----:R-:W2:Y:S04]  /*32460*/  LDL.LU.64 R16, [R1+0x740] ;  /* 0x0007400001107983 */ /* 0x001ea80000300a00 */
[----:B------:R-:W2:Y:S04]  /*32470*/  LDL.LU.64 R18, [R1+0x748] ;  /* 0x0007480001127983 */ /* 0x000ea80000300a00 */
[----:B------:R-:W-:Y:S04]  /*32480*/  STL.64 [R1+0x150], R44 ;  /* 0x0001502c01007387 */ /* 0x000fe80000100a00 */
[----:B------:R0:W-:Y:S04]  /*32490*/  STL.64 [R1+0x158], R46 ;  /* 0x0001582e01007387 */ /* 0x0001e80000100a00 */
[----:B0-----:R-:W3:Y:S04]  /*324a0*/  LDL.LU.64 R46, [R1+0x34b8] ;  /* 0x0034b800012e7983 */ /* 0x001ee80000300a00 */
[----:B------:R-:W3:Y:S04]  /*324b0*/  LDL.LU.64 R44, [R1+0x34b0] ;  /* 0x0034b000012c7983 */ /* 0x000ee80000300a00 */
[----:B------:R-:W-:Y:S04]  /*324c0*/  STL.64 [R1+0x3498], R22 ;  /* 0x0034981601007387 */ /* 0x000fe80000100a00 */
[----:B------:R0:W-:Y:S04]  /*324d0*/  STL.64 [R1+0x3490], R20 ;  /* 0x0034901401007387 */ /* 0x0001e80000100a00 */
[----:B0-----:R-:W4:Y:S04]  /*324e0*/  LDL.LU.64 R20, [R1+0x750] ;  /* 0x0007500001147983 */ /* 0x001f280000300a00 */
[----:B------:R-:W4:Y:S04]  /*324f0*/  LDL.LU.64 R22, [R1+0x758] ;  /* 0x0007580001167983 */ /* 0x000f280000300a00 */
[----:B------:R-:W-:Y:S04]  /*32500*/  STL.64 [R1+0x3488], R26 ;  /* 0x0034881a01007387 */ /* 0x000fe80000100a00 */
[----:B------:R-:W-:Y:S01]  /*32510*/  STL.64 [R1+0x3480], R24 ;  /* 0x0034801801007387 */ /* 0x000fe20000100a00 */
[C---:B--2---:R-:W-:Y:S06]  /*32520*/  HMMA.16816.F32.BF16 R16, R40.reuse, R28, R16 ;  /* 0x0000001c2810723c */ /* 0x044fec0000041810 */
[----:B----4-:R-:W-:-:S15]  /*32530*/  HMMA.16816.F32.BF16 R20, R40, R24, R20 ;  /* 0x000000182814723c */ /* 0x010fde0000041814 */
[----:B------:R-:W-:-:S08]  /*32540*/  NOP ;  /* 0x0000000000007918 */ /* 0x000fd00000000000 */
[----:B------:R-:W-:Y:S04]  /*32550*/  STL.64 [R1+0x750], R20 ;  /* 0x0007501401007387 */ /* 0x000fe80000100a00 */
[----:B------:R-:W-:Y:S04]  /*32560*/  STL.64 [R1+0x758], R22 ;  /* 0x0007581601007387 */ /* 0x000fe80000100a00 */
[----:B------:R-:W-:Y:S04]  /*32570*/  STL.64 [R1+0x3478], R30 ;  /* 0x0034781e01007387 */ /* 0x000fe80000100a00 */
[----:B------:R-:W-:Y:S04]  /*32580*/  STL.64 [R1+0x3470], R28 ;  /* 0x0034701c01007387 */ /* 0x000fe80000100a00 */
[----:B------:R-:W-:Y:S04]  /*32590*/  STL.64 [R1+0x740], R16 ;  /* 0x0007401001007387 */ /* 0x000fe80000100a00 */
[----:B------:R0:W-:Y:S02]  /*325a0*/  STL.64 [R1+0x748], R18 ;  /* 0x0007481201007387 */ /* 0x0001e40000100a00 */
[----:B0-----:R-:W-:Y:S02]  /*325b0*/  HMMA.16816.F32.BF16 R16, R40, R32, R56 ;  /* 0x000000202810723c */ /* 0x001fe40000041838 */
[----:B------:R-:W0:Y:S04]  /*325c0*/  LDSM.16.MT88.4 R40, [R52+UR4+0x180] ;  /* 0x000180043428783b */ /* 0x000e280008004200 */
[----:B---3--:R-:W-:Y:S01]  /*325d0*/  HMMA.16816.F32.BF16 R24, R44, R4, R48 ;  /* 0x000000042c18723c */ /* 0x008fe20000041830 */
[----:B------:R-:W-:-:S15]  /*325e0*/  STL [R1+0x3448], R52 ;  /* 0x0034483401007387 */ /* 0x000fde0000100800 */
[----:B------:R-:W-:-:S01]  /*325f0*/  NOP ;  /* 0x0000000000007918 */ /* 0x000fc20000000000 */
[----:B------:R1:W-:Y:S04]  /*32600*/  STL.64 [R1+0x40], R16 ;  /* 0x0000401001007387 */ /* 0x0003e80000100a00 */
[----:B------:R2:W-:Y:S04]  /*32610*/  STL.64 [R1+0x48], R18 ;  /* 0x0000481201007387 */ /* 0x0005e80000100a00 */
[----:B0-----:R-:W-:Y:S04]  /*32620*/  STL.64 [R1+0x3400], R42 ;  /* 0x0034002a01007387 */ /* 0x001fe80000100a00 */
[----:B------:R-:W-:Y:S04]  /*32630*/  STL.64 [R1+0x33f8], R40 ;  /* 0x0033f82801007387 */ /* 0x000fe80000100a00 */
[----:B-1----:R-:W3:Y:S04]  /*32640*/  LDL.LU.64 R16, [R1+0x6a0] ;  /* 0x0006a00001107983 */ /* 0x002ee80000300a00 */
[----:B------:R-:W-:Y:S04]  /*32650*/  STL.64 [R1+0x6c0], R24 ;  /* 0x0006c01801007387 */ /* 0x000fe80000100a00 */
[----:B------:R-:W-:Y:S04]  /*32660*/  STL.64 [R1+0x6c8], R26 ;  /* 0x0006c81a01007387 */ /* 0x000fe80000100a00 */
[----:B--2---:R-:W3:Y:S01]  /*32670*/  LDL.LU.64 R18, [R1+0x6a8] ;  /* 0x0006a80001127983 */ /* 0x004ee20000300a00 */
[----:B------:R-:W-:-:S15]  /*32680*/  HMMA.16816.F32.BF16 R20, R44, R8, R36 ;  /* 0x000000082c14723c */ /* 0x000fde0000041824 */
[----:B------:R-:W-:-:S08]  /*32690*/  NOP ;  /* 0x0000000000007918 */ /* 0x000fd00000000000 */
[----:B------:R0:W-:Y:S04]  /*326a0*/  STL.64 [R1+0x6b0], R20 ;  /* 0x0006b01401007387 */ /* 0x0001e80000100a00 */
[----:B------:R1:W-:Y:S04]  /*326b0*/  STL.64 [R1+0x6b8], R22 ;  /* 0x0006b81601007387 */ /* 0x0003e80000100a00 */
[----:B0-----:R-:W2:Y:S04]  /*326c0*/  LDL.LU.64 R20, [R1+0x690] ;  /* 0x0006900001147983 */ /* 0x001ea80000300a00 */
[----:B-1----:R-:W2:Y:S04]  /*326d0*/  LDL.LU.64 R22, [R1+0x698] ;  /* 0x0006980001167983 */ /* 0x002ea80000300a00 */
        /* <DEDUP_REMOVED lines=41> */
[----:B------:R-:W2:Y:S02]  /*32970*/  LDL.LU.64 R28, [R1+0x3470] ;  /* 0x00347000011c7983 */ /* 0x000ea40000300a00 */
[C---:B--2---:R-:W-:Y:S02]  /*32980*/  HMMA.16816.F32.BF16 R48, R44.reuse, R28, R48 ;  /* 0x0000001c2c30723c */ /* 0x044fe40000041830 */
[----:B---3--:R-:W-:Y:S04]  /*32990*/  STL.64 [R1+0x3440], R30 ;  /* 0x0034401e01007387 */ /* 0x008fe80000100a00 */
[----:B------:R0:W-:Y:S01]  /*329a0*/  STL.64 [R1+0x3438], R28 ;  /* 0x0034381c01007387 */ /* 0x0001e20000100a00 */
[----:B------:R-:W-:-:S15]  /*329b0*/  HMMA.16816.F32.BF16 R44, R44, R32, R36 ;  /* 0x000000202c2c723c */ /* 0x000fde0000041824 */
[----:B------:R-:W-:-:S01]  /*329c0*/  NOP ;  /* 0x0000000000007918 */ /* 0x000fc20000000000 */
[----:B------:R1:W-:Y:S04]  /*329d0*/  STL.64 [R1+0x660], R48 ;  /* 0x0006603001007387 */ /* 0x0003e80000100a00 */
[----:B------:R2:W-:Y:S04]  /*329e0*/  STL.64 [R1+0x668], R50 ;  /* 0x0006683201007387 */ /* 0x0005e80000100a00 */
[----:B0-----:R-:W3:Y:S04]  /*329f0*/  LDL.LU.64 R28, [R1+0xd00] ;  /* 0x000d0000011c7983 */ /* 0x001ee80000300a00 */
[----:B------:R-:W3:Y:S04]  /*32a00*/  LDL.LU.64 R30, [R1+0xd08] ;  /* 0x000d0800011e7983 */ /* 0x000ee80000300a00 */
[----:B-1----:R-:W4:Y:S04]  /*32a10*/  LDL.LU.64 R48, [R1+0xcf0] ;  /* 0x000cf00001307983 */ /* 0x002f280000300a00 */
[----:B--2---:R-:W4:Y:S04]  /*32a20*/  LDL.LU.64 R50, [R1+0xcf8] ;  /* 0x000cf80001327983 */ /* 0x004f280000300a00 */
        /* <DEDUP_REMOVED lines=16> */
[----:B------:R-:W-:Y:S04]  /*32b30*/  STL.64 [R1+0x128], R54 ;  /* 0x0001283601007387 */ /* 0x000fe80000100a00 */
[----:B0-----:R-:W3:Y:S04]  /*32b40*/  LDL.LU R52, [R1+0x3448] ;  /* 0x0034480001347983 */ /* 0x001ee80000300800 */
[----:B------:R-:W-:Y:S04]  /*32b50*/  STL.64 [R1+0x590], R44 ;  /* 0x0005902c01007387 */ /* 0x000fe80000100a00 */
[----:B------:R0:W-:Y:S02]  /*32b60*/  STL.64 [R1+0x598], R46 ;  /* 0x0005982e01007387 */ /* 0x0001e40000100a00 */
[C---:B0-----:R-:W-:Y:S02]  /*32b70*/  HMMA.16816.F32.BF16 R44, R36.reuse, R16, R56 ;  /* 0x00000010242c723c */ /* 0x041fe40000041838 */
[----:B------:R-:W4:Y:S04]  /*32b80*/  LDL.LU.64 R56, [R1+0xbd0] ;  /* 0x000bd00001387983 */ /* 0x000f280000300a00 */
[----:B------:R-:W-:-:S15]  /*32b90*/  HMMA.16816.F32.BF16 R40, R36, R20, R40 ;  /* 0x000000142428723c */ /* 0x000fde0000041828 */
[----:B------:R-:W-:-:S02]  /*32ba0*/  NOP ;  /* 0x0000000000007918 */ /* 0x000fc40000000000 */
[----:B------:R-:W-:Y:S04]  /*32bb0*/  STL.64 [R1+0x580], R44 ;  /* 0x0005802c01007387 */ /* 0x000fe80000100a00 */
[----:B------:R-:W-:Y:S01]  /*32bc0*/  STL.64 [R1+0x588], R46 ;  /* 0x0005882e01007387 */ /* 0x000fe20000100a00 */
[C---:B------:R-:W-:Y:S03]  /*32bd0*/  HMMA.16816.F32.BF16 R28, R36.reuse, R24, R28 ;  /* 0x00000018241c723c */ /* 0x040fe6000004181c */
[----:B------:R-:W4:Y:S04]  /*32be0*/  LDL.LU.64 R58, [R1+0xbd8] ;  /* 0x000bd800013a7983 */ /* 0x000f280000300a00 */
[----:B------:R0:W-:Y:S04]  /*32bf0*/  STL.64 [R1+0x570], R40 ;  /* 0x0005702801007387 */ /* 0x0001e80000100a00 */
[----:B------:R1:W-:Y:S04]  /*32c00*/  STL.64 [R1+0x578], R42 ;  /* 0x0005782a01007387 */ /* 0x0003e80000100a00 */
[----:B0-----:R-:W2:Y:S04]  /*32c10*/  LDL.LU.64 R40, [R1+0xfd0] ;  /* 0x000fd00001287983 */ /* 0x001ea80000300a00 */
[----:B-1----:R-:W2:Y:S04]  /*32c20*/  LDL.LU.64 R42, [R1+0xfd8] ;  /* 0x000fd800012a7983 */ /* 0x002ea80000300a00 */
[----:B---3--:R-:W0:Y:S04]  /*32c30*/  LDSM.16.MT88.4 R44, [R52+UR4+0x200] ;  /* 0x00020004342c783b */ /* 0x008e280008004200 */
[----:B0-----:R-:W-:Y:S04]  /*32c40*/  STL.64 [R1+0x33e0], R46 ;  /* 0x0033e02e01007387 */ /* 0x001fe80000100a00 */
[----:B------:R0:W-:Y:S04]  /*32c50*/  STL.64 [R1+0x33d8], R44 ;  /* 0x0033d82c01007387 */ /* 0x0001e80000100a00 */
[----:B0-----:R-:W3:Y:S04]  /*32c60*/  LDL.LU.64 R44, [R1+0x560] ;  /* 0x00056000012c7983 */ /* 0x001ee80000300a00 */
[----:B------:R-:W3:Y:S04]  /*32c70*/  LDL.LU.64 R46, [R1+0x568] ;  /* 0x00056800012e7983 */ /* 0x000ee80000300a00 */
        /* <DEDUP_REMOVED lines=9> */
[----:B------:R-:W2:Y:S04]  /*32d10*/  LDL.LU.64 R48, [R1+0x3428] ;  /* 0x0034280001307983 */ /* 0x000ea80000300a00 */
[----:B----4-:R-:W-:Y:S04]  /*32d20*/  STL.64 [R1+0x3420], R30 ;  /* 0x0034201e01007387 */ /* 0x010fe80000100a00 */
[----:B------:R0:W-:Y:S04]  /*32d30*/  STL.64 [R1+0x3418], R28 ;  /* 0x0034181c01007387 */ /* 0x0001e80000100a00 */
[----:B0-----:R-:W4:Y:S04]  /*32d40*/  LDL.LU.64 R28, [R1+0xbe0] ;  /* 0x000be000011c7983 */ /* 0x001f280000300a00 */
[----:B------:R-:W4:Y:S01]  /*32d50*/  LDL.LU.64 R30, [R1+0xbe8] ;  /* 0x000be800011e7983 */ /* 0x000f220000300a00 */
[----:B---3--:R-:W-:Y:S03]  /*32d60*/  HMMA.16816.F32.BF16 R44, R36, R32, R44 ;  /* 0x00000020242c723c */ /* 0x008fe6000004182c */
[----:B------:R-:W3:Y:S04]  /*32d70*/  LDL.LU.64 R36, [R1+0xfc0] ;  /* 0x000fc00001247983 */ /* 0x000ee80000300a00 */
[----:B------:R-:W3:-:S15]  /*32d80*/  LDL.LU.64 R38, [R1+0xfc8] ;  /* 0x000fc80001267983 */ /* 0x000ede0000300a00 */
[----:B------:R-:W-:-:S01]  /*32d90*/  NOP ;  /* 0x0000000000007918 */ /* 0x000fc20000000000 */
[----:B------:R0:W-:Y:S04]  /*32da0*/  STL.64 [R1+0x560], R44 ;  /* 0x0005602c01007387 */ /* 0x0001e80000100a00 */
[----:B------:R1:W-:Y:S04]  /*32db0*/  STL.64 [R1+0x568], R46 ;  /* 0x0005682e01007387 */ /* 0x0003e80000100a00 */
[----:B0-----:R-:W3:Y:S04]  /*32dc0*/  LDL.LU.64 R44, [R1+0xfb0] ;  /* 0x000fb000012c7983 */ /* 0x001ee80000300a00 */
[----:B-1----:R-:W3:Y:S04]  /*32dd0*/  LDL.LU.64 R46, [R1+0xfb8] ;  /* 0x000fb800012e7983 */ /* 0x002ee80000300a00 */
[----:B------:R-:W-:Y:S04]  /*32de0*/  STL.64 [R1+0x3410], R34 ;  /* 0x0034102201007387 */ /* 0x000fe80000100a00 */
[----:B------:R-:W-:Y:S01]  /*32df0*/  STL.64 [R1+0x3408], R32 ;  /* 0x0034082001007387 */ /* 0x000fe20000100a00 */
[C---:B--2---:R-:W-:Y:S06]  /*32e00*/  HMMA.16816.F32.BF16 R56, R48.reuse, R8, R56 ;  /* 0x000000083038723c */ /* 0x044fec0000041838 */
[----:B----4-:R-:W-:-:S15]  /*32e10*/  HMMA.16816.F32.BF16 R28, R48, R4, R28 ;  /* 0x00000004301c723c */ /* 0x010fde000004181c */
[----:B------:R-:W-:-:S08]  /*32e20*/  NOP ;  /* 0x0000000000007918 */ /* 0x000fd00000000000 */
[----:B------:R0:W-:Y:S04]  /*32e30*/  STL.64 [R1+0xbe0], R28 ;  /* 0x000be01c01007387 */ /* 0x0001e80000100a00 */
[----:B------:R1:W-:Y:S04]  /*32e40*/  STL.64 [R1+0xbe8], R30 ;  /* 0x000be81e01007387 */ /* 0x0003e80000100a00 */
[----:B0-----:R-:W2:Y:S04]  /*32e50*/  LDL.LU.64 R28, [R1+0xff0] ;  /* 0x000ff000011c7983 */ /* 0x001ea80000300a00 */
[----:B------:R-:W-:Y:S04]  /*32e60*/  STL.64 [R1+0xbd0], R56 ;  /* 0x000bd03801007387 */ /* 0x000fe80000100a00 */
[----:B------:R-:W-:Y:S04]  /*32e70*/  STL.64 [R1+0xbd8], R58 ;  /* 0x000bd83a01007387 */ /* 0x000fe80000100a00 */
[----:B-1----:R-:W2:Y:S01]  /*32e80*/  LDL.LU.64 R30, [R1+0xff8] ;  /* 0x000ff800011e7983 */ /* 0x002ea20000300a00 */
[C---:B------:R-:W-:Y:S06]  /*32e90*/  HMMA.16816.F32.BF16 R32, R48.reuse, R12, R40 ;  /* 0x0000000c3020723c */ /* 0x040fec0000041828 */
[----:B---3--:R-:W-:-:S15]  /*32ea0*/  HMMA.16816.F32.BF16 R36, R48, R16, R36 ;  /* 0x000000103024723c */ /* 0x008fde0000041824 */
[----:B------:R-:W-:-:S02]  /*32eb0*/  NOP ;  /* 0x0000000000007918 */ /* 0x000fc40000000000 */
[----:B------:R0:W-:Y:S04]  /*32ec0*/  STL.64 [R1+0xfd0], R32 ;  /* 0x000fd02001007387 */ /* 0x0001e80000100a00 */
[----:B------:R1:W-:Y:S04]  /*32ed0*/  STL.64 [R1+0xfd8], R34 ;  /* 0x000fd82201007387 */ /* 0x0003e80000100a00 */
[----:B0-----:R-:W3:Y:S04]  /*32ee0*/  LDL.LU.64 R32, [R1+0xfe0] ;  /* 0x000fe00001207983 */ /* 0x001ee80000300a00 */
[----:B-1----:R-:W3:Y:S04]  /*32ef0*/  LDL.LU.64 R34, [R1+0xfe8] ;  /* 0x000fe80001227983 */ /* 0x002ee80000300a00 */
        /* <DEDUP_REMOVED lines=8> */
[----:B------:R-:W-:Y:S04]  /*32f80*/  STL.64 [R1+0xfc0], R36 ;  /* 0x000fc02401007387 */ /* 0x000fe80000100a00 */
[----:B------:R0:W-:Y:S02]  /*32f90*/  STL.64 [R1+0xfc8], R38 ;  /* 0x000fc82601007387 */ /* 0x0001e40000100a00 */
[----:B0-----:R-:W-:Y:S02]  /*32fa0*/  HMMA.16816.F32.BF16 R36, R48, R20, R44 ;  /* 0x000000143024723c */ /* 0x001fe4000004182c */
[----:B------:R-:W4:Y:S04]  /*32fb0*/  LDL.LU.64 R44, [R1+0xf70] ;  /* 0x000f7000012c7983 */ /* 0x000f280000300a00 */
[----:B------:R-:W4:-:S15]  /*32fc0*/  LDL.LU.64 R46, [R1+0xf78] ;  /* 0x000f7800012e7983 */ /* 0x000f1e0000300a00 */
[----:B------:R-:W-:-:S02]  /*32fd0*/  NOP ;  /* 0x0000000000007918 */ /* 0x000fc40000000000 */
        /* <DEDUP_REMOVED lines=23> */
[----:B------:R0:W-:Y:S04]  /*33150*/  STL.64 [R1+0xfa0], R48 ;  /* 0x000fa03001007387 */ /* 0x0001e80000100a00 */
[----:B------:R1:W-:Y:S04]  /*33160*/  STL.64 [R1+0xfa8], R50 ;  /* 0x000fa83201007387 */ /* 0x0003e80000100a00 */
[----:B0-----:R-:W2:Y:S04]  /*33170*/  LDL.LU.64 R48, [R1+0xf50] ;  /* 0x000f500001307983 */ /* 0x001ea80000300a00 */
[----:B-1----:R-:W2:Y:S01]  /*33180*/  LDL.LU.64 R50, [R1+0xf58] ;  /* 0x000f580001327983 */ /* 0x002ea20000300a00 */
[C---:B----4-:R-:W-:Y:S06]  /*33190*/  HMMA.16816.F32.BF16 R56, R40.reuse, R4, R56 ;  /* 0x000000042838723c */ /* 0x050fec0000041838 */
[----:B------:R-:W-:-:S15]  /*331a0*/  HMMA.16816.F32.BF16 R12, R40, R8, R12 ;  /* 0x00000008280c723c */ /* 0x000fde000004180c */
[----:B------:R-:W-:-:S02]  /*331b0*/  NOP ;  /* 0x0000000000007918 */ /* 0x000fc40000000000 */
[----:B------:R0:W-:Y:S04]  /*331c0*/  STL.64 [R1+0xf90], R56 ;  /* 0x000f903801007387 */ /* 0x0001e80000100a00 */
[----:B------:R1:W-:Y:S04]  /*331d0*/  STL.64 [R1+0xf98], R58 ;  /* 0x000f983a01007387 */ /* 0x0003e80000100a00 */
[----:B0-----:R-:W4:Y:S04]  /*331e0*/  LDL.LU.64 R56, [R1+0xf30] ;  /* 0x000f300001387983 */ /* 0x001f280000300a00 */
[----:B-1----:R-:W4:Y:S04]  /*331f0*/  LDL.LU.64 R58, [R1+0xf38] ;  /* 0x000f3800013a7983 */ /* 0x002f280000300a00 */
[----:B------:R-:W-:Y:S04]  /*33200*/  STL.64 [R1+0xf80], R12 ;  /* 0x000f800c01007387 */ /* 0x000fe80000100a00 */
[----:B------:R0:W-:Y:S04]  /*33210*/  STL.64 [R1+0xf88], R14 ;  /* 0x000f880e01007387 */ /* 0x0001e80000100a00 */
[----:B0-----:R-:W3:Y:S04]  /*33220*/  LDL.LU.64 R14, [R1+0x33f0] ;  /* 0x0033f000010e7983 */ /* 0x001ee80000300a00 */
[----:B------:R-:W2:Y:S04]  /*33230*/  LDL.LU.64 R12, [R1+0x33e8] ;  /* 0x0033e800010c7983 */ /* 0x000ea80000300a00 */
        /* <DEDUP_REMOVED lines=10> */
[----:B---3--:R-:W-:Y:S04]  /*332e0*/  STL.64 [R1+0x33c0], R14 ;  /* 0x0033c00e01007387 */ /* 0x008fe80000100a00 */
[----:B------:R0:W-:Y:S02]  /*332f0*/  STL.64 [R1+0x33b8], R12 ;  /* 0x0033b80c01007387 */ /* 0x0001e40000100a00 */
[----:B0-----:R-:W-:Y:S02]  /*33300*/  HMMA.16816.F32.BF16 R12, R40, R16, R36 ;  /* 0x00000010280c723c */ /* 0x001fe40000041824 */
[----:B------:R-:W3:Y:S04]  /*33310*/  LDL.LU.64 R36, [R1+0xb00] ;  /* 0x000b000001247983 */ /* 0x000ee80000300a00 */
[----:B------:R-:W3:-:S15]  /*33320*/  LDL.LU.64 R38, [R1+0xb08] ;  /* 0x000b080001267983 */ /* 0x000ede0000300a00 */
[----:B------:R-:W-:-:S02]  /*33330*/  NOP ;  /* 0x0000000000007918 */ /* 0x000fc40000000000 */
[----:B------:R-:W-:Y:S04]  /*33340*/  STL.64 [R1+0xf60], R12 ;  /* 0x000f600c01007387 */ /* 0x000fe80000100a00 */
[----:B------:R0:W-:Y:S02]  /*33350*/  STL.64 [R1+0xf68], R14 ;  /* 0x000f680e01007387 */ /* 0x0001e40000100a00 */
[C---:B0-----:R-:W-:Y:S02]  /*33360*/  HMMA.16816.F32.BF16 R12, R40.reuse, R20, R48 ;  /* 0x00000014280c723c */ /* 0x041fe40000041830 */
[----:B------:R-:W0:Y:S04]  /*33370*/  LDSM.16.MT88.4 R48, [R52+UR4+0x300] ;  /* 0x000300043430783b */ /* 0x000e280008004200 */
[----:B------:R-:W-:Y:S04]  /*33380*/  STL.64 [R1+0x33b0], R18 ;  /* 0x0033b01201007387 */ /* 0x000fe80000100a00 */
[----:B------:R4:W-:Y:S02]  /*33390*/  STL.64 [R1+0x33a8], R16 ;  /* 0x0033a81001007387 */ /* 0x0009e40000100a00 */
[C---:B----4-:R-:W-:Y:S02]  /*333a0*/  HMMA.16816.F32.BF16 R16, R40.reuse, R24, R8 ;  /* 0x000000182810723c */ /* 0x050fe40000041808 */
[----:B0-----:R-:W-:Y:S09]  /*333b0*/  STL.64 [R1+0x3380], R50 ;  /* 0x0033803201007387 */ /* 0x001ff20000100a00 */
[----:B------:R-:W-:Y:S04]  /*333c0*/  STL.64 [R1+0xf50], R12 ;  /* 0x000f500c01007387 */ /* 0x000fe80000100a00 */
[----:B------:R0:W-:Y:S04]  /*333d0*/  STL.64 [R1+0xf58], R14 ;  /* 0x000f580e01007387 */ /* 0x0001e80000100a00 */
[----:B------:R-:W-:Y:S04]  /*333e0*/  STL.64 [R1+0x3378], R48 ;  /* 0x0033783001007387 */ /* 0x000fe80000100a00 */
[----:B------:R-:W2:Y:S04]  /*333f0*/  LDL.LU.64 R8, [R1+0x9e0] ;  /* 0x0009e00001087983 */ /* 0x000ea80000300a00 */
[----:B------:R-:W-:Y:S04]  /*33400*/  STL.64 [R1+0xf40], R16 ;  /* 0x000f401001007387 */ /* 0x000fe80000100a00 */
[----:B------:R-:W-:Y:S04]  /*33410*/  STL.64 [R1+0xf48], R18 ;  /* 0x000f481201007387 */ /* 0x000fe80000100a00 */
[----:B------:R-:W2:Y:S01]  /*33420*/  LDL.LU.64 R10, [R1+0x9e8] ;  /* 0x0009e800010a7983 */ /* 0x000ea20000300a00 */
[----:B0-----:R-:W-:-:S15]  /*33430*/  HMMA.16816.F32.BF16 R12, R40, R28, R56 ;  /* 0x0000001c280c723c */ /* 0x001fde0000041838 */
[----:B------:R-:W-:-:S08]  /*33440*/  NOP ;  /* 0x0000000000007918 */ /* 0x000fd00000000000 */
[----:B------:R0:W-:Y:S04]  /*33450*/  STL.64 [R1+0xf30], R12 ;  /* 0x000f300c01007387 */ /* 0x0001e80000100a00 */
[----:B------:R1:W-:Y:S04]  /*33460*/  STL.64 [R1+0xf38], R14 ;  /* 0x000f380e01007387 */ /* 0x0003e80000100a00 */
[----:B0-----:R-:W4:Y:S04]  /*33470*/  LDL.LU.64 R12, [R1+0x9d0] ;  /* 0x0009d000010c7983 */ /* 0x001f280000300a00 */
[----:B-1----:R-:W4:Y:S04]  /*33480*/  LDL.LU.64 R14, [R1+0x9d8] ;  /* 0x0009d800010e7983 */ /* 0x002f280000300a00 */
[----:B------:R-:W4:Y:S04]  /*33490*/  LDL.LU.64 R16, [R1+0x9c0] ;  /* 0x0009c00001107983 */ /* 0x000f280000300a00 */
[----:B------:R-:W4:Y:S04]  /*334a0*/  LDL.LU.64 R18, [R1+0x9c8] ;  /* 0x0009c80001127983 */ /* 0x000f280000300a00 */
[----:B------:R-:W4:Y:S04]  /*334b0*/  LDL.LU.64 R48, [R1+0x9a0] ;  /* 0x0009a00001307983 */ /* 0x000f280000300a00 */
[----:B------:R-:W4:Y:S01]  /*334c0*/  LDL.LU.64 R50, [R1+0x9a8] ;  /* 0x0009a80001327983 */ /* 0x000f220000300a00 */
[----:B---3--:R-:W-:Y:S03]  /*334d0*/  HMMA.16816.F32.BF16 R56, R40, R32, R36 ;  /* 0x000000202838723c */ /* 0x008fe60000041824 */
[----:B------:R-:W0:Y:S04]  /*334e0*/  LDSM.16.MT88.4 R40, [R52+UR4+0x380] ;  /* 0x000380043428783b */ /* 0x000e280008004200 */
[----:B------:R-:W3:-:S15]  /*334f0*/  LDL.LU.64 R36, [R1+0x990] ;  /* 0x0009900001247983 */ /* 0x000ede0000300a00 */
[----:B------:R-:W-:-:S01]  /*33500*/  NOP ;  /* 0x0000000000007918 */ /* 0x000fc20000000000 */
[----:B------:R1:W-:Y:S04]  /*33510*/  STL.64 [R1+0xb00], R56 ;  /* 0x000b003801007387 */ /* 0x0003e80000100a00 */
[----:B------:R0:W-:Y:S04]  /*33520*/  STL.64 [R1+0xb08], R58 ;  /* 0x000b083a01007387 */ /* 0x0001e80000100a00 */
[----:B------:R-:W3:Y:S04]  /*33530*/  LDL.LU.64 R38, [R1+0x998] ;  /* 0x0009980001267983 */ /* 0x000ee80000300a00 */
[----:B-1----:R-:W3:Y:S04]  /*33540*/  LDL.LU.64 R56, [R1+0x980] ;  /* 0x0009800001387983 */ /* 0x002ee80000300a00 */
[----:B0-----:R-:W3:Y:S04]  /*33550*/  LDL.LU.64 R58, [R1+0x988] ;  /* 0x00098800013a7983 */ /* 0x001ee80000300a00 */
[----:B------:R-:W3:Y:S04]  /*33560*/  LDL.LU.64 R52, [R1+0x3a0] ;  /* 0x0003a00001347983 */ /* 0x000ee80000300a00 */
[----:B------:R-:W3:Y:S04]  /*33570*/  LDL.LU.64 R54, [R1+0x3a8] ;  /* 0x0003a80001367983 */ /* 0x000ee80000300a00 */
[----:B------:R-:W-:Y:S04]  /*33580*/  STL.64 [R1+0x3320], R42 ;  /* 0x0033202a01007387 */ /* 0x000fe80000100a00 */
        /* <DEDUP_REMOVED lines=20> */
[----:B------:R-:W2:Y:S04]  /*336d0*/  LDL.LU.64 R16, [R1+0x33a8] ;  /* 0x0033a80001107983 */ /* 0x000ea80000300a00 */
[----:B----4-:R-:W-:Y:S04]  /*336e0*/  STL.64 [R1+0x3390], R14 ;  /* 0x0033900e01007387 */ /* 0x010fe80000100a00 */
[----:B------:R0:W-:Y:S01]  /*336f0*/  STL.64 [R1+0x3388], R12 ;  /* 0x0033880c01007387 */ /* 0x0001e20000100a00 */
[C---:B------:R-:W-:Y:S06]  /*33700*/  HMMA.16816.F32.BF16 R36, R44.reuse, R24, R36 ;  /* 0x000000182c24723c */ /* 0x040fec0000041824 */
[C---:B0-----:R-:W-:Y:S06]  /*33710*/  HMMA.16816.F32.BF16 R12, R44.reuse, R20, R48 ;  /* 0x000000142c0c723c */ /* 0x041fec0000041830 */
[----:B--2---:R-:W-:-:S15]  /*33720*/  HMMA.16816.F32.BF16 R40, R44, R16, R40 ;  /* 0x000000102c28723c */ /* 0x004fde0000041828 */
[----:B------:R-:W-:-:S08]  /*33730*/  NOP ;  /* 0x0000000000007918 */ /* 0x000fd00000000000 */
[----:B------:R0:W-:Y:S04]  /*33740*/  STL.64 [R1+0x9b0], R40 ;  /* 0x0009b02801007387 */ /* 0x0001e80000100a00 */
[----:B------:R1:W-:Y:S04]  /*33750*/  STL.64 [R1+0x9b8], R42 ;  /* 0x0009b82a01007387 */ /* 0x0003e80000100a00 */
[----:B0-----:R-:W2:Y:S04]  /*33760*/  LDL.LU.64 R40, [R1+0x2e0] ;  /* 0x0002e00001287983 */ /* 0x001ea80000300a00 */
[----:B-1----:R-:W2:Y:S04]  /*33770*/  LDL.LU.64 R42, [R1+0x2e8] ;  /* 0x0002e800012a7983 */ /* 0x002ea80000300a00 */
[----:B------:R0:W-:Y:S04]  /*33780*/  STL.64 [R1+0x9a0], R12 ;  /* 0x0009a00c01007387 */ /* 0x0001e80000100a00 */
[----:B------:R1:W-:Y:S04]  /*33790*/  STL.64 [R1+0x9a8], R14 ;  /* 0x0009a80e01007387 */ /* 0x0003e80000100a00 */
[----:B0-----:R-:W4:Y:S04]  /*337a0*/  LDL.LU.64 R12, [R1+0x2d0] ;  /* 0x0002d000010c7983 */ /* 0x001f280000300a00 */
[----:B-1----:R-:W4:Y:S04]  /*337b0*/  LDL.LU.64 R14, [R1+0x2d8] ;  /* 0x0002d800010e7983 */ /* 0x002f280000300a00 */
[----:B------:R-:W3:Y:S04]  /*337c0*/  LDL.LU.64 R48, [R1+0x2c0] ;  /* 0x0002c00001307983 */ /* 0x000ee80000300a00 */
[----:B------:R-:W3:Y:S04]  /*337d0*/  LDL.LU.64 R50, [R1+0x2c8] ;  /* 0x0002c80001327983 */ /* 0x000ee80000300a00 */
[----:B------:R-:W-:Y:S04]  /*337e0*/  STL.64 [R1+0x990], R36 ;  /* 0x0009902401007387 */ /* 0x000fe80000100a00 */
[----:B------:R0:W-:Y:S04]  /*337f0*/  STL.64 [R1+0x998], R38 ;  /* 0x0009982601007387 */ /* 0x0001e80000100a00 */
[----:B0-----:R-:W2:Y:S04]  /*33800*/  LDL.LU.64 R38, [R1+0x33a0] ;  /* 0x0033a00001267983 */ /* 0x001ea80000300a00 */
[----:B------:R-:W2:Y:S01]  /*33810*/  LDL.LU.64 R36, [R1+0x3398] ;  /* 0x0033980001247983 */ /* 0x000ea20000300a00 */
[C---:B------:R-:W-:Y:S06]  /*33820*/  HMMA.16816.F32.BF16 R56, R44.reuse, R28, R56 ;  /* 0x0000001c2c38723c */ /* 0x040fec0000041838 */
[----:B------:R-:W-:-:S15]  /*33830*/  HMMA.16816.F32.BF16 R44, R44, R32, R52 ;  /* 0x000000202c2c723c */ /* 0x000fde0000041834 */
[----:B------:R-:W-:-:S02]  /*33840*/  NOP ;  /* 0x0000000000007918 */ /* 0x000fc40000000000 */
[----:B------:R0:W-:Y:S04]  /*33850*/  STL.64 [R1+0x980], R56 ;  /* 0x0009803801007387 */ /* 0x0001e80000100a00 */
[----:B------:R1:W-:Y:S04]  /*33860*/  STL.64 [R1+0x988], R58 ;  /* 0x0009883a01007387 */ /* 0x0003e80000100a00 */
[----:B0-----:R-:W3:Y:S04]  /*33870*/  LDL.LU.64 R56, [R1+0x290] ;  /* 0x0002900001387983 */ /* 0x001ee80000300a00 */
[----:B-1----:R-:W3:Y:S04]  /*33880*/  LDL.LU.64 R58, [R1+0x298] ;  /* 0x00029800013a7983 */ /* 0x002ee80000300a00 */
[----:B------:R-:W-:Y:S04]  /*33890*/  STL.64 [R1+0x3a0], R44 ;  /* 0x0003a02c01007387 */ /* 0x000fe80000100a00 */
[----:B------:R-:W-:Y:S04]  /*338a0*/  STL.64 [R1+0x3a8], R46 ;  /* 0x0003a82e01007387 */ /* 0x000fe80000100a00 */
[----:B------:R-:W0:Y:S04]  /*338b0*/  LDSM.16.MT88.4 R44, [R60+UR4+0x4000] ;  /* 0x004000043c2c783b */ /* 0x000e280008004200 */
[----:B------:R-:W3:Y:S04]  /*338c0*/  LDL.LU.64 R52, [R1+0x280] ;  /* 0x0002800001347983 */ /* 0x000ee80000300a00 */
[----:B------:R-:W3:Y:S04]  /*338d0*/  LDL.LU.64 R54, [R1+0x288] ;  /* 0x0002880001367983 */ /* 0x000ee80000300a00 */
[----:B0-----:R-:W-:Y:S04]  /*338e0*/  STL.64 [R1+0x32d8], R46 ;  /* 0x0032d82e01007387 */ /* 0x001fe80000100a00 */
[----:B------:R0:W-:Y:S04]  /*338f0*/  STL.64 [R1+0x32d0], R44 ;  /* 0x0032d02c01007387 */ /* 0x0001e80000100a00 */
[----:B0-----:R-:W3:Y:S04]  /*33900*/  LDL.LU.64 R44, [R1+0x2a0] ;  /* 0x0002a000012c7983 */ /* 0x001ee80000300a00 */
[----:B------:R-:W3:Y:S01]  /*33910*/  LDL.LU.64 R46, [R1+0x2a8] ;  /* 0x0002a800012e7983 */ /* 0x000ee20000300a00 */
[C---:B--2---:R-:W-:Y:S06]  /*33920*/  HMMA.16816.F32.BF16 R40, R36.reuse, R4, R40 ;  /* 0x000000042428723c */ /* 0x044fec0000041828 */
[----:B----4-:R-:W-:-:S15]  /*33930*/  HMMA.16816.F32.BF16 R12, R36, R8, R12 ;  /* 0x00000008240c723c */ /* 0x010fde000004180c */
[----:B------:R-:W-:-:S02]  /*33940*/  NOP ;  /* 0x0000000000007918 */ /* 0x000fc40000000000 */
[----:B------:R0:W-:Y:S04]  /*33950*/  STL.64 [R1+0x2e0], R40 ;  /* 0x0002e02801007387 */ /* 0x0001e80000100a00 */
[----:B------:R1:W-:Y:S04]  /*33960*/  STL.64 [R1+0x2e8], R42 ;  /* 0x0002e82a01007387 */ /* 0x0003e80000100a00 */
[----:B0-----:R-:W2:Y:S04]  /*33970*/  LDL.LU.64 R40, [R1+0x110] ;  /* 0x0001100001287983 */ /* 0x001ea80000300a00 */
[----:B-1----:R-:W2:Y:S04]  /*33980*/  LDL.LU.64 R42, [R1+0x118] ;  /* 0x00011800012a7983 */ /* 0x002ea80000300a00 */
        /* <DEDUP_REMOVED lines=9> */
[----:B------:R-:W3:Y:S04]  /*33a20*/  LDL.LU.64 R48, [R1+0x3378] ;  /* 0x0033780001307983 */ /* 0x000ee80000300a00 */
[----:B----4-:R-:W-:Y:S04]  /*33a30*/  STL.64 [R1+0x3370], R14 ;  /* 0x0033700e01007387 */ /* 0x010fe80000100a00 */
[----:B------:R0:W-:Y:S04]  /*33a40*/  STL.64 [R1+0x3368], R12 ;  /* 0x0033680c01007387 */ /* 0x0001e80000100a00 */
[----:B0-----:R-:W4:Y:S04]  /*33a50*/  LDL.LU.64 R12, [R1+0x2b0] ;  /* 0x0002b000010c7983 */ /* 0x001f280000300a00 */
[----:B------:R-:W4:Y:S04]  /*33a60*/  LDL.LU.64 R14, [R1+0x2b8] ;  /* 0x0002b800010e7983 */ /* 0x000f280000300a00 */
        /* <DEDUP_REMOVED lines=24> */
[----:B------:R-:W3:Y:S04]  /*33bf0*/  LDL.LU.64 R44, [R1+0x10a0] ;  /* 0x0010a000012c7983 */ /* 0x000ee80000300a00 */
[----:B------:R-:W3:Y:S01]  /*33c00*/  LDL.LU.64 R46, [R1+0x10a8] ;  /* 0x0010a800012e7983 */ /* 0x000ee20000300a00 */
[----:B--2---:R-:W-:Y:S03]  /*33c10*/  HMMA.16816.F32.BF16 R12, R36, R32, R40 ;  /* 0x00000020240c723c */ /* 0x004fe60000041828 */
[----:B------:R-:W0:-:S15]  /*33c20*/  LDSM.16.MT88.4 R36, [R60+UR4+0x4080] ;  /* 0x004080043c24783b */ /* 0x000e1e0008004200 */
[----:B------:R-:W-:-:S05]  /*33c30*/  NOP ;  /* 0x0000000000007918 */ /* 0x000fca0000000000 */
[----:B------:R1:W-:Y:S04]  /*33c40*/  STL.64 [R1+0x110], R12 ;  /* 0x0001100c01007387 */ /* 0x0003e80000100a00 */
[----:B------:R2:W-:Y:S04]  /*33c50*/  STL.64 [R1+0x118], R14 ;  /* 0x0001180e01007387 */ /* 0x0005e80000100a00 */
[----:B-1----:R-:W4:Y:S04]  /*33c60*/  LDL.LU.64 R12, [R1+0x1070] ;  /* 0x00107000010c7983 */ /* 0x002f280000300a00 */
[----:B--2---:R-:W4:Y:S04]  /*33c70*/  LDL.LU.64 R14, [R1+0x1078] ;  /* 0x00107800010e7983 */ /* 0x004f280000300a00 */
[----:B------:R-:W2:Y:S04]  /*33c80*/  LDL.LU.64 R16, [R1+0xe0] ;  /* 0x0000e00001107983 */ /* 0x000ea80000300a00 */
        /* <DEDUP_REMOVED lines=13> */
[----:B0-----:R-:W-:Y:S04]  /*33d60*/  STL.64 [R1+0x3288], R38 ;  /* 0x0032882601007387 */ /* 0x001fe80000100a00 */
[----:B------:R0:W-:Y:S04]  /*33d70*/  STL.64 [R1+0x3280], R36 ;  /* 0x0032802401007387 */ /* 0x0001e80000100a00 */
[----:B0-----:R-:W2:Y:S04]  /*33d80*/  LDL.LU.64 R36, [R1+0x70] ;  /* 0x0000700001247983 */ /* 0x001ea80000300a00 */
[----:B------:R-:W2:Y:S01]  /*33d90*/  LDL.LU.64 R38, [R1+0x78] ;  /* 0x0000780001267983 */ /* 0x000ea20000300a00 */
[----:B---3--:R-:W-:-:S15]  /*33da0*/  HMMA.16816.F32.BF16 R44, R48, R4, R44 ;  /* 0x00000004302c723c */ /* 0x008fde000004182c */
[----:B------:R-:W-:-:S08]  /*33db0*/  NOP ;  /* 0x0000000000007918 */ /* 0x000fd00000000000 */
        /* <DEDUP_REMOVED lines=34> */
[C---:B---3--:R-:W-:Y:S06]  /*33fe0*/  HMMA.16816.F32.BF16 R40, R48.reuse, R28, R40 ;  /* 0x0000001c3028723c */ /* 0x048fec0000041828 */
[----:B------:R-:W-:-:S15]  /*33ff0*/  HMMA.16816.F32.BF16 R48, R48, R32, R52 ;  /* 0x000000203030723c */ /* 0x000fde0000041834 */
[----:B------:R-:W-:-:S02]  /*34000*/  NOP ;  /* 0x0000000000007918 */ /* 0x000fc40000000000 */
[----:B------:R-:W-:Y:S04]  /*34010*/  STL.64 [R1+0xa0], R40 ;  /* 0x0000a02801007387 */ /* 0x000fe80000100a00 */
[----:B------:R0:W-:Y:S04]  /*34020*/  STL.64 [R1+0xa8], R42 ;  /* 0x0000a82a01007387 */ /* 0x0001e80000100a00 */
[----:B0-----:R-:W3:Y:S04]  /*34030*/  LDL.LU.64 R42, [R1+0x3320] ;  /* 0x00332000012a7983 */ /* 0x001ee80000300a00 */
[----:B------:R-:W3:Y:S04]  /*34040*/  LDL.LU.64 R40, [R1+0x3318] ;  /* 0x0033180001287983 */ /* 0x000ee80000300a00 */
[----:B------:R-:W4:Y:S04]  /*34050*/  LDL.LU.64 R54, [R1+0x3310] ;  /* 0x0033100001367983 */ /* 0x000f280000300a00 */
[----:B------:R-:W2:Y:S04]  /*34060*/  LDL.LU.64 R52, [R1+0x3308] ;  /* 0x0033080001347983 */ /* 0x000ea80000300a00 */
[----:B------:R0:W-:Y:S04]  /*34070*/  STL.64 [R1+0x90], R48 ;  /* 0x0000903001007387 */ /* 0x0001e80000100a00 */
[----:B------:R1:W-:Y:S04]  /*34080*/  STL.64 [R1+0x98], R50 ;  /* 0x0000983201007387 */ /* 0x0003e80000100a00 */
[----:B0-----:R-:W3:Y:S04]  /*34090*/  LDL.LU.64 R48, [R1+0x80] ;  /* 0x0000800001307983 */ /* 0x001ee80000300a00 */
[----:B-1----:R-:W3:Y:S02]  /*340a0*/  LDL.LU.64 R50, [R1+0x88] ;  /* 0x0000880001327983 */ /* 0x002ee40000300a00 */
[----:B---3--:R-:W-:-:S15]  /*340b0*/  HMMA.16816.F32.BF16 R48, R40, R4, R48 ;  /* 0x000000042830723c */ /* 0x008fde0000041830 */
[----:B------:R-:W-:-:S08]  /*340c0*/  NOP ;  /* 0x0000000000007918 */ /* 0x000fd00000000000 */
[----:B------:R-:W-:Y:S04]  /*340d0*/  STL.64 [R1+0x80], R48 ;  /* 0x0000803001007387 */ /* 0x000fe80000100a00 */
[----:B------:R0:W-:Y:S02]  /*340e0*/  STL.64 [R1+0x88], R50 ;  /* 0x0000883201007387 */ /* 0x0001e40000100a00 */
[----:B0-----:R-:W-:Y:S07]  /*340f0*/  HMMA.16816.F32.BF16 R48, R40, R8, R36 ;  /* 0x000000082830723c */ /* 0x001fee0000041824 */
[----:B----4-:R-:W-:-:S02]  /*34100*/  IMAD.MOV.U32 R36, RZ, RZ, R54 ;  /* 0x000000ffff247224 */ /* 0x010fc400078e0036 */
[----:B------:R-:W2:Y:S01]  /*34110*/  LDL.LU R54, [R1+0x3304] ;  /* 0x0033040001367983 */ /* 0x000ea20000300800 */
[----:B------:R-:W-:-:S13]  /*34120*/  IMAD.MOV.U32 R37, RZ, RZ, R55 ;  /* 0x000000ffff257224 */ /* 0x000fda00078e0037 */
[----:B------:R-:W-:Y:S04]  /*34130*/  STL.64 [R1+0x70], R48 ;  /* 0x0000703001007387 */ /* 0x000fe80000100a00 */
[----:B------:R0:W-:Y:S04]  /*34140*/  STL.64 [R1+0x78], R50 ;  /* 0x0000783201007387 */ /* 0x0001e80000100a00 */
[----:B------:R-:W2:Y:S01]  /*34150*/  LDL.LU R55, [R1+0x3300] ;  /* 0x0033000001377983 */ /* 0x000ea20000300800 */
[----:B0-----:R-:W-:-:S15]  /*34160*/  HMMA.16816.F32.BF16 R48, R40, R12, R56 ;  /* 0x0000000c2830723c */ /* 0x001fde0000041838 */
[----:B------:R-:W-:-:S08]  /*34170*/  NOP ;  /* 0x0000000000007918 */ /* 0x000fd00000000000 */
[----:B------:R0:W-:Y:S01]  /*34180*/  STL.64 [R1+0x30], R48 ;  /* 0x0000303001007387 */ /* 0x0001e20000100a00 */
[----:B------:R-:W-:Y:S02]  /*34190*/  IMAD.MOV.U32 R5, RZ, RZ, R50 ;  /* 0x000000ffff057224 */ /* 0x000fe400078e0032 */
[----:B------:R-:W-:Y:S02]  /*341a0*/  IMAD.MOV.U32 R4, RZ, RZ, R51 ;  /* 0x000000ffff047224 */ /* 0x000fe400078e0033 */
[----:B0-----:R-:W-:Y:S01]  /*341b0*/  HMMA.16816.F32.BF16 R48, R40, R16, R44 ;  /* 0x000000102830723c */ /* 0x001fe2000004182c */
[----:B------:R-:W3:Y:S04]  /*341c0*/  LDL.LU.64 R44, [R1+0x60] ;  /* 0x00006000012c7983 */ /* 0x000ee80000300a00 */
[----:B------:R-:W3:-:S15]  /*341d0*/  LDL.LU.64 R46, [R1+0x68] ;  /* 0x00006800012e7983 */ /* 0x000ede0000300a00 */
[----:B------:R-:W-:-:S03]  /*341e0*/  NOP ;  /* 0x0000000000007918 */ /* 0x000fc60000000000 */
[----:B------:R-:W-:Y:S04]  /*341f0*/  STL.64 [R1+0x20], R48 ;  /* 0x0000203001007387 */ /* 0x000fe80000100a00 */
[----:B------:R2:W-:Y:S04]  /*34200*/  STL.64 [R1+0x28], R50 ;  /* 0x0000283201007387 */ /* 0x0005e80000100a00 */
[----:B------:R-:W4:Y:S04]  /*34210*/  LDL.LU.64 R56, [R1+0x50] ;  /* 0x0000500001387983 */ /* 0x000f280000300a00 */
[----:B------:R-:W4:Y:S01]  /*34220*/  LDL.LU.64 R58, [R1+0x58] ;  /* 0x00005800013a7983 */ /* 0x000f220000300a00 */
[----:B------:R-:W-:-:S02]  /*34230*/  IMAD.MOV.U32 R38, RZ, RZ, R3 ;  /* 0x000000ffff267224 */ /* 0x000fc400078e0003 */
[----:B------:R-:W-:Y:S01]  /*34240*/  IMAD.MOV.U32 R39, RZ, RZ, R0 ;  /* 0x000000ffff277224 */ /* 0x000fe200078e0000 */
[----:B--2---:R-:W-:-:S15]  /*34250*/  HMMA.16816.F32.BF16 R48, R40, R20, R52 ;  /* 0x000000142830723c */ /* 0x004fde0000041834 */
[----:B------:R-:W-:-:S09]  /*34260*/  NOP ;  /* 0x0000000000007918 */ /* 0x000fd20000000000 */
[----:B------:R-:W-:Y:S02]  /*34270*/  IMAD.MOV.U32 R0, RZ, RZ, R48 ;  /* 0x000000ffff007224 */ /* 0x000fe400078e0030 */
[----:B------:R-:W-:Y:S02]  /*34280*/  IMAD.MOV.U32 R3, RZ, RZ, R49 ;  /* 0x000000ffff037224 */ /* 0x000fe400078e0031 */
[----:B------:R-:W-:Y:S02]  /*34290*/  IMAD.MOV.U32 R21, RZ, RZ, R50 ;  /* 0x000000ffff157224 */ /* 0x000fe400078e0032 */
[----:B------:R-:W-:Y:S02]  /*342a0*/  IMAD.MOV.U32 R20, RZ, RZ, R51 ;  /* 0x000000ffff147224 */ /* 0x000fe400078e0033 */
[----:B------:R-:W0:Y:S01]  /*342b0*/  LDSM.16.MT88.4 R48, [R60+UR4+0x4100] ;  /* 0x004100043c30783b */ /* 0x000e220008004200 */
[----:B------:R-:W-:-:S03]  /*342c0*/  IMAD.MOV.U32 R52, RZ, RZ, R18 ;  /* 0x000000ffff347224 */ /* 0x000fc600078e0012 */
[----:B------:R-:W2:Y:S01]  /*342d0*/  LDL.LU R18, [R1+0x32fc] ;  /* 0x0032fc0001127983 */ /* 0x000ea20000300800 */
[----:B------:R-:W-:Y:S02]  /*342e0*/  IMAD.MOV.U32 R53, RZ, RZ, R19 ;  /* 0x000000ffff357224 */ /* 0x000fe400078e0013 */
[----:B------:R-:W-:Y:S01]  /*342f0*/  IMAD.MOV.U32 R54, RZ, RZ, R14 ;  /* 0x000000ffff367224 */ /* 0x000fe200078e000e */
[----:B------:R-:W2:Y:S04]  /*34300*/  LDL.LU R19, [R1+0x32f8] ;  /* 0x0032f80001137983 */ /* 0x000ea80000300800 */
[----:B------:R-:W2:Y:S01]  /*34310*/  LDL.LU R14, [R1+0x32f4] ;  /* 0x0032f400010e7983 */ /* 0x000ea20000300800 */
[----:B---3--:R-:W-:Y:S01]  /*34320*/  HMMA.16816.F32.BF16 R44, R40, R24, R44 ;  /* 0x00000018282c723c */ /* 0x008fe2000004182c */
[----:B------:R-:W-:-:S02]  /*34330*/  IMAD.MOV.U32 R55, RZ, RZ, R15 ;  /* 0x000000ffff377224 */ /* 0x000fc400078e000f */
[----:B------:R-:W2:Y:S03]  /*34340*/  LDL.LU R15, [R1+0x32f0] ;  /* 0x0032f000010f7983 */ /* 0x000ea60000300800 */
[----:B----4-:R-:W-:Y:S01]  /*34350*/  HMMA.16816.F32.BF16 R56, R40, R28, R56 ;  /* 0x0000001c2838723c */ /* 0x010fe20000041838 */
[----:B0-----:R-:W-:Y:S04]  /*34360*/  STL.64 [R1+0x3220], R50 ;  /* 0x0032203201007387 */ /* 0x001fe80000100a00 */
[----:B------:R0:W-:-:S13]  /*34370*/  STL.64 [R1+0x3218], R48 ;  /* 0x0032183001007387 */ /* 0x0001da0000100a00 */
[----:B------:R-:W-:Y:S02]  /*34380*/  IMAD.MOV.U32 R13, RZ, RZ, R46 ;  /* 0x000000ffff0d7224 */ /* 0x000fe400078e002e */
[----:B------:R-:W-:Y:S02]  /*34390*/  IMAD.MOV.U32 R12, RZ, RZ, R47 ;  /* 0x000000ffff0c7224 */ /* 0x000fe400078e002f */
[----:B------:R-:W-:Y:S02]  /*343a0*/  IMAD.MOV.U32 R17, RZ, RZ, R44 ;  /* 0x000000ffff117224 */ /* 0x000fe400078e002c */
[----:B------:R-:W-:Y:S02]  /*343b0*/  IMAD.MOV.U32 R16, RZ, RZ, R45 ;  /* 0x000000ffff107224 */ /* 0x000fe400078e002d */
[----:B0-----:R-:W-:Y:S02]  /*343c0*/  IMAD.MOV.U32 R48, RZ, RZ, R10 ;  /* 0x000000ffff307224 */ /* 0x001fe400078e000a */
[----:B------:R-:W-:Y:S01]  /*343d0*/  IMAD.MOV.U32 R49, RZ, RZ, R11 ;  /* 0x000000ffff317224 */ /* 0x000fe200078e000b */
[----:B------:R-:W3:Y:S04]  /*343e0*/  LDL.LU R10, [R1+0x32ec] ;  /* 0x0032ec00010a7983 */ /* 0x000ee80000300800 */
[----:B------:R-:W3:Y:S01]  /*343f0*/  LDL.LU R11, [R1+0x32e8] ;  /* 0x0032e800010b7983 */ /* 0x000ee20000300800 */
[----:B------:R-:W-:-:S02]  /*34400*/  IMAD.MOV.U32 R50, RZ, RZ, R6 ;  /* 0x000000ffff327224 */ /* 0x000fc400078e0006 */
[----:B------:R-:W-:Y:S01]  /*34410*/  IMAD.MOV.U32 R51, RZ, RZ, R7 ;  /* 0x000000ffff337224 */ /* 0x000fe200078e0007 */
[----:B------:R-:W4:Y:S04]  /*34420*/  LDL.LU R6, [R1+0x32e4] ;  /* 0x0032e40001067983 */ /* 0x000f280000300800 */
[----:B------:R-:W4:Y:S04]  /*34430*/  LDL.LU R7, [R1+0x32e0] ;  /* 0x0032e00001077983 */ /* 0x000f280000300800 */
[----:B------:R-:W4:Y:S04]  /*34440*/  LDL.LU.64 R46, [R1+0x32d8] ;  /* 0x0032d800012e7983 */ /* 0x000f280000300a00 */
[----:B------:R-:W4:Y:S04]  /*34450*/  LDL.LU.64 R44, [R1+0x32d0] ;  /* 0x0032d000012c7983 */ /* 0x000f280000300a00 */
[----:B------:R-:W-:Y:S04]  /*34460*/  STL.64 [R1+0x50], R56 ;  /* 0x0000503801007387 */ /* 0x000fe80000100a00 */
[----:B------:R0:W-:Y:S04]  /*34470*/  STL.64 [R1+0x58], R58 ;  /* 0x0000583a01007387 */ /* 0x0001e80000100a00 */
[----:B0-----:R-:W2:Y:S04]  /*34480*/  LDL.LU.64 R58, [R1+0x32c8] ;  /* 0x0032c800013a7983 */ /* 0x001ea80000300a00 */
[----:B------:R-:W2:Y:S04]  /*34490*/  LDL.LU.64 R56, [R1+0x32c0] ;  /* 0x0032c00001387983 */ /* 0x000ea80000300a00 */
[----:B------:R0:W-:Y:S04]  /*344a0*/  STL.64 [R1+0x3298], R30 ;  /* 0x0032981e01007387 */ /* 0x0001e80000100a00 */
[----:B------:R-:W4:Y:S04]  /*344b0*/  LDL.LU R28, [R1+0x730] ;  /* 0x00073000011c7983 */ /* 0x000f280000300800 */
[----:B------:R-:W4:Y:S01]  /*344c0*/  LDL.LU R29, [R1+0x734] ;  /* 0x00073400011d7983 */ /* 0x000f220000300800 */
[----:B0-----:R-:W-:-:S02]  /*344d0*/  IMAD.MOV.U32 R30, RZ, RZ, R61 ;  /* 0x000000ffff1e7224 */ /* 0x001fc400078e003d */
[----:B------:R-:W-:Y:S01]  /*344e0*/  IMAD.MOV.U32 R31, RZ, RZ, R2 ;  /* 0x000000ffff1f7224 */ /* 0x000fe200078e0002 */
[----:B--2---:R-:W-:Y:S06]  /*344f0*/  HMMA.16816.F32.BF16 R40, R40, R32, R56 ;  /* 0x000000202828723c */ /* 0x004fec0000041838 */
[----:B----4-:R-:W-:-:S15]  /*34500*/  HMMA.16816.F32.BF16 R28, R44, R6, R28 ;  /* 0x000000062c1c723c */ /* 0x010fde000004181c */
[----:B------:R-:W-:-:S02]  /*34510*/  NOP ;  /* 0x0000000000007918 */ /* 0x000fc40000000000 */
[----:B------:R-:W-:Y:S04]  /*34520*/  STL [R1], R40 ;  /* 0x0000002801007387 */ /* 0x000fe80000100800 */
[----:B------:R-:W-:Y:S04]  /*34530*/  STL.64 [R1+0x3290], R34 ;  /* 0x0032902201007387 */ /* 0x000fe80000100a00 */
[----:B------:R-:W-:Y:S04]  /*34540*/  STL.64 [R1+0x730], R28 ;  /* 0x0007301c01007387 */ /* 0x000fe80000100a00 */
[----:B------:R0:W-:Y:S01]  /*34550*/  STL.64 [R1+0x738], R30 ;  /* 0x0007381e01007387 */ /* 0x0001e20000100a00 */
[----:B------:R-:W-:-:S03]  /*34560*/  IMAD.MOV.U32 R61, RZ, RZ, R28 ;  /* 0x000000ffff3d7224 */ /* 0x000fc600078e001c */
[----:B---3--:R1:W-:Y:S01]  /*34570*/  STL.64 [R1+0x3278], R10 ;  /* 0x0032780a01007387 */ /* 0x0083e20000100a00 */
[C---:B0-----:R-:W-:Y:S06]  /*34580*/  HMMA.16816.F32.BF16 R28, R44.reuse, R10, R48 ;  /* 0x0000000a2c1c723c */ /* 0x041fec0000041830 */
[----:B-1----:R-:W-:-:S15]  /*34590*/  HMMA.16816.F32.BF16 R8, R44, R14, R52 ;  /* 0x0000000e2c08723c */ /* 0x002fde0000041834 */
[----:B------:R-:W-:-:S02]  /*345a0*/  NOP ;  /* 0x0000000000007918 */ /* 0x000fc40000000000 */
[----:B------:R-:W-:Y:S04]  /*345b0*/  STL.64 [R1+0x720], R28 ;  /* 0x0007201c01007387 */ /* 0x000fe80000100a00 */
[----:B------:R-:W-:Y:S04]  /*345c0*/  STL.64 [R1+0x728], R30 ;  /* 0x0007281e01007387 */ /* 0x000fe80000100a00 */
[----:B------:R-:W-:Y:S04]  /*345d0*/  STL.64 [R1+0x3270], R14 ;  /* 0x0032700e01007387 */ /* 0x000fe80000100a00 */
[----:B------:R-:W-:Y:S04]  /*345e0*/  STL.64 [R1+0x3268], R12 ;  /* 0x0032680c01007387 */ /* 0x000fe80000100a00 */
[----:B------:R-:W-:Y:S04]  /*345f0*/  STL.64 [R1+0x710], R8 ;  /* 0x0007100801007387 */ /* 0x000fe80000100a00 */
[----:B------:R0:W-:Y:S02]  /*34600*/  STL.64 [R1+0x718], R10 ;  /* 0x0007180a01007387 */ /* 0x0001e40000100a00 */
[----:B0-----:R-:W-:Y:S06]  /*34610*/  HMMA.16816.F32.BF16 R8, R44, R18, R36 ;  /* 0x000000122c08723c */ /* 0x001fec0000041824 */
[----:B------:R-:W-:Y:S04]  /*34620*/  STL.64 [R1+0x3260], R18 ;  /* 0x0032601201007387 */ /* 0x000fe80000100a00 */
[----:B------:R-:W-:-:S13]  /*34630*/  STL.64 [R1+0x3258], R16 ;  /* 0x0032581001007387 */ /* 0x000fda0000100a00 */
[----:B------:R-:W-:Y:S04]  /*34640*/  STL.64 [R1+0x700], R8 ;  /* 0x0007000801007387 */ /* 0x000fe80000100a00 */
[----:B------:R-:W-:Y:S04]  /*34650*/  STL.64 [R1+0x708], R10 ;  /* 0x0007080a01007387 */ /* 0x000fe80000100a00 */
[----:B------:R-:W2:Y:S04]  /*34660*/  LDL.LU R48, [R1+0x600] ;  /* 0x0006000001307983 */ /* 0x000ea80000300800 */
[----:B------:R-:W2:Y:S01]  /*34670*/  LDL.LU R49, [R1+0x604] ;  /* 0x0006040001317983 */ /* 0x000ea20000300800 */
[----:B------:R-:W-:-:S02]  /*34680*/  IMAD.MOV.U32 R50, RZ, RZ, R22 ;  /* 0x000000ffff327224 */ /* 0x000fc400078e0016 */
[----:B------:R-:W-:Y:S01]  /*34690*/  IMAD.MOV.U32 R51, RZ, RZ, R23 ;  /* 0x000000ffff337224 */ /* 0x000fe200078e0017 */
[----:B------:R-:W3:Y:S04]  /*346a0*/  LDL.LU R22, [R1+0x32bc] ;  /* 0x0032bc0001167983 */ /* 0x000ee80000300800 */
[----:B------:R-:W4:Y:S04]  /*346b0*/  LDL.LU R23, [R1+0x32b8] ;  /* 0x0032b80001177983 */ /* 0x000f280000300800 */
[----:B------:R-:W-:Y:S04]  /*346c0*/  STL.64 [R1+0x3230], R50 ;  /* 0x0032303201007387 */ /* 0x000fe80000100a00 */
[----:B--2---:R0:W-:Y:S04]  /*346d0*/  STL.64 [R1+0x3228], R48 ;  /* 0x0032283001007387 */ /* 0x0041e80000100a00 */
[----:B0-----:R-:W2:Y:S04]  /*346e0*/  LDL.LU R48, [R1+0xdb0] ;  /* 0x000db00001307983 */ /* 0x001ea80000300800 */
[----:B------:R-:W2:Y:S04]  /*346f0*/  LDL.LU R49, [R1+0xdb4] ;  /* 0x000db40001317983 */ /* 0x000ea80000300800 */
[----:B------:R-:W3:Y:S04]  /*34700*/  LDL.LU R50, [R1+0xdb8] ;  /* 0x000db80001327983 */ /* 0x000ee80000300800 */
[----:B------:R-:W3:Y:S04]  /*34710*/  LDL.LU R51, [R1+0xdbc] ;  /* 0x000dbc0001337983 */ /* 0x000ee80000300800 */
[----:B---3--:R4:W-:Y:S04]  /*34720*/  STL.64 [R1+0x3240], R50 ;  /* 0x0032403201007387 */ /* 0x0089e80000100a00 */
[----:B--2---:R0:W-:Y:S01]  /*34730*/  STL.64 [R1+0x3238], R48 ;  /* 0x0032383001007387 */ /* 0x0041e20000100a00 */
[----:B----4-:R-:W-:-:S03]  /*34740*/  IMAD.MOV.U32 R50, RZ, RZ, R23 ;  /* 0x000000ffff327224 */ /* 0x010fc600078e0017 */
[----:B0-----:R-:W2:Y:S04]  /*34750*/  LDL.LU R48, [R1+0xdc0] ;  /* 0x000dc00001307983 */ /* 0x001ea80000300800 */
[----:B------:R-:W2:Y:S04]  /*34760*/  LDL.LU R49, [R1+0xdc4] ;  /* 0x000dc40001317983 */ /* 0x000ea80000300800 */
[----:B------:R-:W3:Y:S01]  /*34770*/  LDL.LU R23, [R1+0x32b4] ;  /* 0x0032b40001177983 */ /* 0x000ee20000300800 */
[----:B------:R-:W-:-:S03]  /*34780*/  IMAD.MOV.U32 R51, RZ, RZ, R22 ;  /* 0x000000ffff337224 */ /* 0x000fc600078e0016 */
[----:B------:R-:W4:Y:S04]  /*34790*/  LDL.LU R22, [R1+0x32b0] ;  /* 0x0032b00001167983 */ /* 0x000f280000300800 */
        /* <DEDUP_REMOVED lines=25> */
[----:B------:R-:W2:Y:S01]  /*34930*/  LDL.LU R13, [R1+0x644] ;  /* 0x00064400010d7983 */ /* 0x000ea20000300800 */
[----:B---3--:R-:W-:-:S02]  /*34940*/  IMAD.MOV.U32 R15, RZ, RZ, R23 ;  /* 0x000000ffff0f7224 */ /* 0x008fc400078e0017 */
[----:B----4-:R-:W-:Y:S02]  /*34950*/  IMAD.MOV.U32 R14, RZ, RZ, R22 ;  /* 0x000000ffff0e7224 */ /* 0x010fe400078e0016 */
[----:B------:R-:W3:Y:S04]  /*34960*/  LDL.LU R22, [R1+0x32ac] ;  /* 0x0032ac0001167983 */ /* 0x000ee80000300800 */
[----:B------:R-:W3:Y:S01]  /*34970*/  LDL.LU R23, [R1+0x32a8] ;  /* 0x0032a80001177983 */ /* 0x000ee20000300800 */
[----:B------:R-:W-:Y:S02]  /*34980*/  IMAD.MOV.U32 R2, RZ, RZ, R41 ;  /* 0x000000ffff027224 */ /* 0x000fe400078e0029 */
[----:B------:R-:W-:Y:S02]  /*34990*/  IMAD.MOV.U32 R25, RZ, RZ, R42 ;  /* 0x000000ffff197224 */ /* 0x000fe400078e002a */
[----:B------:R-:W-:-:S02]  /*349a0*/  IMAD.MOV.U32 R24, RZ, RZ, R43 ;  /* 0x000000ffff187224 */ /* 0x000fc400078e002b */
[----:B------:R-:W0:Y:S04]  /*349b0*/  LDSM.16.MT88.4 R40, [R60+UR4+0x4180] ;  /* 0x004180043c28783b */ /* 0x000e280008004200 */
[----:B------:R-:W-:Y:S04]  /*349c0*/  STL.64 [R1+0x3250], R50 ;  /* 0x0032503201007387 */ /* 0x000fe80000100a00 */
[----:B--2---:R1:W-:Y:S04]  /*349d0*/  STL.64 [R1+0x3248], R48 ;  /* 0x0032483001007387 */ /* 0x0043e80000100a00 */
[----:B-1----:R-:W2:Y:S04]  /*349e0*/  LDL.LU R48, [R1+0x620] ;  /* 0x0006200001307983 */ /* 0x002ea80000300800 */
[----:B------:R-:W2:Y:S04]  /*349f0*/  LDL.LU R49, [R1+0x624] ;  /* 0x0006240001317983 */ /* 0x000ea80000300800 */
[----:B------:R-:W2:Y:S04]  /*34a00*/  LDL.LU R50, [R1+0x628] ;  /* 0x0006280001327983 */ /* 0x000ea80000300800 */
[----:B------:R-:W2:Y:S01]  /*34a10*/  LDL.LU R51, [R1+0x62c] ;  /* 0x00062c0001337983 */ /* 0x000ea20000300800 */
[----:B------:R-:W-:-:S02]  /*34a20*/  IMAD.MOV.U32 R57, RZ, RZ, R26 ;  /* 0x000000ffff397224 */ /* 0x000fc400078e001a */
[----:B------:R-:W-:Y:S01]  /*34a30*/  IMAD.MOV.U32 R58, RZ, RZ, R27 ;  /* 0x000000ffff3a7224 */ /* 0x000fe200078e001b */
[----:B0-----:R-:W-:Y:S04]  /*34a40*/  STL.64 [R1+0x3208], R42 ;  /* 0x0032082a01007387 */ /* 0x001fe80000100a00 */
[----:B------:R0:W-:Y:S04]  /*34a50*/  STL.64 [R1+0x3200], R40 ;  /* 0x0032002801007387 */ /* 0x0001e80000100a00 */
[----:B0-----:R-:W4:Y:S01]  /*34a60*/  LDL.LU R40, [R1+0xcb0] ;  /* 0x000cb00001287983 */ /* 0x001f220000300800 */
[----:B---3--:R-:W-:-:S15]  /*34a70*/  HMMA.16816.F32.BF16 R52, R44, R22, R52 ;  /* 0x000000162c34723c */ /* 0x008fde0000041834 */
[----:B------:R-:W-:-:S08]  /*34a80*/  NOP ;  /* 0x0000000000007918 */ /* 0x000fd00000000000 */
[----:B------:R0:W-:Y:S04]  /*34a90*/  STL.64 [R1+0xed0], R52 ;  /* 0x000ed03401007387 */ /* 0x0001e80000100a00 */
[----:B------:R1:W-:Y:S04]  /*34aa0*/  STL.64 [R1+0xed8], R54 ;  /* 0x000ed83601007387 */ /* 0x0003e80000100a00 */
[----:B------:R-:W4:Y:S04]  /*34ab0*/  LDL.LU R41, [R1+0xcb4] ;  /* 0x000cb40001297983 */ /* 0x000f280000300800 */
[----:B------:R-:W4:Y:S04]  /*34ac0*/  LDL.LU R42, [R1+0xcb8] ;  /* 0x000cb800012a7983 */ /* 0x000f280000300800 */
[----:B------:R-:W4:Y:S04]  /*34ad0*/  LDL.LU R43, [R1+0xcbc] ;  /* 0x000cbc00012b7983 */ /* 0x000f280000300800 */
[----:B------:R-:W3:Y:S04]  /*34ae0*/  LDL.LU R56, [R1+0xca0] ;  /* 0x000ca00001387983 */ /* 0x000ee80000300800 */
[----:B------:R-:W2:Y:S04]  /*34af0*/  LDL.LU R26, [R1+0x32a4] ;  /* 0x0032a400011a7983 */ /* 0x000ea80000300800 */
[----:B------:R-:W2:Y:S04]  /*34b00*/  LDL.LU R27, [R1+0x32a0] ;  /* 0x0032a000011b7983 */ /* 0x000ea80000300800 */
[----:B------:R-:W3:Y:S04]  /*34b10*/  LDL.LU R59, [R1+0xcac] ;  /* 0x000cac00013b7983 */ /* 0x000ee80000300800 */
[----:B0-----:R-:W3:Y:S04]  /*34b20*/  LDL.LU R52, [R1+0xc90] ;  /* 0x000c900001347983 */ /* 0x001ee80000300800 */
[----:B------:R-:W3:Y:S04]  /*34b30*/  LDL.LU R53, [R1+0xc94] ;  /* 0x000c940001357983 */ /* 0x000ee80000300800 */
[----:B-1----:R-:W3:Y:S04]  /*34b40*/  LDL.LU R54, [R1+0xc98] ;  /* 0x000c980001367983 */ /* 0x002ee80000300800 */
[----:B------:R-:W3:Y:S01]  /*34b50*/  LDL.LU R55, [R1+0xc9c] ;  /* 0x000c9c0001377983 */ /* 0x000ee20000300800 */
[----:B--2---:R-:W-:-:S15]  /*34b60*/  HMMA.16816.F32.BF16 R28, R44, R26, R28 ;  /* 0x0000001a2c1c723c */ /* 0x004fde000004181c */
[----:B------:R-:W-:-:S08]  /*34b70*/  NOP ;  /* 0x0000000000007918 */ /* 0x000fd00000000000 */
[----:B------:R-:W-:Y:S04]  /*34b80*/  STL.64 [R1+0xec0], R28 ;  /* 0x000ec01c01007387 */ /* 0x000fe80000100a00 */
[----:B------:R0:W-:Y:S04]  /*34b90*/  STL.64 [R1+0xec8], R30 ;  /* 0x000ec81e01007387 */ /* 0x0001e80000100a00 */
[----:B0-----:R-:W2:Y:S02]  /*34ba0*/  LDL.LU.64 R30, [R1+0x3298] ;  /* 0x00329800011e7983 */ /* 0x001ea40000300a00 */
[----:B--2---:R-:W-:-:S15]  /*34bb0*/  HMMA.16816.F32.BF16 R32, R44, R30, R32 ;  /* 0x0000001e2c20723c */ /* 0x004fde0000041820 */
[----:B------:R-:W-:-:S08]  /*34bc0*/  NOP ;  /* 0x0000000000007918 */ /* 0x000fd00000000000 */
[----:B------:R-:W-:Y:S04]  /*34bd0*/  STL.64 [R1+0xeb0], R32 ;  /* 0x000eb02001007387 */ /* 0x000fe80000100a00 */
[----:B------:R0:W-:Y:S04]  /*34be0*/  STL.64 [R1+0xeb8], R34 ;  /* 0x000eb82201007387 */ /* 0x0001e80000100a00 */
[----:B0-----:R-:W2:Y:S02]  /*34bf0*/  LDL.LU.64 R34, [R1+0x3290] ;  /* 0x0032900001227983 */ /* 0x001ea40000300a00 */
[----:B--2---:R-:W-:Y:S02]  /*34c00*/  HMMA.16816.F32.BF16 R44, R44, R34, R36 ;  /* 0x000000222c2c723c */ /* 0x004fe40000041824 */
[----:B------:R-:W2:Y:S04]  /*34c10*/  LDL.LU.64 R38, [R1+0x3288] ;  /* 0x0032880001267983 */ /* 0x000ea80000300a00 */
[----:B------:R-:W2:-:S15]  /*34c20*/  LDL.LU.64 R36, [R1+0x3280] ;  /* 0x0032800001247983 */ /* 0x000e9e0000300a00 */
[----:B------:R-:W-:-:S02]  /*34c30*/  NOP ;  /* 0x0000000000007918 */ /* 0x000fc40000000000 */
[----:B------:R0:W-:Y:S04]  /*34c40*/  STL.64 [R1+0x6f0], R44 ;  /* 0x0006f02c01007387 */ /* 0x0001e80000100a00 */
[----:B------:R1:W-:Y:S04]  /*34c50*/  STL.64 [R1+0x6f8], R46 ;  /* 0x0006f82e01007387 */ /* 0x0003e80000100a00 */
[----:B0-----:R-:W4:Y:S04]  /*34c60*/  LDL.LU R44, [R1+0x610] ;  /* 0x00061000012c7983 */ /* 0x001f280000300800 */
[----:B------:R-:W4:Y:S04]  /*34c70*/  LDL.LU R45, [R1+0x614] ;  /* 0x00061400012d7983 */ /* 0x000f280000300800 */
[----:B-1----:R-:W4:Y:S04]  /*34c80*/  LDL.LU R46, [R1+0x618] ;  /* 0x00061800012e7983 */ /* 0x002f280000300800 */
[----:B------:R-:W4:Y:S01]  /*34c90*/  LDL.LU R47, [R1+0x61c] ;  /* 0x00061c00012f7983 */ /* 0x000f220000300800 */
        /* <DEDUP_REMOVED lines=9> */
[----:B0-----:R-:W2:Y:S04]  /*34d30*/  LDL.LU.64 R14, [R1+0x3270] ;  /* 0x00327000010e7983 */ /* 0x001ea80000300a00 */
[----:B------:R-:W3:Y:S01]  /*34d40*/  LDL.LU.64 R12, [R1+0x3268] ;  /* 0x00326800010c7983 */ /* 0x000ee20000300a00 */
[----:B--2---:R-:W-:-:S15]  /*34d50*/  HMMA.16816.F32.BF16 R16, R36, R14, R16 ;  /* 0x0000000e2410723c */ /* 0x004fde0000041810 */
[----:B------:R-:W-:-:S08]  /*34d60*/  NOP ;  /* 0x0000000000007918 */ /* 0x000fd00000000000 */
[----:B------:R-:W-:Y:S04]  /*34d70*/  STL.64 [R1+0x630], R16 ;  /* 0x0006301001007387 */ /* 0x000fe80000100a00 */
[----:B------:R0:W-:Y:S04]  /*34d80*/  STL.64 [R1+0x638], R18 ;  /* 0x0006381201007387 */ /* 0x0001e80000100a00 */
[----:B0-----:R-:W2:Y:S04]  /*34d90*/  LDL.LU.64 R18, [R1+0x3260] ;  /* 0x0032600001127983 */ /* 0x001ea80000300a00 */
[----:B------:R-:W3:Y:S01]  /*34da0*/  LDL.LU.64 R16, [R1+0x3258] ;  /* 0x0032580001107983 */ /* 0x000ee20000300a00 */
[C---:B----4-:R-:W-:Y:S06]  /*34db0*/  HMMA.16816.F32.BF16 R44, R36.reuse, R22, R44 ;  /* 0x00000016242c723c */ /* 0x050fec000004182c */
        /* <DEDUP_REMOVED lines=8> */
[----:B------:R-:W0:Y:S04]  /*34e40*/  LDSM.16.MT88.4 R44, [R60+UR4+0x4200] ;  /* 0x004200043c2c783b */ /* 0x000e280008004200 */
[----:B0-----:R-:W-:Y:S04]  /*34e50*/  STL.64 [R1+0x3190], R46 ;  /* 0x0031902e01007387 */ /* 0x001fe80000100a00 */
[----:B------:R0:W-:Y:S04]  /*34e60*/  STL.64 [R1+0x3188], R44 ;  /* 0x0031882c01007387 */ /* 0x0001e80000100a00 */
[----:B0-----:R-:W4:Y:S04]  /*34e70*/  LDL.LU R44, [R1+0xcc0] ;  /* 0x000cc000012c7983 */ /* 0x001f280000300800 */
[----:B------:R-:W4:Y:S04]  /*34e80*/  LDL.LU R45, [R1+0xcc4] ;  /* 0x000cc400012d7983 */ /* 0x000f280000300800 */
[----:B------:R-:W4:Y:S04]  /*34e90*/  LDL.LU R46, [R1+0xcc8] ;  /* 0x000cc800012e7983 */ /* 0x000f280000300800 */
[----:B------:R-:W4:Y:S01]  /*34ea0*/  LDL.LU R47, [R1+0xccc] ;  /* 0x000ccc00012f7983 */ /* 0x000f220000300800 */
[----:B--2---:R-:W-:-:S15]  /*34eb0*/  HMMA.16816.F32.BF16 R48, R36, R26, R48 ;  /* 0x0000001a2430723c */ /* 0x004fde0000041830 */
[----:B------:R-:W-:-:S08]  /*34ec0*/  NOP ;  /* 0x0000000000007918 */ /* 0x000fd00000000000 */
[----:B------:R-:W-:Y:S04]  /*34ed0*/  STL.64 [R1+0xdc0], R48 ;  /* 0x000dc03001007387 */ /* 0x000fe80000100a00 */
[----:B------:R0:W-:Y:S04]  /*34ee0*/  STL.64 [R1+0xdc8], R50 ;  /* 0x000dc83201007387 */ /* 0x0001e80000100a00 */
[----:B0-----:R-:W2:Y:S04]  /*34ef0*/  LDL.LU.64 R50, [R1+0x3240] ;  /* 0x0032400001327983 */ /* 0x001ea80000300a00 */
[----:B------:R-:W2:Y:S02]  /*34f00*/  LDL.LU.64 R48, [R1+0x3238] ;  /* 0x0032380001307983 */ /* 0x000ea40000300a00 */
[----:B--2---:R-:W-:-:S15]  /*34f10*/  HMMA.16816.F32.BF16 R48, R36, R30, R48 ;  /* 0x0000001e2430723c */ /* 0x004fde0000041830 */
[----:B------:R-:W-:-:S08]  /*34f20*/  NOP ;  /* 0x0000000000007918 */ /* 0x000fd00000000000 */
[----:B------:R-:W-:Y:S04]  /*34f30*/  STL.64 [R1+0xdb0], R48 ;  /* 0x000db03001007387 */ /* 0x000fe80000100a00 */
[----:B------:R0:W-:Y:S04]  /*34f40*/  STL.64 [R1+0xdb8], R50 ;  /* 0x000db83201007387 */ /* 0x0001e80000100a00 */
[----:B0-----:R-:W2:Y:S04]  /*34f50*/  LDL.LU.64 R50, [R1+0x3230] ;  /* 0x0032300001327983 */ /* 0x001ea80000300a00 */
[----:B------:R-:W2:Y:S02]  /*34f60*/  LDL.LU.64 R48, [R1+0x3228] ;  /* 0x0032280001307983 */ /* 0x000ea40000300a00 */
[----:B--2---:R-:W-:Y:S02]  /*34f70*/  HMMA.16816.F32.BF16 R36, R36, R34, R48 ;  /* 0x000000222424723c */ /* 0x004fe40000041830 */
[----:B------:R-:W2:Y:S04]  /*34f80*/  LDL.LU.64 R50, [R1+0x3220] ;  /* 0x0032200001327983 */ /* 0x000ea80000300a00 */
[----:B------:R-:W2:Y:S04]  /*34f90*/  LDL.LU.64 R48, [R1+0x3218] ;  /* 0x0032180001307983 */ /* 0x000ea80000300a00 */
[----:B------:R0:W-:Y:S04]  /*34fa0*/  STL.64 [R1+0x3210], R34 ;  /* 0x0032102201007387 */ /* 0x0001e80000100a00 */
[----:B------:R-:W2:Y:S09]  /*34fb0*/  LDL.LU R32, [R1+0xcd0] ;  /* 0x000cd00001207983 */ /* 0x000eb20000300800 */
[----:B------:R-:W-:Y:S04]  /*34fc0*/  STL.64 [R1+0x600], R36 ;  /* 0x0006002401007387 */ /* 0x000fe80000100a00 */
[----:B------:R-:W-:Y:S04]  /*34fd0*/  STL.64 [R1+0x608], R38 ;  /* 0x0006082601007387 */ /* 0x000fe80000100a00 */
[----:B------:R-:W1:Y:S04]  /*34fe0*/  LDSM.16.MT88.4 R36, [R60+UR4+0x4280] ;  /* 0x004280043c24783b */ /* 0x000e680008004200 */
[----:B------:R-:W2:Y:S04]  /*34ff0*/  LDL.LU R33, [R1+0xcd4] ;  /* 0x000cd40001217983 */ /* 0x000ea80000300800 */
[----:B0-----:R-:W2:Y:S04]  /*35000*/  LDL.LU R34, [R1+0xcd8] ;  /* 0x000cd80001227983 */ /* 0x001ea80000300800 */
[----:B------:R-:W2:Y:S04]  /*35010*/  LDL.LU R35, [R1+0xcdc] ;  /* 0x000cdc0001237983 */ /* 0x000ea80000300800 */
[----:B-1----:R-:W-:Y:S04]  /*35020*/  STL.64 [R1+0x3160], R38 ;  /* 0x0031602601007387 */ /* 0x002fe80000100a00 */
[----:B------:R0:W-:Y:S04]  /*35030*/  STL.64 [R1+0x3158], R36 ;  /* 0x0031582401007387 */ /* 0x0001e80000100a00 */
[----:B0-----:R-:W3:Y:S04]  /*35040*/  LDL.LU R36, [R1+0xce0] ;  /* 0x000ce00001247983 */ /* 0x001ee80000300800 */
[----:B------:R-:W3:Y:S04]  /*35050*/  LDL.LU R37, [R1+0xce4] ;  /* 0x000ce40001257983 */ /* 0x000ee80000300800 */
[----:B------:R-:W3:Y:S04]  /*35060*/  LDL.LU R38, [R1+0xce8] ;  /* 0x000ce80001267983 */ /* 0x000ee80000300800 */
[----:B------:R-:W3:Y:S04]  /*35070*/  LDL.LU R39, [R1+0xcec] ;  /* 0x000cec0001277983 */ /* 0x000ee80000300800 */
[----:B------:R4:W-:Y:S01]  /*35080*/  STL.64 [R1+0x31f8], R10 ;  /* 0x0031f80a01007387 */ /* 0x0009e20000100a00 */
[C---:B--2---:R-:W-:Y:S06]  /*35090*/  HMMA.16816.F32.BF16 R32, R48.reuse, R10, R32 ;  /* 0x0000000a3020723c */ /* 0x044fec0000041820 */
[C---:B----4-:R-:W-:Y:S06]  /*350a0*/  HMMA.16816.F32.BF16 R8, R48.reuse, R14, R44 ;  /* 0x0000000e3008723c */ /* 0x050fec000004182c */
[----:B---3--:R-:W-:-:S15]  /*350b0*/  HMMA.16816.F32.BF16 R36, R48, R6, R36 ;  /* 0x000000063024723c */ /* 0x008fde0000041824 */
[----:B------:R-:W-:-:S08]  /*350c0*/  NOP ;  /* 0x0000000000007918 */ /* 0x000fd00000000000 */
[----:B------:R-:W-:Y:S04]  /*350d0*/  STL.64 [R1+0xce0], R36 ;  /* 0x000ce02401007387 */ /* 0x000fe80000100a00 */
[----:B------:R-:W-:Y:S04]  /*350e0*/  STL.64 [R1+0xce8], R38 ;  /* 0x000ce82601007387 */ /* 0x000fe80000100a00 */
        /* <DEDUP_REMOVED lines=22> */
[----:B------:R-:W2:Y:S04]  /*35250*/  LDL.LU R57, [R1+0xa94] ;  /* 0x000a940001397983 */ /* 0x000ea80000300800 */
[----:B------:R-:W3:Y:S04]  /*35260*/  LDL.LU R58, [R1+0xa98] ;  /* 0x000a9800013a7983 */ /* 0x000ee80000300800 */
[----:B------:R-:W3:Y:S04]  /*35270*/  LDL.LU R59, [R1+0xa9c] ;  /* 0x000a9c00013b7983 */ /* 0x000ee80000300800 */
[----:B---3--:R-:W-:Y:S04]  /*35280*/  STL.64 [R1+0x3170], R58 ;  /* 0x0031703a01007387 */ /* 0x008fe80000100a00 */
[----:B--2---:R0:W-:Y:S04]  /*35290*/  STL.64 [R1+0x3168], R56 ;  /* 0x0031683801007387 */ /* 0x0041e80000100a00 */
[----:B0-----:R-:W2:Y:S04]  /*352a0*/  LDL.LU R56, [R1+0xae0] ;  /* 0x000ae00001387983 */ /* 0x001ea80000300800 */
[----:B------:R-:W2:Y:S04]  /*352b0*/  LDL.LU R57, [R1+0xae4] ;  /* 0x000ae40001397983 */ /* 0x000ea80000300800 */
[----:B------:R-:W3:Y:S04]  /*352c0*/  LDL.LU R58, [R1+0xae8] ;  /* 0x000ae800013a7983 */ /* 0x000ee80000300800 */
[----:B------:R-:W3:Y:S04]  /*352d0*/  LDL.LU R59, [R1+0xaec] ;  /* 0x000aec00013b7983 */ /* 0x000ee80000300800 */
[----:B------:R-:W4:Y:S04]  /*352e0*/  LDL.LU R44, [R1+0x4d0] ;  /* 0x0004d000012c7983 */ /* 0x000f280000300800 */
[----:B------:R-:W4:Y:S04]  /*352f0*/  LDL.LU R45, [R1+0x4d4] ;  /* 0x0004d400012d7983 */ /* 0x000f280000300800 */
[----:B------:R-:W2:Y:S04]  /*35300*/  LDL.LU R46, [R1+0x4d8] ;  /* 0x0004d800012e7983 */ /* 0x000ea80000300800 */
[----:B------:R-:W2:Y:S04]  /*35310*/  LDL.LU R47, [R1+0x4dc] ;  /* 0x0004dc00012f7983 */ /* 0x000ea80000300800 */
[----:B--2---:R-:W-:Y:S04]  /*35320*/  STL.64 [R1+0x31a0], R46 ;  /* 0x0031a02e01007387 */ /* 0x004fe80000100a00 */
[----:B----4-:R0:W-:Y:S04]  /*35330*/  STL.64 [R1+0x3198], R44 ;  /* 0x0031982c01007387 */ /* 0x0101e80000100a00 */
[----:B0-----:R-:W2:Y:S04]  /*35340*/  LDL.LU R44, [R1+0xb60] ;  /* 0x000b6000012c7983 */ /* 0x001ea80000300800 */
[----:B------:R-:W2:Y:S04]  /*35350*/  LDL.LU R45, [R1+0xb64] ;  /* 0x000b6400012d7983 */ /* 0x000ea80000300800 */
[----:B------:R-:W4:Y:S04]  /*35360*/  LDL.LU R46, [R1+0xb68] ;  /* 0x000b6800012e7983 */ /* 0x000f280000300800 */
        /* <DEDUP_REMOVED lines=29> */
[----:B----4-:R-:W-:Y:S04]  /*35540*/  STL.64 [R1+0x31b0], R46 ;  /* 0x0031b02e01007387 */ /* 0x010fe80000100a00 */
[----:B--2---:R0:W-:Y:S04]  /*35550*/  STL.64 [R1+0x31a8], R44 ;  /* 0x0031a82c01007387 */ /* 0x0041e80000100a00 */
[----:B0-----:R-:W2:Y:S04]  /*35560*/  LDL.LU R44, [R1+0xb70] ;  /* 0x000b7000012c7983 */ /* 0x001ea80000300800 */
[----:B------:R-:W2:Y:S04]  /*35570*/  LDL.LU R45, [R1+0xb74] ;  /* 0x000b7400012d7983 */ /* 0x000ea80000300800 */
[----:B------:R-:W2:Y:S01]  /*35580*/  LDL.LU R46, [R1+0xb78] ;  /* 0x000b7800012e7983 */ /* 0x000ea20000300800 */
[C---:B---3--:R-:W-:Y:S03]  /*35590*/  HMMA.16816.F32.BF16 R32, R48.reuse, R30, R32 ;  /* 0x0000001e3020723c */ /* 0x048fe60000041820 */
[----:B------:R-:W2:Y:S04]  /*355a0*/  LDL.LU R47, [R1+0xb7c] ;  /* 0x000b7c00012f7983 */ /* 0x000ea80000300800 */
[----:B------:R-:W-:Y:S04]  /*355b0*/  STL.64 [R1+0x3180], R58 ;  /* 0x0031803a01007387 */ /* 0x000fe80000100a00 */
[----:B------:R0:W-:Y:S04]  /*355c0*/  STL.64 [R1+0x3178], R56 ;  /* 0x0031783801007387 */ /* 0x0001e80000100a00 */
[----:B0-----:R-:W3:Y:S04]  /*355d0*/  LDL.LU R56, [R1+0xaf0] ;  /* 0x000af00001387983 */ /* 0x001ee80000300800 */
[----:B------:R-:W3:Y:S04]  /*355e0*/  LDL.LU R57, [R1+0xaf4] ;  /* 0x000af40001397983 */ /* 0x000ee80000300800 */
[----:B------:R-:W3:Y:S04]  /*355f0*/  LDL.LU R58, [R1+0xaf8] ;  /* 0x000af800013a7983 */ /* 0x000ee80000300800 */
[----:B------:R-:W3:Y:S04]  /*35600*/  LDL.LU R59, [R1+0xafc] ;  /* 0x000afc00013b7983 */ /* 0x000ee80000300800 */
        /* <DEDUP_REMOVED lines=8> */
[----:B------:R-:W-:Y:S04]  /*35690*/  STL.64 [R1+0xc80], R32 ;  /* 0x000c802001007387 */ /* 0x000fe80000100a00 */
[----:B------:R0:W-:Y:S04]  /*356a0*/  STL.64 [R1+0xc88], R34 ;  /* 0x000c882201007387 */ /* 0x0001e80000100a00 */
[----:B0-----:R-:W2:Y:S02]  /*356b0*/  LDL.LU.64 R34, [R1+0x3210] ;  /* 0x0032100001227983 */ /* 0x001ea40000300a00 */
[----:B--2---:R-:W-:Y:S02]  /*356c0*/  HMMA.16816.F32.BF16 R48, R48, R34, R40 ;  /* 0x000000223030723c */ /* 0x004fe40000041828 */
[----:B------:R-:W2:Y:S04]  /*356d0*/  LDL.LU.64 R42, [R1+0x3208] ;  /* 0x00320800012a7983 */ /* 0x000ea80000300a00 */
[----:B------:R-:W2:-:S15]  /*356e0*/  LDL.LU.64 R40, [R1+0x3200] ;  /* 0x0032000001287983 */ /* 0x000e9e0000300a00 */
[----:B------:R-:W-:-:S02]  /*356f0*/  NOP ;  /* 0x0000000000007918 */ /* 0x000fc40000000000 */
        /* <DEDUP_REMOVED lines=19> */
[----:B------:R-:W4:Y:S01]  /*35830*/  LDL.LU.64 R12, [R1+0x31e8] ;  /* 0x0031e800010c7983 */ /* 0x000f220000300a00 */
        /* <DEDUP_REMOVED lines=31> */
[----:B------:R-:W3:Y:S04]  /*35a30*/  LDL.LU.64 R46, [R1+0x3190] ;  /* 0x00319000012e7983 */ /* 0x000ee80000300a00 */
[----:B------:R-:W3:-:S15]  /*35a40*/  LDL.LU.64 R44, [R1+0x3188] ;  /* 0x00318800012c7983 */ /* 0x000ede0000300a00 */
[----:B------:R-:W-:-:S02]  /*35a50*/  NOP ;  /* 0x0000000000007918 */ /* 0x000fc40000000000 */
[----:B------:R-:W-:Y:S04]  /*35a60*/  STL.64 [R1+0x4d0], R40 ;  /* 0x0004d02801007387 */ /* 0x000fe80000100a00 */
[----:B------:R-:W-:Y:S04]  /*35a70*/  STL.64 [R1+0x4d8], R42 ;  /* 0x0004d82a01007387 */ /* 0x000fe80000100a00 */
[----:B------:R-:W0:Y:S04]  /*35a80*/  LDSM.16.MT88.4 R40, [R60+UR4+0x4380] ;  /* 0x004380043c28783b */ /* 0x000e280008004200 */
[----:B0-----:R-:W-:Y:S04]  /*35a90*/  STL.64 [R1+0x30e0], R42 ;  /* 0x0030e02a01007387 */ /* 0x001fe80000100a00 */
[----:B------:R0:W-:Y:S04]  /*35aa0*/  STL.64 [R1+0x30d8], R40 ;  /* 0x0030d82801007387 */ /* 0x0001e80000100a00 */
[----:B0-----:R-:W2:Y:S04]  /*35ab0*/  LDL.LU R40, [R1+0xab0] ;  /* 0x000ab00001287983 */ /* 0x001ea80000300800 */
[----:B------:R-:W2:Y:S04]  /*35ac0*/  LDL.LU R41, [R1+0xab4] ;  /* 0x000ab40001297983 */ /* 0x000ea80000300800 */
[----:B------:R-:W2:Y:S04]  /*35ad0*/  LDL.LU R42, [R1+0xab8] ;  /* 0x000ab800012a7983 */ /* 0x000ea80000300800 */
[----:B------:R-:W2:Y:S01]  /*35ae0*/  LDL.LU R43, [R1+0xabc] ;  /* 0x000abc00012b7983 */ /* 0x000ea20000300800 */
[----:B---3--:R-:W-:-:S15]  /*35af0*/  HMMA.16816.F32.BF16 R56, R44, R6, R56 ;  /* 0x000000062c38723c */ /* 0x008fde0000041838 */
[----:B------:R-:W-:-:S08]  /*35b00*/  NOP ;  /* 0x0000000000007918 */ /* 0x000fd00000000000 */
[----:B------:R-:W-:Y:S04]  /*35b10*/  STL.64 [R1+0xaf0], R56 ;  /* 0x000af03801007387 */ /* 0x000fe80000100a00 */
[----:B------:R0:W-:Y:S04]  /*35b20*/  STL.64 [R1+0xaf8], R58 ;  /* 0x000af83a01007387 */ /* 0x0001e80000100a00 */
[----:B0-----:R-:W3:Y:S04]  /*35b30*/  LDL.LU.64 R58, [R1+0x3180] ;  /* 0x00318000013a7983 */ /* 0x001ee80000300a00 */
[----:B------:R-:W3:Y:S01]  /*35b40*/  LDL.LU.64 R56, [R1+0x3178] ;  /* 0x0031780001387983 */ /* 0x000ee20000300a00 */
[C---:B----4-:R-:W-:Y:S06]  /*35b50*/  HMMA.16816.F32.BF16 R36, R44.reuse, R14, R36 ;  /* 0x0000000e2c24723c */ /* 0x050fec0000041824 */
[----:B---3--:R-:W-:-:S15]  /*35b60*/  HMMA.16816.F32.BF16 R56, R44, R10, R56 ;  /* 0x0000000a2c38723c */ /* 0x008fde0000041838 */
[----:B------:R-:W-:-:S08]  /*35b70*/  NOP ;  /* 0x0000000000007918 */ /* 0x000fd00000000000 */
        /* <DEDUP_REMOVED lines=9> */
[----:B------:R0:W-:Y:S04]  /*35c10*/  STL.64 [R1+0x3148], R12 ;  /* 0x0031480c01007387 */ /* 0x0001e80000100a00 */
[----:B0-----:R-:W2:Y:S04]  /*35c20*/  LDL.LU R12, [R1+0xac0] ;  /* 0x000ac000010c7983 */ /* 0x001ea80000300800 */
[----:B------:R-:W2:Y:S04]  /*35c30*/  LDL.LU R13, [R1+0xac4] ;  /* 0x000ac400010d7983 */ /* 0x000ea80000300800 */
[----:B------:R-:W2:Y:S04]  /*35c40*/  LDL.LU R14, [R1+0xac8] ;  /* 0x000ac800010e7983 */ /* 0x000ea80000300800 */
[----:B------:R-:W2:Y:S04]  /*35c50*/  LDL.LU R15, [R1+0xacc] ;  /* 0x000acc00010f7983 */ /* 0x000ea80000300800 */
[----:B------:R-:W-:Y:S04]  /*35c60*/  STL.64 [R1+0x3140], R18 ;  /* 0x0031401201007387 */ /* 0x000fe80000100a00 */
[----:B------:R0:W-:Y:S01]  /*35c70*/  STL.64 [R1+0x3138], R16 ;  /* 0x0031381001007387 */ /* 0x0001e20000100a00 */
[C---:B--2---:R-:W-:Y:S06]  /*35c80*/  HMMA.16816.F32.BF16 R12, R44.reuse, R18, R12 ;  /* 0x000000122c0c723c */ /* 0x044fec000004180c */
[----:B0-----:R-:W-:-:S15]  /*35c90*/  HMMA.16816.F32.BF16 R16, R44, R22, R40 ;  /* 0x000000162c10723c */ /* 0x001fde0000041828 */
[----:B------:R-:W-:-:S02]  /*35ca0*/  NOP ;  /* 0x0000000000007918 */ /* 0x000fc40000000000 */
[----:B------:R-:W-:Y:S04]  /*35cb0*/  STL.64 [R1+0xac0], R12 ;  /* 0x000ac00c01007387 */ /* 0x000fe80000100a00 */
[----:B------:R0:W-:Y:S02]  /*35cc0*/  STL.64 [R1+0xac8], R14 ;  /* 0x000ac80e01007387 */ /* 0x0001e40000100a00 */
[C---:B0-----:R-:W-:Y:S06]  /*35cd0*/  HMMA.16816.F32.BF16 R12, R44.reuse, R26, R48 ;  /* 0x0000001a2c0c723c */ /* 0x041fec0000041830 */
[----:B------:R-:W-:Y:S04]  /*35ce0*/  STL.64 [R1+0x3130], R26 ;  /* 0x0031301a01007387 */ /* 0x000fe80000100a00 */
[----:B------:R-:W-:Y:S04]  /*35cf0*/  STL.64 [R1+0xab0], R16 ;  /* 0x000ab01001007387 */ /* 0x000fe80000100a00 */
[----:B------:R3:W-:Y:S04]  /*35d00*/  STL.64 [R1+0xab8], R18 ;  /* 0x000ab81201007387 */ /* 0x0007e80000100a00 */
[----:B------:R-:W-:Y:S01]  /*35d10*/  STL.64 [R1+0x3128], R24 ;  /* 0x0031281801007387 */ /* 0x000fe20000100a00 */
[C---:B---3--:R-:W-:Y:S04]  /*35d20*/  HMMA.16816.F32.BF16 R16, R44.reuse, R30, R56 ;  /* 0x0000001e2c10723c */ /* 0x048fe80000041838 */
[----:B------:R-:W-:Y:S04]  /*35d30*/  STL.64 [R1+0xaa0], R12 ;  /* 0x000aa00c01007387 */ /* 0x000fe80000100a00 */
[----:B------:R0:W-:Y:S02]  /*35d40*/  STL.64 [R1+0xaa8], R14 ;  /* 0x000aa80e01007387 */ /* 0x0001e40000100a00 */
[----:B0-----:R-:W-:Y:S02]  /*35d50*/  HMMA.16816.F32.BF16 R12, R44, R34, R52 ;  /* 0x000000222c0c723c */ /* 0x001fe40000041834 */
[----:B------:R-:W-:Y:S11]  /*35d60*/  STL.64 [R1+0x3120], R30 ;  /* 0x0031201e01007387 */ /* 0x000ff60000100a00 */
[----:B------:R-:W-:Y:S04]  /*35d70*/  STL.64 [R1+0xa90], R16 ;  /* 0x000a901001007387 */ /* 0x000fe80000100a00 */
[----:B------:R-:W-:Y:S04]  /*35d80*/  STL.64 [R1+0xa98], R18 ;  /* 0x000a981201007387 */ /* 0x000fe80000100a00 */
[----:B------:R0:W-:Y:S04]  /*35d90*/  STL.64 [R1+0x3118], R34 ;  /* 0x0031182201007387 */ /* 0x0001e80000100a00 */
[----:B------:R-:W2:Y:S04]  /*35da0*/  LDL.LU R40, [R1+0x250] ;  /* 0x0002500001287983 */ /* 0x000ea80000300800 */
[----:B------:R1:W-:Y:S04]  /*35db0*/  STL.64 [R1+0x410], R12 ;  /* 0x0004100c01007387 */ /* 0x0003e80000100a00 */
[----:B------:R3:W-:Y:S04]  /*35dc0*/  STL.64 [R1+0x418], R14 ;  /* 0x0004180e01007387 */ /* 0x0007e80000100a00 */
[----:B------:R-:W2:Y:S04]  /*35dd0*/  LDL.LU R41, [R1+0x254] ;  /* 0x0002540001297983 */ /* 0x000ea80000300800 */
[----:B------:R-:W4:Y:S04]  /*35de0*/  LDL.LU R42, [R1+0x258] ;  /* 0x00025800012a7983 */ /* 0x000f280000300800 */
[----:B------:R-:W4:Y:S04]  /*35df0*/  LDL.LU R43, [R1+0x25c] ;  /* 0x00025c00012b7983 */ /* 0x000f280000300800 */
[----:B------:R-:W2:Y:S04]  /*35e00*/  LDL.LU R48, [R1+0x350] ;  /* 0x0003500001307983 */ /* 0x000ea80000300800 */
[----:B------:R-:W2:Y:S04]  /*35e10*/  LDL.LU R49, [R1+0x354] ;  /* 0x0003540001317983 */ /* 0x000ea80000300800 */
[----:B------:R-:W2:Y:S04]  /*35e20*/  LDL.LU R50, [R1+0x358] ;  /* 0x0003580001327983 */ /* 0x000ea80000300800 */
[----:B------:R-:W2:Y:S04]  /*35e30*/  LDL.LU R51, [R1+0x35c] ;  /* 0x00035c0001337983 */ /* 0x000ea80000300800 */
[----:B------:R-:W2:Y:S04]  /*35e40*/  LDL.LU R32, [R1+0x950] ;  /* 0x0009500001207983 */ /* 0x000ea80000300800 */
[----:B------:R-:W2:Y:S04]  /*35e50*/  LDL.LU R33, [R1+0x954] ;  /* 0x0009540001217983 */ /* 0x000ea80000300800 */
        /* <DEDUP_REMOVED lines=14> */
[----:B-1----:R-:W2:Y:S04]  /*35f40*/  LDL.LU R12, [R1+0x380] ;  /* 0x00038000010c7983 */ /* 0x002ea80000300800 */
[----:B------:R-:W2:Y:S04]  /*35f50*/  LDL.LU R13, [R1+0x384] ;  /* 0x00038400010d7983 */ /* 0x000ea80000300800 */
[----:B---3--:R-:W3:Y:S04]  /*35f60*/  LDL.LU R14, [R1+0x388] ;  /* 0x00038800010e7983 */ /* 0x008ee80000300800 */
        /* <DEDUP_REMOVED lines=13> */
[----:B------:R-:W4:Y:S04]  /*36040*/  LDL.LU R42, [R1+0x268] ;  /* 0x00026800012a7983 */ /* 0x000f280000300800 */
[----:B------:R-:W4:Y:S01]  /*36050*/  LDL.LU R43, [R1+0x26c] ;  /* 0x00026c00012b7983 */ /* 0x000f220000300800 */
[C---:B------:R-:W-:Y:S06]  /*36060*/  HMMA.16816.F32.BF16 R52, R36.reuse, R6, R52 ;  /* 0x000000062434723c */ /* 0x040fec0000041834 */
[C---:B---3--:R-:W-:Y:S01]  /*36070*/  HMMA.16816.F32.BF16 R12, R36.reuse, R10, R12 ;  /* 0x0000000a240c723c */ /* 0x048fe2000004180c */
[----:B----4-:R-:W-:Y:S04]  /*36080*/  STL.64 [R1+0x3100], R42 ;  /* 0x0031002a01007387 */ /* 0x010fe80000100a00 */
[----:B--2---:R0:W-:Y:S04]  /*36090*/  STL.64 [R1+0x30f8], R40 ;  /* 0x0030f82801007387 */ /* 0x0041e80000100a00 */
[----:B0-----:R-:W2:Y:S04]  /*360a0*/  LDL.LU R40, [R1+0x270] ;  /* 0x0002700001287983 */ /* 0x001ea80000300800 */
[----:B------:R-:W2:Y:S04]  /*360b0*/  LDL.LU R41, [R1+0x274] ;  /* 0x0002740001297983 */ /* 0x000ea80000300800 */
[----:B------:R-:W2:Y:S04]  /*360c0*/  LDL.LU R42, [R1+0x278] ;  /* 0x00027800012a7983 */ /* 0x000ea80000300800 */
[----:B------:R-:W2:Y:S04]  /*360d0*/  LDL.LU R43, [R1+0x27c] ;  /* 0x00027c00012b7983 */ /* 0x000ea80000300800 */
[----:B------:R-:W3:Y:S04]  /*360e0*/  LDL.LU R56, [R1+0x8d0] ;  /* 0x0008d00001387983 */ /* 0x000ee80000300800 */
[----:B------:R0:W-:Y:S04]  /*360f0*/  STL.64 [R1+0x390], R52 ;  /* 0x0003903401007387 */ /* 0x0001e80000100a00 */
[----:B------:R1:W-:Y:S04]  /*36100*/  STL.64 [R1+0x398], R54 ;  /* 0x0003983601007387 */ /* 0x0003e80000100a00 */
[----:B------:R-:W3:Y:S04]  /*36110*/  LDL.LU R57, [R1+0x8d4] ;  /* 0x0008d40001397983 */ /* 0x000ee80000300800 */
[----:B------:R-:W3:Y:S04]  /*36120*/  LDL.LU R58, [R1+0x8d8] ;  /* 0x0008d800013a7983 */ /* 0x000ee80000300800 */
[----:B------:R-:W3:Y:S04]  /*36130*/  LDL.LU R59, [R1+0x8dc] ;  /* 0x0008dc00013b7983 */ /* 0x000ee80000300800 */
[----:B0-----:R-:W4:Y:S04]  /*36140*/  LDL.LU R52, [R1+0x230] ;  /* 0x0002300001347983 */ /* 0x001f280000300800 */
[----:B------:R-:W4:Y:S04]  /*36150*/  LDL.LU R53, [R1+0x234] ;  /* 0x0002340001357983 */ /* 0x000f280000300800 */
[----:B-1----:R-:W4:Y:S04]  /*36160*/  LDL.LU R54, [R1+0x238] ;  /* 0x0002380001367983 */ /* 0x002f280000300800 */
[----:B------:R-:W4:Y:S04]  /*36170*/  LDL.LU R55, [R1+0x23c] ;  /* 0x00023c0001377983 */ /* 0x000f280000300800 */
        /* <DEDUP_REMOVED lines=8> */
[----:B0-----:R-:W2:Y:S01]  /*36200*/  LDL.LU.64 R18, [R1+0x3140] ;  /* 0x0031400001127983 */ /* 0x001ea20000300a00 */
[----:B------:R-:W-:-:S03]  /*36210*/  LOP3.LUT R9, R60, 0x20, RZ, 0x3c, !PT ;  /* 0x000000203c097812 */ /* 0x000fc600078e3cff */
[----:B------:R-:W4:Y:S01]  /*36220*/  LDL.LU.64 R16, [R1+0x3138] ;  /* 0x0031380001107983 */ /* 0x000f220000300a00 */
[C---:B------:R-:W-:Y:S06]  /*36230*/  HMMA.16816.F32.BF16 R24, R36.reuse, R22, R24 ;  /* 0x000000162418723c */ /* 0x040fec0000041818 */
[----:B--2---:R-:W-:-:S15]  /*36240*/  HMMA.16816.F32.BF16 R44, R36, R18, R44 ;  /* 0x00000012242c723c */ /* 0x004fde000004182c */
[----:B------:R-:W-:-:S08]  /*36250*/  NOP ;  /* 0x0000000000007918 */ /* 0x000fd00000000000 */
        /* <DEDUP_REMOVED lines=8> */
[----:B------:R-:W2:Y:S04]  /*362e0*/  LDL.LU R47, [R1+0x8ec] ;  /* 0x0008ec00012f7983 */ /* 0x000ea80000300800 */
[----:B------:R-:W-:Y:S04]  /*362f0*/  STL.64 [R1+0x970], R24 ;  /* 0x0009701801007387 */ /* 0x000fe80000100a00 */
[----:B------:R0:W-:Y:S04]  /*36300*/  STL.64 [R1+0x978], R26 ;  /* 0x0009781a01007387 */ /* 0x0001e80000100a00 */
[----:B0-----:R-:W3:Y:S04]  /*36310*/  LDL.LU.64 R26, [R1+0x3130] ;  /* 0x00313000011a7983 */ /* 0x001ee80000300a00 */
[----:B------:R-:W2:Y:S01]  /*36320*/  LDL.LU.64 R24, [R1+0x3128] ;  /* 0x0031280001187983 */ /* 0x000ea20000300a00 */
[----:B---3--:R-:W-:-:S15]  /*36330*/  HMMA.16816.F32.BF16 R28, R36, R26, R28 ;  /* 0x0000001a241c723c */ /* 0x008fde000004181c */
[----:B------:R-:W-:-:S08]  /*36340*/  NOP ;  /* 0x0000000000007918 */ /* 0x000fd00000000000 */
[----:B------:R-:W-:Y:S04]  /*36350*/  STL.64 [R1+0x960], R28 ;  /* 0x0009601c01007387 */ /* 0x000fe80000100a00 */
[----:B------:R0:W-:Y:S04]  /*36360*/  STL.64 [R1+0x968], R30 ;  /* 0x0009681e01007387 */ /* 0x0001e80000100a00 */
[----:B0-----:R-:W3:Y:S02]  /*36370*/  LDL.LU.64 R30, [R1+0x3120] ;  /* 0x00312000011e7983 */ /* 0x001ee40000300a00 */
[----:B---3--:R-:W-:-:S15]  /*36380*/  HMMA.16816.F32.BF16 R32, R36, R30, R32 ;  /* 0x0000001e2420723c */ /* 0x008fde0000041820 */
[----:B------:R-:W-:-:S08]  /*36390*/  NOP ;  /* 0x0000000000007918 */ /* 0x000fd00000000000 */
[----:B------:R-:W-:Y:S04]  /*363a0*/  STL.64 [R1+0x950], R32 ;  /* 0x0009502001007387 */ /* 0x000fe80000100a00 */
[----:B------:R0:W-:Y:S04]  /*363b0*/  STL.64 [R1+0x958], R34 ;  /* 0x0009582201007387 */ /* 0x0001e80000100a00 */
[----:B0-----:R-:W3:Y:S02]  /*363c0*/  LDL.LU.64 R34, [R1+0x3118] ;  /* 0x0031180001227983 */ /* 0x001ee40000300a00 */
[----:B---3--:R-:W-:Y:S02]  /*363d0*/  HMMA.16816.F32.BF16 R36, R36, R34, R48 ;  /* 0x000000222424723c */ /* 0x008fe40000041830 */
[----:B------:R-:W3:Y:S04]  /*363e0*/  LDL.LU.64 R50, [R1+0x3110] ;  /* 0x0031100001327983 */ /* 0x000ee80000300a00 */
[----:B------:R-:W3:-:S15]  /*363f0*/  LDL.LU.64 R48, [R1+0x3108] ;  /* 0x0031080001307983 */ /* 0x000ede0000300a00 */
[----:B------:R-:W-:-:S02]  /*36400*/  NOP ;  /* 0x0000000000007918 */ /* 0x000fc40000000000 */
[----:B------:R0:W-:Y:S04]  /*36410*/  STL.64 [R1+0x350], R36 ;  /* 0x0003502401007387 */ /* 0x0001e80000100a00 */
[----:B------:R1:W-:Y:S04]  /*36420*/  STL.64 [R1+0x358], R38 ;  /* 0x0003582601007387 */ /* 0x0003e80000100a00 */
[----:B0-----:R-:W4:Y:S04]  /*36430*/  LDL.LU R36, [R1+0x240] ;  /* 0x0002400001247983 */ /* 0x001f280000300800 */
[----:B------:R-:W4:Y:S04]  /*36440*/  LDL.LU R37, [R1+0x244] ;  /* 0x0002440001257983 */ /* 0x000f280000300800 */
[----:B-1----:R-:W4:Y:S04]  /*36450*/  LDL.LU R38, [R1+0x248] ;  /* 0x0002480001267983 */ /* 0x002f280000300800 */
[----:B------:R-:W4:Y:S01]  /*36460*/  LDL.LU R39, [R1+0x24c] ;  /* 0x00024c0001277983 */ /* 0x000f220000300800 */
[----:B---3--:R-:W-:-:S15]  /*36470*/  HMMA.16816.F32.BF16 R40, R48, R6, R40 ;  /* 0x000000063028723c */ /* 0x008fde0000041828 */
[----:B------:R-:W-:-:S08]  /*36480*/  NOP ;  /* 0x0000000000007918 */ /* 0x000fd00000000000 */
[----:B------:R-:W-:Y:S04]  /*36490*/  STL.64 [R1+0x270], R40 ;  /* 0x0002702801007387 */ /* 0x000fe80000100a00 */
[----:B------:R0:W-:Y:S04]  /*364a0*/  STL.64 [R1+0x278], R42 ;  /* 0x0002782a01007387 */ /* 0x0001e80000100a00 */
[----:B0-----:R-:W3:Y:S04]  /*364b0*/  LDL.LU.64 R42, [R1+0x3100] ;  /* 0x00310000012a7983 */ /* 0x001ee80000300a00 */
[----:B------:R-:W3:Y:S02]  /*364c0*/  LDL.LU.64 R40, [R1+0x30f8] ;  /* 0x0030f80001287983 */ /* 0x000ee40000300a00 */
        /* <DEDUP_REMOVED lines=15> */
[----:B0-----:R-:W4:Y:S04]  /*365c0*/  LDL.LU R12, [R1+0x8f0] ;  /* 0x0008f000010c7983 */ /* 0x001f280000300800 */
[----:B------:R-:W4:Y:S04]  /*365d0*/  LDL.LU R13, [R1+0x8f4] ;  /* 0x0008f400010d7983 */ /* 0x000f280000300800 */
[----:B------:R-:W4:Y:S04]  /*365e0*/  LDL.LU R14, [R1+0x8f8] ;  /* 0x0008f800010e7983 */ /* 0x000f280000300800 */
[----:B------:R-:W4:Y:S04]  /*365f0*/  LDL.LU R15, [R1+0x8fc] ;  /* 0x0008fc00010f7983 */ /* 0x000f280000300800 */
[----:B------:R-:W-:Y:S04]  /*36600*/  STL.64 [R1+0x30b0], R18 ;  /* 0x0030b01201007387 */ /* 0x000fe80000100a00 */
[----:B------:R-:W-:Y:S04]  /*36610*/  STL.64 [R1+0x30a8], R16 ;  /* 0x0030a81001007387 */ /* 0x000fe80000100a00 */
[----:B------:R-:W-:Y:S04]  /*36620*/  STL.64 [R1+0x240], R36 ;  /* 0x0002402401007387 */ /* 0x000fe80000100a00 */
[----:B------:R-:W-:Y:S04]  /*36630*/  STL.64 [R1+0x248], R38 ;  /* 0x0002482601007387 */ /* 0x000fe80000100a00 */
[----:B------:R-:W0:Y:S04]  /*36640*/  LDSM.16.MT88.4 R36, [R9+UR4+0x4080] ;  /* 0x004080040924783b */ /* 0x000e280008004200 */
[----:B------:R-:W-:Y:S04]  /*36650*/  STL.64 [R1+0x30d0], R10 ;  /* 0x0030d00a01007387 */ /* 0x000fe80000100a00 */
[----:B------:R4:W-:Y:S04]  /*36660*/  STL [R1+0x30c8], R9 ;  /* 0x0030c80901007387 */ /* 0x0009e80000100800 */
[----:B0-----:R-:W-:Y:S04]  /*36670*/  STL.64 [R1+0x3050], R38 ;  /* 0x0030502601007387 */ /* 0x001fe80000100a00 */
[----:B------:R-:W-:Y:S04]  /*36680*/  STL.64 [R1+0x3048], R36 ;  /* 0x0030482401007387 */ /* 0x000fe80000100a00 */
[----:B------:R-:W-:Y:S04]  /*36690*/  STL.64 [R1+0x30a0], R22 ;  /* 0x0030a01601007387 */ /* 0x000fe80000100a00 */
[----:B------:R-:W-:Y:S01]  /*366a0*/  STL.64 [R1+0x3098], R20 ;  /* 0x0030981401007387 */ /* 0x000fe20000100a00 */
[----:B----4-:R-:W-:-:S15]  /*366b0*/  HMMA.16816.F32.BF16 R8, R48, R22, R12 ;  /* 0x000000163008723c */ /* 0x010fde000004180c */
[----:B------:R-:W-:-:S08]  /*366c0*/  NOP ;  /* 0x0000000000007918 */ /* 0x000fd00000000000 */
[----:B------:R-:W-:Y:S04]  /*366d0*/  STL.64 [R1+0x8f0], R8 ;  /* 0x0008f00801007387 */ /* 0x000fe80000100a00 */
[----:B------:R2:W-:Y:S02]  /*366e0*/  STL.64 [R1+0x8f8], R10 ;  /* 0x0008f80a01007387 */ /* 0x0005e40000100a00 */
[C---:B--2---:R-:W-:Y:S06]  /*366f0*/  HMMA.16816.F32.BF16 R8, R48.reuse, R26, R44 ;  /* 0x0000001a3008723c */ /* 0x044fec000004182c */
[C---:B------:R-:W-:Y:S06]  /*36700*/  HMMA.16816.F32.BF16 R12, R48.reuse, R30, R56 ;  /* 0x0000001e300c723c */ /* 0x040fec0000041838 */
[----:B------:R-:W-:Y:S11]  /*36710*/  STL.64 [R1+0x3090], R30 ;  /* 0x0030901e01007387 */ /* 0x000ff60000100a00 */
[----:B------:R-:W-:Y:S04]  /*36720*/  STL.64 [R1+0x8e0], R8 ;  /* 0x0008e00801007387 */ /* 0x000fe80000100a00 */
[----:B------:R0:W-:Y:S02]  /*36730*/  STL.64 [R1+0x8e8], R10 ;  /* 0x0008e80a01007387 */ /* 0x0001e40000100a00 */
[----:B0-----:R-:W-:Y:S02]  /*36740*/  HMMA.16816.F32.BF16 R8, R48, R34, R52 ;  /* 0x000000223008723c */ /* 0x001fe40000041834 */
[----:B------:R0:W-:Y:S04]  /*36750*/  STL.64 [R1+0x8d0], R12 ;  /* 0x0008d00c01007387 */ /* 0x0001e80000100a00 */
[----:B------:R1:W-:Y:S04]  /*36760*/  STL.64 [R1+0x8d8], R14 ;  /* 0x0008d80e01007387 */ /* 0x0003e80000100a00 */
[----:B------:R-:W-:Y:S04]  /*36770*/  STL.64 [R1+0x3088], R34 ;  /* 0x0030882201007387 */ /* 0x000fe80000100a00 */
[----:B------:R-:W2:Y:S09]  /*36780*/  LDL.LU R36, [R1+0xe80] ;  /* 0x000e800001247983 */ /* 0x000eb20000300800 */
[----:B------:R4:W-:Y:S04]  /*36790*/  STL.64 [R1+0x230], R8 ;  /* 0x0002300801007387 */ /* 0x0009e80000100a00 */
[----:B------:R3:W-:Y:S04]  /*367a0*/  STL.64 [R1+0x238], R10 ;  /* 0x0002380a01007387 */ /* 0x0007e80000100a00 */
        /* <DEDUP_REMOVED lines=17> */
[----:B-1----:R-:W2:Y:S04]  /*368c0*/  LDL.LU R14, [R1+0x1f8] ;  /* 0x0001f800010e7983 */ /* 0x002ea80000300800 */
[----:B------:R-:W2:Y:S04]  /*368d0*/  LDL.LU R15, [R1+0x1fc] ;  /* 0x0001fc00010f7983 */ /* 0x000ea80000300800 */
[----:B----4-:R-:W4:Y:S04]  /*368e0*/  LDL.LU R8, [R1+0x200] ;  /* 0x0002000001087983 */ /* 0x010f280000300800 */
[----:B------:R-:W4:Y:S04]  /*368f0*/  LDL.LU R9, [R1+0x204] ;  /* 0x0002040001097983 */ /* 0x000f280000300800 */
[----:B---3--:R-:W4:Y:S04]  /*36900*/  LDL.LU R10, [R1+0x208] ;  /* 0x00020800010a7983 */ /* 0x008f280000300800 */
        /* <DEDUP_REMOVED lines=13> */
[----:B--2---:R-:W-:Y:S04]  /*369e0*/  STL.64 [R1+0x3060], R38 ;  /* 0x0030602601007387 */ /* 0x004fe80000100a00 */
[----:B------:R0:W-:Y:S04]  /*369f0*/  STL.64 [R1+0x3058], R36 ;  /* 0x0030582401007387 */ /* 0x0001e80000100a00 */
[----:B0-----:R-:W2:Y:S04]  /*36a00*/  LDL.LU R36, [R1+0xe90] ;  /* 0x000e900001247983 */ /* 0x001ea80000300800 */
[----:B------:R-:W2:Y:S04]  /*36a10*/  LDL.LU R37, [R1+0xe94] ;  /* 0x000e940001257983 */ /* 0x000ea80000300800 */
[----:B------:R-:W3:Y:S04]  /*36a20*/  LDL.LU R38, [R1+0xe98] ;  /* 0x000e980001267983 */ /* 0x000ee80000300800 */
[----:B------:R-:W3:Y:S01]  /*36a30*/  LDL.LU R39, [R1+0xe9c] ;  /* 0x000e9c0001277983 */ /* 0x000ee20000300800 */
[C---:B----4-:R-:W-:Y:S03]  /*36a40*/  HMMA.16816.F32.BF16 R8, R40.reuse, R6, R8 ;  /* 0x000000062808723c */ /* 0x050fe60000041808 */
[----:B---3--:R-:W-:Y:S04]  /*36a50*/  STL.64 [R1+0x3070], R38 ;  /* 0x0030702601007387 */ /* 0x008fe80000100a00 */
[----:B--2---:R0:W-:Y:S04]  /*36a60*/  STL.64 [R1+0x3068], R36 ;  /* 0x0030682401007387 */ /* 0x0041e80000100a00 */
[----:B0-----:R-:W2:Y:S04]  /*36a70*/  LDL.LU R36, [R1+0xea0] ;  /* 0x000ea00001247983 */ /* 0x001ea80000300800 */
[----:B------:R-:W2:Y:S04]  /*36a80*/  LDL.LU R37, [R1+0xea4] ;  /* 0x000ea40001257983 */ /* 0x000ea80000300800 */
[----:B------:R-:W2:Y:S04]  /*36a90*/  LDL.LU R38, [R1+0xea8] ;  /* 0x000ea80001267983 */ /* 0x000ea80000300800 */
[----:B------:R-:W2:Y:S04]  /*36aa0*/  LDL.LU R39, [R1+0xeac] ;  /* 0x000eac0001277983 */ /* 0x000ea80000300800 */
[----:B------:R-:W3:Y:S04]  /*36ab0*/  LDL.LU R56, [R1+0xe40] ;  /* 0x000e400001387983 */ /* 0x000ee80000300800 */
[----:B------:R-:W3:Y:S04]  /*36ac0*/  LDL.LU R57, [R1+0xe44] ;  /* 0x000e440001397983 */ /* 0x000ee80000300800 */
[----:B------:R-:W3:Y:S04]  /*36ad0*/  LDL.LU R58, [R1+0xe48] ;  /* 0x000e4800013a7983 */ /* 0x000ee80000300800 */
[----:B------:R-:W3:Y:S04]  /*36ae0*/  LDL.LU R59, [R1+0xe4c] ;  /* 0x000e4c00013b7983 */ /* 0x000ee80000300800 */
[----:B------:R-:W4:Y:S04]  /*36af0*/  LDL.LU R52, [R1+0x6e0] ;  /* 0x0006e00001347983 */ /* 0x000f280000300800 */
[----:B------:R-:W4:Y:S04]  /*36b00*/  LDL.LU R53, [R1+0x6e4] ;  /* 0x0006e40001357983 */ /* 0x000f280000300800 */
[----:B------:R-:W4:Y:S04]  /*36b10*/  LDL.LU R54, [R1+0x6e8] ;  /* 0x0006e80001367983 */ /* 0x000f280000300800 */
[----:B------:R-:W4:Y:S04]  /*36b20*/  LDL.LU R55, [R1+0x6ec] ;  /* 0x0006ec0001377983 */ /* 0x000f280000300800 */
[----:B------:R-:W-:Y:S04]  /*36b30*/  STL.64 [R1+0x200], R8 ;  /* 0x0002000801007387 */ /* 0x000fe80000100a00 */
[----:B------:R0:W-:Y:S04]  /*36b40*/  STL.64 [R1+0x208], R10 ;  /* 0x0002080a01007387 */ /* 0x0001e80000100a00 */
[----:B0-----:R-:W2:Y:S04]  /*36b50*/  LDL.LU.64 R10, [R1+0x30d0] ;  /* 0x0030d000010a7983 */ /* 0x001ea80000300a00 */
[----:B------:R-:W3:Y:S01]  /*36b60*/  LDL.LU R9, [R1+0x30c8] ;  /* 0x0030c80001097983 */ /* 0x000ee20000300800 */
        /* <DEDUP_REMOVED lines=18> */
[C---:B------:R-:W-:Y:S06]  /*36c90*/  HMMA.16816.F32.BF16 R28, R40.reuse, R26, R28 ;  /* 0x0000001a281c723c */ /* 0x040fec000004181c */
[----:B--2---:R-:W-:-:S15]  /*36ca0*/  HMMA.16816.F32.BF16 R48, R40, R22, R48 ;  /* 0x000000162830723c */ /* 0x004fde0000041830 */
[----:B------:R-:W-:-:S08]  /*36cb0*/  NOP ;  /* 0x0000000000007918 */ /* 0x000fd00000000000 */
[----:B------:R-:W-:Y:S04]  /*36cc0*/  STL.64 [R1+0x1c0], R48 ;  /* 0x0001c03001007387 */ /* 0x000fe80000100a00 */
[----:B------:R-:W-:Y:S04]  /*36cd0*/  STL.64 [R1+0x1c8], R50 ;  /* 0x0001c83201007387 */ /* 0x000fe80000100a00 */
[----:B---3--:R-:W0:Y:S04]  /*36ce0*/  LDSM.16.MT88.4 R48, [R9+UR4+0x4100] ;  /* 0x004100040930783b */ /* 0x008e280008004200 */
        /* <DEDUP_REMOVED lines=44> */
[----:B------:R-:W3:Y:S04]  /*36fb0*/  LDL.LU.64 R36, [R1+0x3048] ;  /* 0x0030480001247983 */ /* 0x000ee80000300a00 */
[----:B------:R-:W-:Y:S04]  /*36fc0*/  STL.64 [R1+0x3030], R14 ;  /* 0x0030300e01007387 */ /* 0x000fe80000100a00 */
[----:B----4-:R0:W-:Y:S04]  /*36fd0*/  STL.64 [R1+0x3028], R12 ;  /* 0x0030280c01007387 */ /* 0x0101e80000100a00 */
[----:B0-----:R-:W4:Y:S04]  /*36fe0*/  LDL.LU R12, [R1+0xe70] ;  /* 0x000e7000010c7983 */ /* 0x001f280000300800 */
[----:B------:R-:W4:Y:S04]  /*36ff0*/  LDL.LU R13, [R1+0xe74] ;  /* 0x000e7400010d7983 */ /* 0x000f280000300800 */
[----:B------:R-:W4:Y:S04]  /*37000*/  LDL.LU R14, [R1+0xe78] ;  /* 0x000e7800010e7983 */ /* 0x000f280000300800 */
[----:B------:R-:W4:Y:S04]  /*37010*/  LDL.LU R15, [R1+0xe7c] ;  /* 0x000e7c00010f7983 */ /* 0x000f280000300800 */
[----:B------:R-:W-:Y:S04]  /*37020*/  STL.64 [R1+0x3020], R18 ;  /* 0x0030201201007387 */ /* 0x000fe80000100a00 */
[----:B------:R-:W-:Y:S01]  /*37030*/  STL.64 [R1+0x3018], R16 ;  /* 0x0030181001007387 */ /* 0x000fe20000100a00 */
[----:B----4-:R-:W-:-:S15]  /*37040*/  HMMA.16816.F32.BF16 R12, R44, R18, R12 ;  /* 0x000000122c0c723c */ /* 0x010fde000004180c */
[----:B------:R-:W-:-:S08]  /*37050*/  NOP ;  /* 0x0000000000007918 */ /* 0x000fd00000000000 */
[----:B------:R-:W-:Y:S04]  /*37060*/  STL.64 [R1+0xe70], R12 ;  /* 0x000e700c01007387 */ /* 0x000fe80000100a00 */
[----:B------:R2:W-:Y:S02]  /*37070*/  STL.64 [R1+0xe78], R14 ;  /* 0x000e780e01007387 */ /* 0x0005e40000100a00 */
[----:B--2---:R-:W-:Y:S06]  /*37080*/  HMMA.16816.F32.BF16 R12, R44, R22, R40 ;  /* 0x000000162c0c723c */ /* 0x004fec0000041828 */
[----:B------:R-:W-:Y:S04]  /*37090*/  STL.64 [R1+0x3010], R22 ;  /* 0x0030101601007387 */ /* 0x000fe80000100a00 */
[----:B------:R-:W-:-:S13]  /*370a0*/  STL.64 [R1+0x3008], R20 ;  /* 0x0030081401007387 */ /* 0x000fda0000100a00 */
[----:B------:R-:W-:Y:S04]  /*370b0*/  STL.64 [R1+0xe60], R12 ;  /* 0x000e600c01007387 */ /* 0x000fe80000100a00 */
[----:B------:R0:W-:Y:S02]  /*370c0*/  STL.64 [R1+0xe68], R14 ;  /* 0x000e680e01007387 */ /* 0x0001e40000100a00 */
[C---:B0-----:R-:W-:Y:S06]  /*370d0*/  HMMA.16816.F32.BF16 R12, R44.reuse, R26, R48 ;  /* 0x0000001a2c0c723c */ /* 0x041fec0000041830 */
[----:B------:R-:W-:Y:S01]  /*370e0*/  STL.64 [R1+0x3000], R26 ;  /* 0x0030001a01007387 */ /* 0x000fe20000100a00 */
[----:B------:R-:W-:Y:S03]  /*370f0*/  HMMA.16816.F32.BF16 R16, R44, R30, R56 ;  /* 0x0000001e2c10723c */ /* 0x000fe60000041838 */
[----:B------:R-:W-:-:S13]  /*37100*/  STL.64 [R1+0x2ff8], R24 ;  /* 0x002ff81801007387 */ /* 0x000fda0000100a00 */
[----:B------:R-:W-:Y:S04]  /*37110*/  STL.64 [R1+0xe50], R12 ;  /* 0x000e500c01007387 */ /* 0x000fe80000100a00 */
[----:B------:R0:W-:Y:S02]  /*37120*/  STL.64 [R1+0xe58], R14 ;  /* 0x000e580e01007387 */ /* 0x0001e40000100a00 */
[----:B0-----:R-:W-:Y:S02]  /*37130*/  HMMA.16816.F32.BF16 R12, R44, R34, R52 ;  /* 0x000000222c0c723c */ /* 0x001fe40000041834 */
[----:B------:R-:W-:Y:S04]  /*37140*/  STL.64 [R1+0x2ff0], R30 ;  /* 0x002ff01e01007387 */ /* 0x000fe80000100a00 */
[----:B------:R-:W-:Y:S04]  /*37150*/  STL.64 [R1+0xe40], R16 ;  /* 0x000e401001007387 */ /* 0x000fe80000100a00 */
[----:B------:R-:W-:Y:S04]  /*37160*/  STL.64 [R1+0xe48], R18 ;  /* 0x000e481201007387 */ /* 0x000fe80000100a00 */
[----:B------:R0:W-:Y:S04]  /*37170*/  STL.64 [R1+0x2fe8], R34 ;  /* 0x002fe82201007387 */ /* 0x0001e80000100a00 */
[----:B------:R-:W2:Y:S04]  /*37180*/  LDL.LU R56, [R1+0xc10] ;  /* 0x000c100001387983 */ /* 0x000ea80000300800 */
[----:B------:R-:W1:Y:S04]  /*37190*/  LDSM.16.MT88.4 R44, [R9+UR4+0x4200] ;  /* 0x00420004092c783b */ /* 0x000e680008004200 */
[----:B------:R4:W-:Y:S04]  /*371a0*/  STL.64 [R1+0x6e0], R12 ;  /* 0x0006e00c01007387 */ /* 0x0009e80000100a00 */
[----:B------:R3:W-:Y:S04]  /*371b0*/  STL.64 [R1+0x6e8], R14 ;  /* 0x0006e80e01007387 */ /* 0x0007e80000100a00 */
[----:B------:R-:W2:Y:S04]  /*371c0*/  LDL.LU R57, [R1+0xc14] ;  /* 0x000c140001397983 */ /* 0x000ea80000300800 */
[----:B------:R-:W2:Y:S04]  /*371d0*/  LDL.LU R58, [R1+0xc18] ;  /* 0x000c1800013a7983 */ /* 0x000ea80000300800 */
[----:B------:R-:W2:Y:S04]  /*371e0*/  LDL.LU R59, [R1+0xc1c] ;  /* 0x000c1c00013b7983 */ /* 0x000ea80000300800 */
[----:B------:R-:W4:Y:S04]  /*371f0*/  LDL.LU R48, [R1+0x5f0] ;  /* 0x0005f00001307983 */ /* 0x000f280000300800 */
[----:B------:R-:W4:Y:S04]  /*37200*/  LDL.LU R49, [R1+0x5f4] ;  /* 0x0005f40001317983 */ /* 0x000f280000300800 */
[----:B------:R-:W3:Y:S04]  /*37210*/  LDL.LU R50, [R1+0x5f8] ;  /* 0x0005f80001327983 */ /* 0x000ee80000300800 */
[----:B------:R-:W3:Y:S04]  /*37220*/  LDL.LU R51, [R1+0x5fc] ;  /* 0x0005fc0001337983 */ /* 0x000ee80000300800 */
[----:B---3--:R-:W-:Y:S04]  /*37230*/  STL.64 [R1+0x3040], R50 ;  /* 0x0030403201007387 */ /* 0x008fe80000100a00 */
[----:B----4-:R3:W-:Y:S04]  /*37240*/  STL.64 [R1+0x3038], R48 ;  /* 0x0030383001007387 */ /* 0x0107e80000100a00 */
[----:B------:R-:W4:Y:S04]  /*37250*/  LDL.LU R32, [R1+0xd40] ;  /* 0x000d400001207983 */ /* 0x000f280000300800 */
        /* <DEDUP_REMOVED lines=31> */
[----:B------:R-:W2:Y:S04]  /*37450*/  LDL.LU R58, [R1+0xc68] ;  /* 0x000c6800013a7983 */ /* 0x000ea80000300800 */
[----:B------:R-:W2:Y:S01]  /*37460*/  LDL.LU R59, [R1+0xc6c] ;  /* 0x000c6c00013b7983 */ /* 0x000ea20000300800 */
[C---:B----4-:R-:W-:Y:S06]  /*37470*/  HMMA.16816.F32.BF16 R12, R36.reuse, R10, R12 ;  /* 0x0000000a240c723c */ /* 0x050fec000004180c */
[C---:B---3--:R-:W-:Y:S01]  /*37480*/  HMMA.16816.F32.BF16 R48, R36.reuse, R6, R48 ;  /* 0x000000062430723c */ /* 0x048fe20000041830 */
[----:B--2---:R-:W-:Y:S04]  /*37490*/  STL.64 [R1+0x2fd0], R58 ;  /* 0x002fd03a01007387 */ /* 0x004fe80000100a00 */
[----:B------:R0:W-:Y:S04]  /*374a0*/  STL.64 [R1+0x2fc8], R56 ;  /* 0x002fc83801007387 */ /* 0x0001e80000100a00 */
        /* <DEDUP_REMOVED lines=12> */
[----:B-1----:R-:W-:Y:S04]  /*37570*/  STL.64 [R1+0x2f50], R46 ;  /* 0x002f502e01007387 */ /* 0x002fe80000100a00 */
[----:B------:R0:W-:Y:S04]  /*37580*/  STL.64 [R1+0x2f48], R44 ;  /* 0x002f482c01007387 */ /* 0x0001e80000100a00 */
[----:B0-----:R-:W3:Y:S04]  /*37590*/  LDL.LU R44, [R1+0xc20] ;  /* 0x000c2000012c7983 */ /* 0x001ee80000300800 */
[----:B------:R-:W3:Y:S04]  /*375a0*/  LDL.LU R45, [R1+0xc24] ;  /* 0x000c2400012d7983 */ /* 0x000ee80000300800 */
[----:B------:R-:W3:Y:S04]  /*375b0*/  LDL.LU R46, [R1+0xc28] ;  /* 0x000c2800012e7983 */ /* 0x000ee80000300800 */
[----:B------:R-:W3:Y:S04]  /*375c0*/  LDL.LU R47, [R1+0xc2c] ;  /* 0x000c2c00012f7983 */ /* 0x000ee80000300800 */
[----:B------:R-:W-:Y:S04]  /*375d0*/  STL.64 [R1+0xda0], R48 ;  /* 0x000da03001007387 */ /* 0x000fe80000100a00 */
[----:B------:R0:W-:Y:S04]  /*375e0*/  STL.64 [R1+0xda8], R50 ;  /* 0x000da83201007387 */ /* 0x0001e80000100a00 */
[----:B0-----:R-:W2:Y:S04]  /*375f0*/  LDL.LU.64 R50, [R1+0x3040] ;  /* 0x0030400001327983 */ /* 0x001ea80000300a00 */
[----:B------:R-:W2:Y:S04]  /*37600*/  LDL.LU.64 R48, [R1+0x3038] ;  /* 0x0030380001307983 */ /* 0x000ea80000300a00 */
[----:B------:R-:W-:Y:S04]  /*37610*/  STL.64 [R1+0xd90], R12 ;  /* 0x000d900c01007387 */ /* 0x000fe80000100a00 */
[----:B------:R0:W-:Y:S04]  /*37620*/  STL.64 [R1+0xd98], R14 ;  /* 0x000d980e01007387 */ /* 0x0001e80000100a00 */
[----:B0-----:R-:W4:Y:S04]  /*37630*/  LDL.LU.64 R14, [R1+0x3030] ;  /* 0x00303000010e7983 */ /* 0x001f280000300a00 */
[----:B------:R-:W3:Y:S01]  /*37640*/  LDL.LU.64 R12, [R1+0x3028] ;  /* 0x00302800010c7983 */ /* 0x000ee20000300a00 */
[----:B----4-:R-:W-:-:S15]  /*37650*/  HMMA.16816.F32.BF16 R16, R36, R14, R16 ;  /* 0x0000000e2410723c */ /* 0x010fde0000041810 */
[----:B------:R-:W-:-:S08]  /*37660*/  NOP ;  /* 0x0000000000007918 */ /* 0x000fd00000000000 */
        /* <DEDUP_REMOVED lines=20> */
[----:B0-----:R-:W4:Y:S02]  /*377b0*/  LDL.LU.64 R30, [R1+0x2ff0] ;  /* 0x002ff000011e7983 */ /* 0x001f240000300a00 */
[----:B----4-:R-:W-:-:S15]  /*377c0*/  HMMA.16816.F32.BF16 R32, R36, R30, R32 ;  /* 0x0000001e2420723c */ /* 0x010fde0000041820 */
        /* <DEDUP_REMOVED lines=28> */
[----:B------:R-:W2:Y:S04]  /*37990*/  LDL.LU.64 R56, [R1+0x2fb8] ;  /* 0x002fb80001387983 */ /* 0x000ea80000300a00 */
[----:B------:R-:W-:Y:S04]  /*379a0*/  STL.64 [R1+0x2fa0], R10 ;  /* 0x002fa00a01007387 */ /* 0x000fe80000100a00 */
[----:B------:R0:W-:Y:S04]  /*379b0*/  STL [R1+0x2f98], R9 ;  /* 0x002f980901007387 */ /* 0x0001e80000100800 */
[----:B------:R-:W2:Y:S04]  /*379c0*/  LDL.LU R8, [R1+0xc40] ;  /* 0x000c400001087983 */ /* 0x000ea80000300800 */
[----:B0-----:R-:W2:Y:S04]  /*379d0*/  LDL.LU R9, [R1+0xc44] ;  /* 0x000c440001097983 */ /* 0x001ea80000300800 */
[----:B------:R-:W2:Y:S04]  /*379e0*/  LDL.LU R10, [R1+0xc48] ;  /* 0x000c4800010a7983 */ /* 0x000ea80000300800 */
[----:B------:R-:W2:Y:S01]  /*379f0*/  LDL.LU R11, [R1+0xc4c] ;  /* 0x000c4c00010b7983 */ /* 0x000ea20000300800 */
[----:B------:R-:W-:-:S15]  /*37a00*/  HMMA.16816.F32.BF16 R40, R48, R14, R40 ;  /* 0x0000000e3028723c */ /* 0x000fde0000041828 */
[----:B------:R-:W-:-:S08]  /*37a10*/  NOP ;  /* 0x0000000000007918 */ /* 0x000fd00000000000 */
[----:B------:R-:W-:Y:S04]  /*37a20*/  STL.64 [R1+0xc50], R40 ;  /* 0x000c502801007387 */ /* 0x000fe80000100a00 */
[----:B------:R0:W-:Y:S04]  /*37a30*/  STL.64 [R1+0xc58], R42 ;  /* 0x000c582a01007387 */ /* 0x0001e80000100a00 */
[----:B0-----:R-:W2:Y:S04]  /*37a40*/  LDL.LU.64 R42, [R1+0x2fb0] ;  /* 0x002fb000012a7983 */ /* 0x001ea80000300a00 */
[----:B------:R-:W2:Y:S04]  /*37a50*/  LDL.LU.64 R40, [R1+0x2fa8] ;  /* 0x002fa80001287983 */ /* 0x000ea80000300a00 */
[----:B------:R-:W-:Y:S04]  /*37a60*/  STL.64 [R1+0x2f90], R14 ;  /* 0x002f900e01007387 */ /* 0x000fe80000100a00 */
[----:B---3--:R4:W-:Y:S04]  /*37a70*/  STL.64 [R1+0x2f88], R12 ;  /* 0x002f880c01007387 */ /* 0x0089e80000100a00 */
[----:B------:R-:W-:Y:S04]  /*37a80*/  STL.64 [R1+0x2f80], R18 ;  /* 0x002f801201007387 */ /* 0x000fe80000100a00 */
[----:B------:R-:W-:Y:S01]  /*37a90*/  STL.64 [R1+0x2f78], R16 ;  /* 0x002f781001007387 */ /* 0x000fe20000100a00 */
[C---:B----4-:R-:W-:Y:S06]  /*37aa0*/  HMMA.16816.F32.BF16 R12, R48.reuse, R22, R36 ;  /* 0x00000016300c723c */ /* 0x050fec0000041824 */
[----:B--2---:R-:W-:-:S15]  /*37ab0*/  HMMA.16816.F32.BF16 R8, R48, R18, R8 ;  /* 0x000000123008723c */ /* 0x004fde0000041808 */
[----:B------:R-:W-:-:S08]  /*37ac0*/  NOP ;  /* 0x0000000000007918 */ /* 0x000fd00000000000 */
[----:B------:R-:W-:Y:S04]  /*37ad0*/  STL.64 [R1+0xc40], R8 ;  /* 0x000c400801007387 */ /* 0x000fe80000100a00 */
[----:B------:R0:W-:Y:S02]  /*37ae0*/  STL.64 [R1+0xc48], R10 ;  /* 0x000c480a01007387 */ /* 0x0001e40000100a00 */
[C---:B0-----:R-:W-:Y:S06]  /*37af0*/  HMMA.16816.F32.BF16 R8, R48.reuse, R26, R44 ;  /* 0x0000001a3008723c */ /* 0x041fec000004182c */
[----:B------:R-:W-:Y:S04]  /*37b00*/  STL.64 [R1+0x2f70], R26 ;  /* 0x002f701a01007387 */ /* 0x000fe80000100a00 */
[----:B------:R-:W-:Y:S04]  /*37b10*/  STL.64 [R1+0xc30], R12 ;  /* 0x000c300c01007387 */ /* 0x000fe80000100a00 */
[----:B------:R0:W-:Y:S04]  /*37b20*/  STL.64 [R1+0xc38], R14 ;  /* 0x000c380e01007387 */ /* 0x0001e80000100a00 */
[----:B------:R-:W-:Y:S01]  /*37b30*/  STL.64 [R1+0x2f68], R24 ;  /* 0x002f681801007387 */ /* 0x000fe20000100a00 */
[C---:B0-----:R-:W-:Y:S04]  /*37b40*/  HMMA.16816.F32.BF16 R12, R48.reuse, R30, R56 ;  /* 0x0000001e300c723c */ /* 0x041fe80000041838 */
[----:B------:R-:W-:Y:S04]  /*37b50*/  STL.64 [R1+0xc20], R8 ;  /* 0x000c200801007387 */ /* 0x000fe80000100a00 */
[----:B------:R0:W-:Y:S02]  /*37b60*/  STL.64 [R1+0xc28], R10 ;  /* 0x000c280a01007387 */ /* 0x0001e40000100a00 */
[----:B0-----:R-:W-:Y:S02]  /*37b70*/  HMMA.16816.F32.BF16 R8, R48, R34, R52 ;  /* 0x000000223008723c */ /* 0x001fe40000041834 */
[----:B------:R-:W-:Y:S11]  /*37b80*/  STL.64 [R1+0x2f60], R30 ;  /* 0x002f601e01007387 */ /* 0x000ff60000100a00 */
[----:B------:R-:W-:Y:S04]  /*37b90*/  STL.64 [R1+0xc10], R12 ;  /* 0x000c100c01007387 */ /* 0x000fe80000100a00 */
[----:B------:R-:W-:Y:S04]  /*37ba0*/  STL.64 [R1+0xc18], R14 ;  /* 0x000c180e01007387 */ /* 0x000fe80000100a00 */
[----:B------:R-:W-:Y:S04]  /*37bb0*/  STL.64 [R1+0x2f58], R34 ;  /* 0x002f582201007387 */ /* 0x000fe80000100a00 */
[----:B------:R-:W2:Y:S04]  /*37bc0*/  LDL.LU R56, [R1+0x320] ;  /* 0x0003200001387983 */ /* 0x000ea80000300800 */
[----:B------:R-:W-:Y:S04]  /*37bd0*/  STL.64 [R1+0x540], R8 ;  /* 0x0005400801007387 */ /* 0x000fe80000100a00 */
[----:B------:R-:W-:Y:S04]  /*37be0*/  STL.64 [R1+0x548], R10 ;  /* 0x0005480a01007387 */ /* 0x000fe80000100a00 */
[----:B------:R-:W2:Y:S04]  /*37bf0*/  LDL.LU R57, [R1+0x324] ;  /* 0x0003240001397983 */ /* 0x000ea80000300800 */
[----:B------:R-:W3:Y:S04]  /*37c00*/  LDL.LU R58, [R1+0x328] ;  /* 0x00032800013a7983 */ /* 0x000ee80000300800 */
[----:B------:R-:W3:Y:S04]  /*37c10*/  LDL.LU R59, [R1+0x32c] ;  /* 0x00032c00013b7983 */ /* 0x000ee80000300800 */
[----:B---3--:R-:W-:Y:S04]  /*37c20*/  STL.64 [R1+0x2f00], R58 ;  /* 0x002f003a01007387 */ /* 0x008fe80000100a00 */
[----:B--2---:R0:W-:Y:S04]  /*37c30*/  STL.64 [R1+0x2ef8], R56 ;  /* 0x002ef83801007387 */ /* 0x0041e80000100a00 */
[----:B------:R-:W2:Y:S04]  /*37c40*/  LDL.LU R36, [R1+0xa60] ;  /* 0x000a600001247983 */ /* 0x000ea80000300800 */
[----:B------:R-:W2:Y:S04]  /*37c50*/  LDL.LU R37, [R1+0xa64] ;  /* 0x000a640001257983 */ /* 0x000ea80000300800 */
[----:B------:R-:W3:Y:S04]  /*37c60*/  LDL.LU R38, [R1+0xa68] ;  /* 0x000a680001267983 */ /* 0x000ee80000300800 */
[----:B------:R-:W3:Y:S04]  /*37c70*/  LDL.LU R39, [R1+0xa6c] ;  /* 0x000a6c0001277983 */ /* 0x000ee80000300800 */
[----:B---3--:R-:W-:Y:S04]  /*37c80*/  STL.64 [R1+0x2f10], R38 ;  /* 0x002f102601007387 */ /* 0x008fe80000100a00 */
[----:B--2---:R-:W-:Y:S04]  /*37c90*/  STL.64 [R1+0x2f08], R36 ;  /* 0x002f082401007387 */ /* 0x004fe80000100a00 */
[----:B0-----:R-:W2:Y:S04]  /*37ca0*/  LDL.LU R56, [R1+0xa70] ;  /* 0x000a700001387983 */ /* 0x001ea80000300800 */
        /* <DEDUP_REMOVED lines=41> */
[----:B---3--:R-:W-:Y:S04]  /*37f40*/  STL.64 [R1+0x2f30], R58 ;  /* 0x002f303a01007387 */ /* 0x008fe80000100a00 */
[----:B--2---:R0:W-:Y:S04]  /*37f50*/  STL.64 [R1+0x2f28], R56 ;  /* 0x002f283801007387 */ /* 0x0041e80000100a00 */
        /* <DEDUP_REMOVED lines=50> */
[----:B------:R-:W4:Y:S01]  /*38280*/  LDL.LU.64 R24, [R1+0x2f68] ;  /* 0x002f680001187983 */ /* 0x000f220000300a00 */
        /* <DEDUP_REMOVED lines=16> */
[----:B0-----:R-:W2:Y:S04]  /*38390*/  LDL.LU R40, [R1+0x3d0] ;  /* 0x0003d00001287983 */ /* 0x001ea80000300800 */
[----:B------:R-:W2:Y:S04]  /*383a0*/  LDL.LU R41, [R1+0x3d4] ;  /* 0x0003d40001297983 */ /* 0x000ea80000300800 */
[----:B-1----:R-:W2:Y:S04]  /*383b0*/  LDL.LU R42, [R1+0x3d8] ;  /* 0x0003d800012a7983 */ /* 0x002ea80000300800 */
        /* <DEDUP_REMOVED lines=13> */
[C---:B--2---:R-:W-:Y:S06]  /*38490*/  HMMA.16816.F32.BF16 R40, R44.reuse, R18, R40 ;  /* 0x000000122c28723c */ /* 0x044fec0000041828 */
[C---:B------:R-:W-:Y:S06]  /*384a0*/  HMMA.16816.F32.BF16 R36, R44.reuse, R22, R36 ;  /* 0x000000162c24723c */ /* 0x040fec0000041824 */
[----:B---3--:R-:W-:-:S15]  /*384b0*/  HMMA.16816.F32.BF16 R56, R44, R14, R56 ;  /* 0x0000000e2c38723c */ /* 0x008fde0000041838 */
        /* <DEDUP_REMOVED lines=10> */
[----:B0-----:R-:W3:Y:S04]  /*38560*/  LDL.LU R40, [R1+0x340] ;  /* 0x0003400001287983 */ /* 0x001ee80000300800 */
[----:B------:R-:W3:Y:S04]  /*38570*/  LDL.LU R41, [R1+0x344] ;  /* 0x0003440001297983 */ /* 0x000ee80000300800 */
[----:B------:R-:W3:Y:S04]  /*38580*/  LDL.LU R42, [R1+0x348] ;  /* 0x00034800012a7983 */ /* 0x000ee80000300800 */
[----:B------:R-:W3:Y:S04]  /*38590*/  LDL.LU R43, [R1+0x34c] ;  /* 0x00034c00012b7983 */ /* 0x000ee80000300800 */
        /* <DEDUP_REMOVED lines=10> */
[----:B----4-:R-:W-:-:S15]  /*38640*/  HMMA.16816.F32.BF16 R36, R44, R30, R36 ;  /* 0x0000001e2c24723c */ /* 0x010fde0000041824 */
[----:B------:R-:W-:-:S08]  /*38650*/  NOP ;  /* 0x0000000000007918 */ /* 0x000fd00000000000 */
[----:B------:R-:W-:Y:S04]  /*38660*/  STL.64 [R1+0xa60], R36 ;  /* 0x000a602401007387 */ /* 0x000fe80000100a00 */
[----:B------:R0:W-:Y:S04]  /*38670*/  STL.64 [R1+0xa68], R38 ;  /* 0x000a682601007387 */ /* 0x0001e80000100a00 */
[----:B0-----:R-:W3:Y:S04]  /*38680*/  LDL.LU.64 R38, [R1+0x2ef0] ;  /* 0x002ef00001267983 */ /* 0x001ee80000300a00 */
[----:B------:R-:W3:Y:S04]  /*38690*/  LDL.LU.64 R36, [R1+0x2ee8] ;  /* 0x002ee80001247983 */ /* 0x000ee80000300a00 */
[----:B------:R0:W-:Y:S04]  /*386a0*/  STL.64 [R1+0x2ee0], R30 ;  /* 0x002ee01e01007387 */ /* 0x0001e80000100a00 */
[----:B------:R-:W4:Y:S04]  /*386b0*/  LDL.LU R28, [R1+0x3c0] ;  /* 0x0003c000011c7983 */ /* 0x000f280000300800 */
[----:B------:R-:W4:Y:S04]  /*386c0*/  LDL.LU R29, [R1+0x3c4] ;  /* 0x0003c400011d7983 */ /* 0x000f280000300800 */
[----:B0-----:R-:W4:Y:S04]  /*386d0*/  LDL.LU R30, [R1+0x3c8] ;  /* 0x0003c800011e7983 */ /* 0x001f280000300800 */
[----:B------:R-:W4:Y:S04]  /*386e0*/  LDL.LU R31, [R1+0x3cc] ;  /* 0x0003cc00011f7983 */ /* 0x000f280000300800 */
[----:B------:R0:W-:Y:S01]  /*386f0*/  STL.64 [R1+0x2ed8], R34 ;  /* 0x002ed82201007387 */ /* 0x0001e20000100a00 */
[----:B----4-:R-:W-:Y:S06]  /*38700*/  HMMA.16816.F32.BF16 R44, R44, R34, R28 ;  /* 0x000000222c2c723c */ /* 0x010fec000004181c */
[C---:B---3--:R-:W-:Y:S06]  /*38710*/  HMMA.16816.F32.BF16 R28, R36.reuse, R6, R40 ;  /* 0x00000006241c723c */ /* 0x048fec0000041828 */
[C---:B0-----:R-:W-:Y:S11]  /*38720*/  HMMA.16816.F32.BF16 R32, R36.reuse, R10, R48 ;  /* 0x0000000a2420723c */ /* 0x041ff60000041830 */
[----:B------:R-:W-:Y:S04]  /*38730*/  STL.64 [R1+0x3c0], R44 ;  /* 0x0003c02c01007387 */ /* 0x000fe80000100a00 */
[----:B------:R-:W-:Y:S04]  /*38740*/  STL.64 [R1+0x3c8], R46 ;  /* 0x0003c82e01007387 */ /* 0x000fe80000100a00 */
[----:B------:R-:W-:Y:S04]  /*38750*/  STL.64 [R1+0x340], R28 ;  /* 0x0003401c01007387 */ /* 0x000fe80000100a00 */
[----:B------:R2:W-:Y:S04]  /*38760*/  STL.64 [R1+0x348], R30 ;  /* 0x0003481e01007387 */ /* 0x0005e80000100a00 */
[----:B------:R-:W-:Y:S04]  /*38770*/  STL.64 [R1+0x330], R32 ;  /* 0x0003302001007387 */ /* 0x000fe80000100a00 */
[----:B------:R-:W-:Y:S04]  /*38780*/  STL.64 [R1+0x338], R34 ;  /* 0x0003382201007387 */ /* 0x000fe80000100a00 */
[----:B------:R-:W-:Y:S04]  /*38790*/  STL.64 [R1+0x2eb0], R14 ;  /* 0x002eb00e01007387 */ /* 0x000fe80000100a00 */
[----:B------:R0:W-:Y:S01]  /*387a0*/  STL.64 [R1+0x2ea8], R12 ;  /* 0x002ea80c01007387 */ /* 0x0001e20000100a00 */
[C---:B--2---:R-:W-:Y:S06]  /*387b0*/  HMMA.16816.F32.BF16 R28, R36.reuse, R14, R56 ;  /* 0x0000000e241c723c */ /* 0x044fec0000041838 */
[----:B0-----:R-:W-:-:S15]  /*387c0*/  HMMA.16816.F32.BF16 R12, R36, R18, R52 ;  /* 0x00000012240c723c */ /* 0x001fde0000041834 */
[----:B------:R-:W-:-:S02]  /*387d0*/  NOP ;  /* 0x0000000000007918 */ /* 0x000fc40000000000 */
[----:B------:R-:W-:Y:S04]  /*387e0*/  STL.64 [R1+0x320], R28 ;  /* 0x0003201c01007387 */ /* 0x000fe80000100a00 */
[----:B------:R-:W-:Y:S04]  /*387f0*/  STL.64 [R1+0x328], R30 ;  /* 0x0003281e01007387 */ /* 0x000fe80000100a00 */
[----:B------:R-:W-:Y:S04]  /*38800*/  STL.64 [R1+0x2ea0], R18 ;  /* 0x002ea01201007387 */ /* 0x000fe80000100a00 */
[----:B------:R-:W-:Y:S04]  /*38810*/  STL.64 [R1+0x2e98], R16 ;  /* 0x002e981001007387 */ /* 0x000fe80000100a00 */
        /* <DEDUP_REMOVED lines=38> */
[----:B------:R-:W-:-:S03]  /*38a80*/  LOP3.LUT R9, R60, 0x40, RZ, 0x3c, !PT ;  /* 0x000000403c097812 */ /* 0x000fc600078e3cff */
[----:B--2---:R-:W-:Y:S04]  /*38a90*/  STL.64 [R1+0x2ec0], R18 ;  /* 0x002ec01201007387 */ /* 0x004fe80000100a00 */
[----:B----4-:R0:W-:Y:S04]  /*38aa0*/  STL.64 [R1+0x2eb8], R16 ;  /* 0x002eb81001007387 */ /* 0x0101e80000100a00 */
[----:B------:R-:W2:Y:S04]  /*38ab0*/  LDL.LU R12, [R1+0x8b0] ;  /* 0x0008b000010c7983 */ /* 0x000ea80000300800 */
[----:B------:R-:W2:Y:S04]  /*38ac0*/  LDL.LU R13, [R1+0x8b4] ;  /* 0x0008b400010d7983 */ /* 0x000ea80000300800 */
[----:B------:R-:W2:Y:S04]  /*38ad0*/  LDL.LU R14, [R1+0x8b8] ;  /* 0x0008b800010e7983 */ /* 0x000ea80000300800 */
[----:B------:R-:W2:Y:S01]  /*38ae0*/  LDL.LU R15, [R1+0x8bc] ;  /* 0x0008bc00010f7983 */ /* 0x000ea20000300800 */
[C---:B---3--:R-:W-:Y:S03]  /*38af0*/  HMMA.16816.F32.BF16 R44, R36.reuse, R22, R44 ;  /* 0x00000016242c723c */ /* 0x048fe6000004182c */
[----:B0-----:R-:W3:Y:S04]  /*38b00*/  LDL.LU R16, [R1+0x8c0] ;  /* 0x0008c00001107983 */ /* 0x001ee80000300800 */
[----:B------:R-:W3:Y:S04]  /*38b10*/  LDL.LU R17, [R1+0x8c4] ;  /* 0x0008c40001117983 */ /* 0x000ee80000300800 */
[----:B------:R-:W3:Y:S04]  /*38b20*/  LDL.LU R18, [R1+0x8c8] ;  /* 0x0008c80001127983 */ /* 0x000ee80000300800 */
[----:B------:R-:W3:Y:S04]  /*38b30*/  LDL.LU R19, [R1+0x8cc] ;  /* 0x0008cc0001137983 */ /* 0x000ee80000300800 */
[----:B------:R-:W-:Y:S04]  /*38b40*/  STL.64 [R1+0x2e90], R58 ;  /* 0x002e903a01007387 */ /* 0x000fe80000100a00 */
[----:B------:R0:W-:Y:S04]  /*38b50*/  STL.64 [R1+0x2e88], R56 ;  /* 0x002e883801007387 */ /* 0x0001e80000100a00 */
        /* <DEDUP_REMOVED lines=13> */
[----:B------:R-:W-:Y:S04]  /*38c30*/  STL.64 [R1+0x308], R46 ;  /* 0x0003082e01007387 */ /* 0x000fe80000100a00 */
[----:B------:R-:W0:Y:S01]  /*38c40*/  LDSM.16.MT88.4 R44, [R9+UR4+0x4000] ;  /* 0x00400004092c783b */ /* 0x000e220008004200 */
[C---:B------:R-:W-:Y:S03]  /*38c50*/  HMMA.16816.F32.BF16 R28, R36.reuse, R26, R28 ;  /* 0x0000001a241c723c */ /* 0x040fe6000004181c */
[----:B0-----:R-:W-:Y:S04]  /*38c60*/  STL.64 [R1+0x2e30], R46 ;  /* 0x002e302e01007387 */ /* 0x001fe80000100a00 */
[----:B------:R0:W-:Y:S04]  /*38c70*/  STL.64 [R1+0x2e28], R44 ;  /* 0x002e282c01007387 */ /* 0x0001e80000100a00 */
[----:B0-----:R-:W4:Y:S04]  /*38c80*/  LDL.LU R44, [R1+0x7b0] ;  /* 0x0007b000012c7983 */ /* 0x001f280000300800 */
[----:B------:R-:W4:Y:S04]  /*38c90*/  LDL.LU R45, [R1+0x7b4] ;  /* 0x0007b400012d7983 */ /* 0x000f280000300800 */
[----:B------:R-:W4:Y:S04]  /*38ca0*/  LDL.LU R46, [R1+0x7b8] ;  /* 0x0007b800012e7983 */ /* 0x000f280000300800 */
[----:B------:R-:W4:Y:S04]  /*38cb0*/  LDL.LU R47, [R1+0x7bc] ;  /* 0x0007bc00012f7983 */ /* 0x000f280000300800 */
        /* <DEDUP_REMOVED lines=21> */
[C---:B---3--:R-:W-:Y:S06]  /*38e10*/  HMMA.16816.F32.BF16 R16, R48.reuse, R6, R16 ;  /* 0x000000063010723c */ /* 0x048fec0000041810 */
[----:B------:R-:W-:-:S15]  /*38e20*/  HMMA.16816.F32.BF16 R12, R48, R10, R12 ;  /* 0x0000000a300c723c */ /* 0x000fde000004180c */
[----:B------:R-:W-:-:S02]  /*38e30*/  NOP ;  /* 0x0000000000007918 */ /* 0x000fc40000000000 */
[----:B------:R-:W-:Y:S04]  /*38e40*/  STL.64 [R1+0x8c0], R16 ;  /* 0x0008c01001007387 */ /* 0x000fe80000100a00 */
[----:B------:R0:W-:Y:S04]  /*38e50*/  STL.64 [R1+0x8c8], R18 ;  /* 0x0008c81201007387 */ /* 0x0001e80000100a00 */
[----:B0-----:R-:W3:Y:S04]  /*38e60*/  LDL.LU.64 R18, [R1+0x2ec0] ;  /* 0x002ec00001127983 */ /* 0x001ee80000300a00 */
[----:B------:R-:W3:Y:S04]  /*38e70*/  LDL.LU.64 R16, [R1+0x2eb8] ;  /* 0x002eb80001107983 */ /* 0x000ee80000300a00 */
        /* <DEDUP_REMOVED lines=15> */
[----:B------:R-:W4:Y:S02]  /*38f70*/  LDL.LU.64 R56, [R1+0x2e88] ;  /* 0x002e880001387983 */ /* 0x000f240000300a00 */
[----:B----4-:R-:W-:-:S15]  /*38f80*/  HMMA.16816.F32.BF16 R56, R48, R22, R56 ;  /* 0x000000163038723c */ /* 0x010fde0000041838 */
[----:B------:R-:W-:-:S08]  /*38f90*/  NOP ;  /* 0x0000000000007918 */ /* 0x000fd00000000000 */
[----:B------:R-:W-:Y:S04]  /*38fa0*/  STL.64 [R1+0x880], R56 ;  /* 0x0008803801007387 */ /* 0x000fe80000100a00 */
[----:B------:R0:W-:Y:S04]  /*38fb0*/  STL.64 [R1+0x888], R58 ;  /* 0x0008883a01007387 */ /* 0x0001e80000100a00 */
[----:B0-----:R-:W4:Y:S04]  /*38fc0*/  LDL.LU.64 R58, [R1+0x2e80] ;  /* 0x002e8000013a7983 */ /* 0x001f280000300a00 */
[----:B------:R-:W4:Y:S01]  /*38fd0*/  LDL.LU.64 R56, [R1+0x2e78] ;  /* 0x002e780001387983 */ /* 0x000f220000300a00 */
        /* <DEDUP_REMOVED lines=16> */
[----:B------:R-:W3:Y:S04]  /*390e0*/  LDL.LU.64 R40, [R1+0x2e58] ;  /* 0x002e580001287983 */ /* 0x000ee80000300a00 */
[----:B------:R-:W-:Y:S04]  /*390f0*/  STL.64 [R1+0x2e40], R30 ;  /* 0x002e401e01007387 */ /* 0x000fe80000100a00 */
[----:B------:R3:W-:Y:S01]  /*39100*/  STL.64 [R1+0x2e38], R34 ;  /* 0x002e382201007387 */ /* 0x0007e20000100a00 */
[----:B--2---:R-:W-:Y:S03]  /*39110*/  HMMA.16816.F32.BF16 R24, R48, R34, R24 ;  /* 0x000000223018723c */ /* 0x004fe60000041818 */
[----:B------:R-:W0:Y:S03]  /*39120*/  LDSM.16.MT88.4 R48, [R9+UR4+0x4100] ;  /* 0x004100040930783b */ /* 0x000e260008004200 */
[C---:B---3--:R-:W-:Y:S06]  /*39130*/  HMMA.16816.F32.BF16 R32, R40.reuse, R6, R36 ;  /* 0x000000062820723c */ /* 0x048fec0000041824 */
[C---:B------:R-:W-:Y:S11]  /*39140*/  HMMA.16816.F32.BF16 R28, R40.reuse, R10, R44 ;  /* 0x0000000a281c723c */ /* 0x040ff6000004182c */
[----:B------:R-:W-:Y:S04]  /*39150*/  STL.64 [R1+0x220], R24 ;  /* 0x0002201801007387 */ /* 0x000fe80000100a00 */
[----:B------:R4:W-:Y:S02]  /*39160*/  STL.64 [R1+0x228], R26 ;  /* 0x0002281a01007387 */ /* 0x0009e40000100a00 */
[C---:B----4-:R-:W-:Y:S02]  /*39170*/  HMMA.16816.F32.BF16 R24, R40.reuse, R14, R56 ;  /* 0x0000000e2818723c */ /* 0x050fe40000041838 */
[----:B0-----:R-:W-:Y:S04]  /*39180*/  STL.64 [R1+0x2d80], R50 ;  /* 0x002d803201007387 */ /* 0x001fe80000100a00 */
[----:B------:R-:W-:Y:S04]  /*39190*/  STL.64 [R1+0x2d78], R48 ;  /* 0x002d783001007387 */ /* 0x000fe80000100a00 */
[----:B------:R-:W-:Y:S04]  /*391a0*/  STL.64 [R1+0x7c0], R32 ;  /* 0x0007c02001007387 */ /* 0x000fe80000100a00 */
[----:B------:R-:W-:Y:S04]  /*391b0*/  STL.64 [R1+0x7c8], R34 ;  /* 0x0007c82201007387 */ /* 0x000fe80000100a00 */
[----:B------:R-:W-:Y:S04]  /*391c0*/  STL.64 [R1+0x2e10], R14 ;  /* 0x002e100e01007387 */ /* 0x000fe80000100a00 */
        /* <DEDUP_REMOVED lines=30> */
[----:B----4-:R-:W-:Y:S04]  /*393b0*/  STL.64 [R1+0x2dd0], R38 ;  /* 0x002dd02601007387 */ /* 0x010fe80000100a00 */
[----:B--2---:R0:W-:Y:S04]  /*393c0*/  STL.64 [R1+0x2dc8], R36 ;  /* 0x002dc82401007387 */ /* 0x0041e80000100a00 */
        /* <DEDUP_REMOVED lines=10> */
[----:B------:R-:W3:Y:S04]  /*39470*/  LDL.LU R16, [R1+0xe10] ;  /* 0x000e100001107983 */ /* 0x000ee80000300800 */
[----:B------:R-:W3:Y:S04]  /*39480*/  LDL.LU R17, [R1+0xe14] ;  /* 0x000e140001117983 */ /* 0x000ee80000300800 */
[----:B------:R-:W2:Y:S04]  /*39490*/  LDL.LU R18, [R1+0xe18] ;  /* 0x000e180001127983 */ /* 0x000ea80000300800 */
        /* <DEDUP_REMOVED lines=17> */
[----:B--2---:R-:W-:Y:S04]  /*395b0*/  STL.64 [R1+0x2e20], R18 ;  /* 0x002e201201007387 */ /* 0x004fe80000100a00 */
[----:B---3--:R0:W-:Y:S04]  /*395c0*/  STL.64 [R1+0x2e18], R16 ;  /* 0x002e181001007387 */ /* 0x0081e80000100a00 */
[----:B------:R-:W2:Y:S04]  /*395d0*/  LDL.LU R12, [R1+0xe20] ;  /* 0x000e2000010c7983 */ /* 0x000ea80000300800 */
[----:B------:R-:W2:Y:S04]  /*395e0*/  LDL.LU R13, [R1+0xe24] ;  /* 0x000e2400010d7983 */ /* 0x000ea80000300800 */
[----:B------:R-:W2:Y:S04]  /*395f0*/  LDL.LU R14, [R1+0xe28] ;  /* 0x000e2800010e7983 */ /* 0x000ea80000300800 */
[----:B------:R-:W2:Y:S04]  /*39600*/  LDL.LU R15, [R1+0xe2c] ;  /* 0x000e2c00010f7983 */ /* 0x000ea80000300800 */
[----:B0-----:R-:W3:Y:S04]  /*39610*/  LDL.LU R16, [R1+0xe30] ;  /* 0x000e300001107983 */ /* 0x001ee80000300800 */
[----:B------:R-:W3:Y:S04]  /*39620*/  LDL.LU R17, [R1+0xe34] ;  /* 0x000e340001117983 */ /* 0x000ee80000300800 */
[----:B------:R-:W3:Y:S01]  /*39630*/  LDL.LU R18, [R1+0xe38] ;  /* 0x000e380001127983 */ /* 0x000ee20000300800 */
[C---:B----4-:R-:W-:Y:S03]  /*39640*/  HMMA.16816.F32.BF16 R24, R40.reuse, R22, R24 ;  /* 0x000000162818723c */ /* 0x050fe60000041818 */
[----:B------:R-:W3:Y:S04]  /*39650*/  LDL.LU R19, [R1+0xe3c] ;  /* 0x000e3c0001137983 */ /* 0x000ee80000300800 */
[----:B------:R-:W-:Y:S04]  /*39660*/  STL.64 [R1+0x2df0], R38 ;  /* 0x002df02601007387 */ /* 0x000fe80000100a00 */
[----:B------:R0:W-:Y:S04]  /*39670*/  STL.64 [R1+0x2de8], R36 ;  /* 0x002de82401007387 */ /* 0x0001e80000100a00 */
[----:B0-----:R-:W4:Y:S04]  /*39680*/  LDL.LU R36, [R1+0xe00] ;  /* 0x000e000001247983 */ /* 0x001f280000300800 */
[----:B------:R-:W4:Y:S04]  /*39690*/  LDL.LU R37, [R1+0xe04] ;  /* 0x000e040001257983 */ /* 0x000f280000300800 */
[----:B------:R-:W4:Y:S04]  /*396a0*/  LDL.LU R38, [R1+0xe08] ;  /* 0x000e080001267983 */ /* 0x000f280000300800 */
[----:B------:R-:W4:Y:S04]  /*396b0*/  LDL.LU R39, [R1+0xe0c] ;  /* 0x000e0c0001277983 */ /* 0x000f280000300800 */
        /* <DEDUP_REMOVED lines=82> */
[----:B----4-:R-:W-:Y:S02]  /*39be0*/  HMMA.16816.F32.BF16 R44, R44, R34, R36 ;  /* 0x000000222c2c723c */ /* 0x010fe40000041824 */
[----:B------:R-:W4:Y:S04]  /*39bf0*/  LDL.LU.64 R38, [R1+0x2db0] ;  /* 0x002db00001267983 */ /* 0x000f280000300a00 */
[----:B------:R-:W4:-:S15]  /*39c00*/  LDL.LU.64 R36, [R1+0x2da8] ;  /* 0x002da80001247983 */ /* 0x000f1e0000300a00 */
[----:B------:R-:W-:-:S02]  /*39c10*/  NOP ;  /* 0x0000000000007918 */ /* 0x000fc40000000000 */
[----:B------:R0:W-:Y:S04]  /*39c20*/  STL.64 [R1+0x6d0], R44 ;  /* 0x0006d02c01007387 */ /* 0x0001e80000100a00 */
[----:B------:R1:W-:Y:S04]  /*39c30*/  STL.64 [R1+0x6d8], R46 ;  /* 0x0006d82e01007387 */ /* 0x0003e80000100a00 */
[----:B0-----:R-:W2:Y:S04]  /*39c40*/  LDL.LU R44, [R1+0x5b0] ;  /* 0x0005b000012c7983 */ /* 0x001ea80000300800 */
[----:B------:R-:W2:Y:S04]  /*39c50*/  LDL.LU R45, [R1+0x5b4] ;  /* 0x0005b400012d7983 */ /* 0x000ea80000300800 */
[----:B-1----:R-:W2:Y:S04]  /*39c60*/  LDL.LU R46, [R1+0x5b8] ;  /* 0x0005b800012e7983 */ /* 0x002ea80000300800 */
[----:B------:R-:W2:Y:S01]  /*39c70*/  LDL.LU R47, [R1+0x5bc] ;  /* 0x0005bc00012f7983 */ /* 0x000ea20000300800 */
        /* <DEDUP_REMOVED lines=22> */
[----:B------:R-:W-:Y:S04]  /*39de0*/  STL.64 [R1+0x5b8], R46 ;  /* 0x0005b82e01007387 */ /* 0x000fe80000100a00 */
[----:B------:R-:W1:Y:S04]  /*39df0*/  LDSM.16.MT88.4 R44, [R9+UR4+0x4200] ;  /* 0x00420004092c783b */ /* 0x000e680008004200 */
[----:B0-----:R-:W3:Y:S04]  /*39e00*/  LDL.LU R16, [R1+0xd30] ;  /* 0x000d300001107983 */ /* 0x001ee80000300800 */
[----:B------:R-:W3:Y:S04]  /*39e10*/  LDL.LU R17, [R1+0xd34] ;  /* 0x000d340001117983 */ /* 0x000ee80000300800 */
[----:B------:R-:W3:Y:S04]  /*39e20*/  LDL.LU R18, [R1+0xd38] ;  /* 0x000d380001127983 */ /* 0x000ee80000300800 */
[----:B------:R-:W3:Y:S04]  /*39e30*/  LDL.LU R19, [R1+0xd3c] ;  /* 0x000d3c0001137983 */ /* 0x000ee80000300800 */
[----:B-1----:R-:W-:Y:S04]  /*39e40*/  STL.64 [R1+0x2d00], R46 ;  /* 0x002d002e01007387 */ /* 0x002fe80000100a00 */
[----:B------:R-:W-:Y:S04]  /*39e50*/  STL.64 [R1+0x2cf8], R44 ;  /* 0x002cf82c01007387 */ /* 0x000fe80000100a00 */
[----:B------:R-:W-:Y:S04]  /*39e60*/  STL.64 [R1+0x2d60], R22 ;  /* 0x002d601601007387 */ /* 0x000fe80000100a00 */
[----:B------:R-:W-:Y:S01]  /*39e70*/  STL.64 [R1+0x2d58], R20 ;  /* 0x002d581401007387 */ /* 0x000fe20000100a00 */
[----:B---3--:R-:W-:-:S15]  /*39e80*/  HMMA.16816.F32.BF16 R16, R36, R22, R16 ;  /* 0x000000162410723c */ /* 0x008fde0000041810 */
[----:B------:R-:W-:-:S08]  /*39e90*/  NOP ;  /* 0x0000000000007918 */ /* 0x000fd00000000000 */
[----:B------:R-:W-:Y:S04]  /*39ea0*/  STL.64 [R1+0xd30], R16 ;  /* 0x000d301001007387 */ /* 0x000fe80000100a00 */
[----:B------:R0:W-:Y:S02]  /*39eb0*/  STL.64 [R1+0xd38], R18 ;  /* 0x000d381201007387 */ /* 0x0001e40000100a00 */
[C---:B0-----:R-:W-:Y:S06]  /*39ec0*/  HMMA.16816.F32.BF16 R16, R36.reuse, R26, R40 ;  /* 0x0000001a2410723c */ /* 0x041fec0000041828 */
[C---:B------:R-:W-:Y:S06]  /*39ed0*/  HMMA.16816.F32.BF16 R20, R36.reuse, R30, R56 ;  /* 0x0000001e2414723c */ /* 0x040fec0000041838 */
[----:B------:R-:W-:Y:S11]  /*39ee0*/  STL.64 [R1+0x2d50], R30 ;  /* 0x002d501e01007387 */ /* 0x000ff60000100a00 */
[----:B------:R-:W-:Y:S04]  /*39ef0*/  STL.64 [R1+0xd20], R16 ;  /* 0x000d201001007387 */ /* 0x000fe80000100a00 */
[----:B------:R0:W-:Y:S02]  /*39f00*/  STL.64 [R1+0xd28], R18 ;  /* 0x000d281201007387 */ /* 0x0001e40000100a00 */
[----:B0-----:R-:W-:Y:S02]  /*39f10*/  HMMA.16816.F32.BF16 R16, R36, R34, R52 ;  /* 0x000000222410723c */ /* 0x001fe40000041834 */
[----:B------:R-:W-:Y:S04]  /*39f20*/  STL.64 [R1+0xd10], R20 ;  /* 0x000d101401007387 */ /* 0x000fe80000100a00 */
[----:B------:R-:W-:Y:S04]  /*39f30*/  STL.64 [R1+0xd18], R22 ;  /* 0x000d181601007387 */ /* 0x000fe80000100a00 */
[----:B------:R-:W-:Y:S04]  /*39f40*/  STL.64 [R1+0x2d48], R34 ;  /* 0x002d482201007387 */ /* 0x000fe80000100a00 */
[----:B------:R-:W3:Y:S09]  /*39f50*/  LDL.LU R44, [R1+0x440] ;  /* 0x00044000012c7983 */ /* 0x000ef20000300800 */
[----:B------:R-:W-:Y:S04]  /*39f60*/  STL.64 [R1+0x5a0], R16 ;  /* 0x0005a01001007387 */ /* 0x000fe80000100a00 */
[----:B------:R-:W-:Y:S04]  /*39f70*/  STL.64 [R1+0x5a8], R18 ;  /* 0x0005a81201007387 */ /* 0x000fe80000100a00 */
[----:B------:R-:W3:Y:S04]  /*39f80*/  LDL.LU R45, [R1+0x444] ;  /* 0x00044400012d7983 */ /* 0x000ee80000300800 */
[----:B------:R-:W4:Y:S04]  /*39f90*/  LDL.LU R46, [R1+0x448] ;  /* 0x00044800012e7983 */ /* 0x000f280000300800 */
[----:B------:R-:W4:Y:S04]  /*39fa0*/  LDL.LU R47, [R1+0x44c] ;  /* 0x00044c00012f7983 */ /* 0x000f280000300800 */
[----:B----4-:R-:W-:Y:S04]  /*39fb0*/  STL.64 [R1+0x2d10], R46 ;  /* 0x002d102e01007387 */ /* 0x010fe80000100a00 */
[----:B---3--:R0:W-:Y:S04]  /*39fc0*/  STL.64 [R1+0x2d08], R44 ;  /* 0x002d082c01007387 */ /* 0x0081e80000100a00 */
[----:B0-----:R-:W3:Y:S04]  /*39fd0*/  LDL.LU R44, [R1+0x450] ;  /* 0x00045000012c7983 */ /* 0x001ee80000300800 */
[----:B------:R-:W3:Y:S04]  /*39fe0*/  LDL.LU R45, [R1+0x454] ;  /* 0x00045400012d7983 */ /* 0x000ee80000300800 */
        /* <DEDUP_REMOVED lines=34> */
[----:B----4-:R-:W-:Y:S04]  /*3a210*/  STL.64 [R1+0x2d20], R46 ;  /* 0x002d202e01007387 */ /* 0x010fe80000100a00 */
[----:B---3--:R0:W-:Y:S04]  /*3a220*/  STL.64 [R1+0x2d18], R44 ;  /* 0x002d182c01007387 */ /* 0x0081e80000100a00 */
[----:B0-----:R-:W3:Y:S04]  /*3a230*/  LDL.LU R44, [R1+0x460] ;  /* 0x00046000012c7983 */ /* 0x001ee80000300800 */
[----:B------:R-:W3:Y:S04]  /*3a240*/  LDL.LU R45, [R1+0x464] ;  /* 0x00046400012d7983 */ /* 0x000ee80000300800 */
[----:B------:R-:W4:Y:S04]  /*3a250*/  LDL.LU R46, [R1+0x468] ;  /* 0x00046800012e7983 */ /* 0x000f280000300800 */
[----:B------:R-:W4:Y:S01]  /*3a260*/  LDL.LU R47, [R1+0x46c] ;  /* 0x00046c00012f7983 */ /* 0x000f220000300800 */
[C---:B--2---:R-:W-:Y:S06]  /*3a270*/  HMMA.16816.F32.BF16 R56, R48.reuse, R6, R56 ;  /* 0x000000063038723c */ /* 0x044fec0000041838 */
[C---:B------:R-:W-:Y:S01]  /*3a280*/  HMMA.16816.F32.BF16 R16, R48.reuse, R14, R16 ;  /* 0x0000000e3010723c */ /* 0x040fe20000041810 */
[----:B----4-:R-:W-:Y:S04]  /*3a290*/  STL.64 [R1+0x2d30], R46 ;  /* 0x002d302e01007387 */ /* 0x010fe80000100a00 */
[----:B---3--:R0:W-:Y:S04]  /*3a2a0*/  STL.64 [R1+0x2d28], R44 ;  /* 0x002d282c01007387 */ /* 0x0081e80000100a00 */
[----:B0-----:R-:W2:Y:S04]  /*3a2b0*/  LDL.LU R44, [R1+0x470] ;  /* 0x00047000012c7983 */ /* 0x001ea80000300800 */
[----:B------:R-:W2:Y:S04]  /*3a2c0*/  LDL.LU R45, [R1+0x474] ;  /* 0x00047400012d7983 */ /* 0x000ea80000300800 */
[----:B------:R-:W2:Y:S04]  /*3a2d0*/  LDL.LU R46, [R1+0x478] ;  /* 0x00047800012e7983 */ /* 0x000ea80000300800 */
[----:B------:R-:W2:Y:S04]  /*3a2e0*/  LDL.LU R47, [R1+0x47c] ;  /* 0x00047c00012f7983 */ /* 0x000ea80000300800 */
[----:B------:R-:W-:Y:S04]  /*3a2f0*/  STL.64 [R1+0x530], R56 ;  /* 0x0005303801007387 */ /* 0x000fe80000100a00 */
[----:B------:R0:W-:Y:S02]  /*3a300*/  STL.64 [R1+0x538], R58 ;  /* 0x0005383a01007387 */ /* 0x0001e40000100a00 */
[----:B0-----:R-:W-:Y:S02]  /*3a310*/  HMMA.16816.F32.BF16 R56, R48, R10, R52 ;  /* 0x0000000a3038723c */ /* 0x001fe40000041834 */
[----:B------:R-:W3:-:S15]  /*3a320*/  LDL.LU R52, [R1+0x430] ;  /* 0x0004300001347983 */ /* 0x000ede0000300800 */
[----:B------:R-:W-:-:S06]  /*3a330*/  NOP ;  /* 0x0000000000007918 */ /* 0x000fcc0000000000 */
        /* <DEDUP_REMOVED lines=92> */
[C---:B----4-:R-:W-:Y:S06]  /*3a900*/  HMMA.16816.F32.BF16 R24, R40.reuse, R30, R16 ;  /* 0x0000001e2818723c */ /* 0x050fec0000041810 */
[----:B------:R-:W-:Y:S01]  /*3a910*/  HMMA.16816.F32.BF16 R16, R40, R34, R48 ;  /* 0x000000222810723c */ /* 0x000fe20000041830 */
[----:B------:R-:W0:Y:S10]  /*3a920*/  LDSM.16.MT88.4 R40, [R9+UR4+0x4380] ;  /* 0x004380040928783b */ /* 0x000e340008004200 */
[----:B------:R-:W-:Y:S04]  /*3a930*/  STL.64 [R1+0xb20], R52 ;  /* 0x000b203401007387 */ /* 0x000fe80000100a00 */
[----:B------:R-:W-:Y:S04]  /*3a940*/  STL.64 [R1+0xb28], R54 ;  /* 0x000b283601007387 */ /* 0x000fe80000100a00 */
[----:B------:R-:W-:Y:S04]  /*3a950*/  STL.64 [R1+0x2cd0], R30 ;  /* 0x002cd01e01007387 */ /* 0x000fe80000100a00 */
[----:B------:R-:W-:Y:S04]  /*3a960*/  STL.64 [R1+0xb10], R24 ;  /* 0x000b101801007387 */ /* 0x000fe80000100a00 */
[----:B------:R3:W-:Y:S04]  /*3a970*/  STL.64 [R1+0xb18], R26 ;  /* 0x000b181a01007387 */ /* 0x0007e80000100a00 */
[----:B------:R-:W-:Y:S04]  /*3a980*/  STL.64 [R1+0x2cc8], R34 ;  /* 0x002cc82201007387 */ /* 0x000fe80000100a00 */
[----:B------:R-:W-:Y:S04]  /*3a990*/  STL.64 [R1+0x420], R16 ;  /* 0x0004201001007387 */ /* 0x000fe80000100a00 */
[----:B------:R1:W-:Y:S01]  /*3a9a0*/  STL.64 [R1+0x428], R18 ;  /* 0x0004281201007387 */ /* 0x0003e20000100a00 */
[C---:B---3--:R-:W-:Y:S06]  /*3a9b0*/  HMMA.16816.F32.BF16 R24, R44.reuse, R6, R36 ;  /* 0x000000062c18723c */ /* 0x048fec0000041824 */
[C---:B-1----:R-:W-:Y:S01]  /*3a9c0*/  HMMA.16816.F32.BF16 R16, R44.reuse, R10, R56 ;  /* 0x0000000a2c10723c */ /* 0x042fe20000041838 */
[----:B0-----:R-:W-:Y:S04]  /*3a9d0*/  STL.64 [R1+0x2c38], R42 ;  /* 0x002c382a01007387 */ /* 0x001fe80000100a00 */
[----:B------:R0:W-:Y:S04]  /*3a9e0*/  STL.64 [R1+0x2c30], R40 ;  /* 0x002c302801007387 */ /* 0x0001e80000100a00 */
[----:B0-----:R-:W2:Y:S08]  /*3a9f0*/  LDL.LU R40, [R1+0x840] ;  /* 0x0008400001287983 */ /* 0x001eb00000300800 */
[----:B------:R-:W-:Y:S04]  /*3aa00*/  STL.64 [R1+0xa50], R24 ;  /* 0x000a501801007387 */ /* 0x000fe80000100a00 */
[----:B------:R-:W-:Y:S04]  /*3aa10*/  STL.64 [R1+0xa58], R26 ;  /* 0x000a581a01007387 */ /* 0x000fe80000100a00 */
[----:B------:R-:W-:Y:S04]  /*3aa20*/  STL.64 [R1+0xa40], R16 ;  /* 0x000a401001007387 */ /* 0x000fe80000100a00 */
[----:B------:R-:W-:Y:S04]  /*3aa30*/  STL.64 [R1+0xa48], R18 ;  /* 0x000a481201007387 */ /* 0x000fe80000100a00 */
        /* <DEDUP_REMOVED lines=38> */
[----:B----4-:R0:W-:Y:S04]  /*3aca0*/  STL.64 [R1+0x2ca8], R48 ;  /* 0x002ca83001007387 */ /* 0x0101e80000100a00 */
[----:B0-----:R-:W2:Y:S04]  /*3acb0*/  LDL.LU R48, [R1+0x920] ;  /* 0x0009200001307983 */ /* 0x001ea80000300800 */
[----:B------:R-:W2:Y:S04]  /*3acc0*/  LDL.LU R49, [R1+0x924] ;  /* 0x0009240001317983 */ /* 0x000ea80000300800 */
[----:B------:R-:W2:Y:S04]  /*3acd0*/  LDL.LU R50, [R1+0x928] ;  /* 0x0009280001327983 */ /* 0x000ea80000300800 */
[----:B------:R-:W2:Y:S04]  /*3ace0*/  LDL.LU R51, [R1+0x92c] ;  /* 0x00092c0001337983 */ /* 0x000ea80000300800 */
[----:B---3--:R-:W-:Y:S04]  /*3acf0*/  STL.64 [R1+0x2c90], R42 ;  /* 0x002c902a01007387 */ /* 0x008fe80000100a00 */
[----:B------:R0:W-:Y:S04]  /*3ad00*/  STL.64 [R1+0x2c88], R40 ;  /* 0x002c882801007387 */ /* 0x0001e80000100a00 */
[----:B0-----:R-:W3:Y:S04]  /*3ad10*/  LDL.LU R40, [R1+0xf10] ;  /* 0x000f100001287983 */ /* 0x001ee80000300800 */
[----:B------:R-:W3:Y:S04]  /*3ad20*/  LDL.LU R41, [R1+0xf14] ;  /* 0x000f140001297983 */ /* 0x000ee80000300800 */
[----:B------:R-:W4:Y:S04]  /*3ad30*/  LDL.LU R42, [R1+0xf18] ;  /* 0x000f1800012a7983 */ /* 0x000f280000300800 */
[----:B------:R-:W4:Y:S01]  /*3ad40*/  LDL.LU R43, [R1+0xf1c] ;  /* 0x000f1c00012b7983 */ /* 0x000f220000300800 */
[C---:B------:R-:W-:Y:S03]  /*3ad50*/  HMMA.16816.F32.BF16 R16, R44.reuse, R14, R16 ;  /* 0x0000000e2c10723c */ /* 0x040fe60000041810 */
[----:B----4-:R-:W-:Y:S04]  /*3ad60*/  STL.64 [R1+0x2ca0], R42 ;  /* 0x002ca02a01007387 */ /* 0x010fe80000100a00 */
[----:B---3--:R0:W-:Y:S04]  /*3ad70*/  STL.64 [R1+0x2c98], R40 ;  /* 0x002c982801007387 */ /* 0x0081e80000100a00 */
        /* <DEDUP_REMOVED lines=10> */
[----:B0-----:R-:W2:Y:S01]  /*3ae20*/  LDL.LU.64 R18, [R1+0x2cf0] ;  /* 0x002cf00001127983 */ /* 0x001ea20000300a00 */
[C---:B------:R-:W-:Y:S03]  /*3ae30*/  HMMA.16816.F32.BF16 R24, R44.reuse, R22, R24 ;  /* 0x000000162c18723c */ /* 0x040fe60000041818 */
[----:B------:R-:W4:Y:S03]  /*3ae40*/  LDL.LU.64 R16, [R1+0x2ce8] ;  /* 0x002ce80001107983 */ /* 0x000f260000300a00 */
[----:B--2---:R-:W-:-:S15]  /*3ae50*/  HMMA.16816.F32.BF16 R52, R44, R18, R52 ;  /* 0x000000122c34723c */ /* 0x004fde0000041834 */
[----:B------:R-:W-:-:S08]  /*3ae60*/  NOP ;  /* 0x0000000000007918 */ /* 0x000fd00000000000 */
[----:B------:R0:W-:Y:S04]  /*3ae70*/  STL.64 [R1+0xa20], R52 ;  /* 0x000a203401007387 */ /* 0x0001e80000100a00 */
[----:B------:R1:W-:Y:S04]  /*3ae80*/  STL.64 [R1+0xa28], R54 ;  /* 0x000a283601007387 */ /* 0x0003e80000100a00 */
[----:B0-----:R-:W2:Y:S04]  /*3ae90*/  LDL.LU R52, [R1+0xef0] ;  /* 0x000ef00001347983 */ /* 0x001ea80000300800 */
[----:B------:R-:W2:Y:S04]  /*3aea0*/  LDL.LU R53, [R1+0xef4] ;  /* 0x000ef40001357983 */ /* 0x000ea80000300800 */
[----:B-1----:R-:W2:Y:S04]  /*3aeb0*/  LDL.LU R54, [R1+0xef8] ;  /* 0x000ef80001367983 */ /* 0x002ea80000300800 */
        /* <DEDUP_REMOVED lines=14> */
[----:B0-----:R-:W3:Y:S01]  /*3afa0*/  LDL.LU.64 R34, [R1+0x2cc8] ;  /* 0x002cc80001227983 */ /* 0x001ee20000300a00 */
[----:B------:R-:W-:Y:S01]  /*3afb0*/  LOP3.LUT R9, R60, 0x60, RZ, 0x3c, !PT ;  /* 0x000000603c097812 */ /* 0x000fe200078e3cff */
        /* <DEDUP_REMOVED lines=40> */
[----:B------:R-:W2:Y:S01]  /*3b240*/  LDL.LU.64 R40, [R1+0x2c88] ;  /* 0x002c880001287983 */ /* 0x000ea20000300a00 */
[C---:B------:R-:W-:Y:S06]  /*3b250*/  HMMA.16816.F32.BF16 R52, R36.reuse, R26, R52 ;  /* 0x0000001a2434723c */ /* 0x040fec0000041834 */
[----:B--2---:R-:W-:-:S15]  /*3b260*/  HMMA.16816.F32.BF16 R40, R36, R22, R40 ;  /* 0x000000162428723c */ /* 0x004fde0000041828 */
[----:B------:R-:W-:-:S08]  /*3b270*/  NOP ;  /* 0x0000000000007918 */ /* 0x000fd00000000000 */
[----:B------:R-:W-:Y:S04]  /*3b280*/  STL.64 [R1+0xf00], R40 ;  /* 0x000f002801007387 */ /* 0x000fe80000100a00 */
[----:B------:R0:W-:Y:S04]  /*3b290*/  STL.64 [R1+0xf08], R42 ;  /* 0x000f082a01007387 */ /* 0x0001e80000100a00 */
[----:B0-----:R-:W2:Y:S04]  /*3b2a0*/  LDL.LU.64 R42, [R1+0x2c80] ;  /* 0x002c8000012a7983 */ /* 0x001ea80000300a00 */
[----:B------:R-:W2:Y:S04]  /*3b2b0*/  LDL.LU.64 R40, [R1+0x2c78] ;  /* 0x002c780001287983 */ /* 0x000ea80000300a00 */
[----:B------:R-:W-:Y:S04]  /*3b2c0*/  STL.64 [R1+0x2c60], R22 ;  /* 0x002c601601007387 */ /* 0x000fe80000100a00 */
        /* <DEDUP_REMOVED lines=10> */
[----:B----4-:R-:W-:Y:S04]  /*3b370*/  STL.64 [R1+0x2c48], R24 ;  /* 0x002c481801007387 */ /* 0x010fe80000100a00 */
[----:B------:R0:W-:Y:S01]  /*3b380*/  STL.64 [R1+0x2c40], R30 ;  /* 0x002c401e01007387 */ /* 0x0001e20000100a00 */
[C---:B---3--:R-:W-:Y:S06]  /*3b390*/  HMMA.16816.F32.BF16 R20, R36.reuse, R30, R20 ;  /* 0x0000001e2414723c */ /* 0x048fec0000041814 */
[----:B0-----:R-:W-:Y:S06]  /*3b3a0*/  HMMA.16816.F32.BF16 R28, R36, R34, R48 ;  /* 0x00000022241c723c */ /* 0x001fec0000041830 */
[C---:B--2---:R-:W-:Y:S11]  /*3b3b0*/  HMMA.16816.F32.BF16 R24, R52.reuse, R6, R44 ;  /* 0x000000063418723c */ /* 0x044ff6000004182c */
[----:B------:R-:W-:Y:S04]  /*3b3c0*/  STL.64 [R1+0xee0], R20 ;  /* 0x000ee01401007387 */ /* 0x000fe80000100a00 */
[----:B------:R0:W-:Y:S04]  /*3b3d0*/  STL.64 [R1+0xee8], R22 ;  /* 0x000ee81601007387 */ /* 0x0001e80000100a00 */
[----:B------:R-:W-:Y:S04]  /*3b3e0*/  STL.64 [R1+0x900], R28 ;  /* 0x0009001c01007387 */ /* 0x000fe80000100a00 */
[----:B------:R-:W-:Y:S04]  /*3b3f0*/  STL.64 [R1+0x908], R30 ;  /* 0x0009081e01007387 */ /* 0x000fe80000100a00 */
[----:B------:R-:W-:Y:S01]  /*3b400*/  STL.64 [R1+0x2c28], R10 ;  /* 0x002c280a01007387 */ /* 0x000fe20000100a00 */
[C---:B0-----:R-:W-:Y:S03]  /*3b410*/  HMMA.16816.F32.BF16 R20, R52.reuse, R10, R40 ;  /* 0x0000000a3414723c */ /* 0x041fe60000041828 */
[----:B------:R-:W-:Y:S04]  /*3b420*/  STL.64 [R1+0x850], R24 ;  /* 0x0008501801007387 */ /* 0x000fe80000100a00 */
[----:B------:R-:W-:Y:S04]  /*3b430*/  STL.64 [R1+0x858], R26 ;  /* 0x0008581a01007387 */ /* 0x000fe80000100a00 */
[----:B------:R0:W-:Y:S02]  /*3b440*/  STL [R1+0x2c20], R9 ;  /* 0x002c200901007387 */ /* 0x0001e40000100800 */
[C---:B0-----:R-:W-:Y:S10]  /*3b450*/  HMMA.16816.F32.BF16 R8, R52.reuse, R14, R56 ;  /* 0x0000000e3408723c */ /* 0x041ff40000041838 */
        /* <DEDUP_REMOVED lines=24> */
[----:B------:R-:W2:Y:S04]  /*3b5e0*/  LDL.LU R38, [R1+0x178] ;  /* 0x0001780001267983 */ /* 0x000ea80000300800 */
[----:B------:R-:W2:Y:S04]  /*3b5f0*/  LDL.LU R39, [R1+0x17c] ;  /* 0x00017c0001277983 */ /* 0x000ea80000300800 */
[----:B------:R-:W4:Y:S04]  /*3b600*/  LDL.LU R48, [R1+0x7f0] ;  /* 0x0007f00001307983 */ /* 0x000f280000300800 */
[----:B------:R-:W4:Y:S04]  /*3b610*/  LDL.LU R49, [R1+0x7f4] ;  /* 0x0007f40001317983 */ /* 0x000f280000300800 */
[----:B------:R-:W4:Y:S04]  /*3b620*/  LDL.LU R50, [R1+0x7f8] ;  /* 0x0007f80001327983 */ /* 0x000f280000300800 */
[----:B------:R-:W4:Y:S04]  /*3b630*/  LDL.LU R51, [R1+0x7fc] ;  /* 0x0007fc0001337983 */ /* 0x000f280000300800 */
[----:B------:R-:W2:Y:S04]  /*3b640*/  LDL.LU R24, [R1+0x810] ;  /* 0x0008100001187983 */ /* 0x000ea80000300800 */
        /* <DEDUP_REMOVED lines=23> */
[----:B---3--:R-:W-:Y:S04]  /*3b7c0*/  STL.64 [R1+0x2bd8], R46 ;  /* 0x002bd82e01007387 */ /* 0x008fe80000100a00 */
[----:B------:R0:W-:Y:S04]  /*3b7d0*/  STL.64 [R1+0x2bd0], R44 ;  /* 0x002bd02c01007387 */ /* 0x0001e80000100a00 */
[----:B0-----:R-:W3:Y:S04]  /*3b7e0*/  LDL.LU R44, [R1+0x740] ;  /* 0x00074000012c7983 */ /* 0x001ee80000300800 */
[----:B------:R-:W3:Y:S04]  /*3b7f0*/  LDL.LU R45, [R1+0x744] ;  /* 0x00074400012d7983 */ /* 0x000ee80000300800 */
[----:B------:R-:W2:Y:S04]  /*3b800*/  LDL.LU R46, [R1+0x748] ;  /* 0x00074800012e7983 */ /* 0x000ea80000300800 */
[----:B------:R-:W2:Y:S01]  /*3b810*/  LDL.LU R47, [R1+0x74c] ;  /* 0x00074c00012f7983 */ /* 0x000ea20000300800 */
[C---:B----4-:R-:W-:Y:S03]  /*3b820*/  HMMA.16816.F32.BF16 R20, R52.reuse, R18, R20 ;  /* 0x000000123414723c */ /* 0x050fe60000041814 */
[----:B--2---:R-:W-:Y:S04]  /*3b830*/  STL.64 [R1+0x2be8], R46 ;  /* 0x002be82e01007387 */ /* 0x004fe80000100a00 */
[----:B---3--:R0:W-:Y:S04]  /*3b840*/  STL.64 [R1+0x2be0], R44 ;  /* 0x002be02c01007387 */ /* 0x0081e80000100a00 */
        /* <DEDUP_REMOVED lines=23> */
[C---:B----4-:R-:W-:Y:S06]  /*3b9c0*/  HMMA.16816.F32.BF16 R48, R52.reuse, R30, R48 ;  /* 0x0000001e3430723c */ /* 0x050fec0000041830 */
[----:B------:R-:W-:-:S15]  /*3b9d0*/  HMMA.16816.F32.BF16 R52, R52, R34, R40 ;  /* 0x000000223434723c */ /* 0x000fde0000041828 */
[----:B------:R-:W-:-:S02]  /*3b9e0*/  NOP ;  /* 0x0000000000007918 */ /* 0x000fc40000000000 */
[----:B------:R0:W-:Y:S04]  /*3b9f0*/  STL.64 [R1+0x7f0], R48 ;  /* 0x0007f03001007387 */ /* 0x0001e80000100a00 */
[----:B------:R1:W-:Y:S04]  /*3ba00*/  STL.64 [R1+0x7f8], R50 ;  /* 0x0007f83201007387 */ /* 0x0003e80000100a00 */
[----:B0-----:R-:W4:Y:S04]  /*3ba10*/  LDL.LU R48, [R1+0x670] ;  /* 0x0006700001307983 */ /* 0x001f280000300800 */
[----:B------:R-:W4:Y:S04]  /*3ba20*/  LDL.LU R49, [R1+0x674] ;  /* 0x0006740001317983 */ /* 0x000f280000300800 */
[----:B-1----:R-:W4:Y:S04]  /*3ba30*/  LDL.LU R50, [R1+0x678] ;  /* 0x0006780001327983 */ /* 0x002f280000300800 */
[----:B------:R-:W4:Y:S04]  /*3ba40*/  LDL.LU R51, [R1+0x67c] ;  /* 0x00067c0001337983 */ /* 0x000f280000300800 */
[----:B------:R-:W2:Y:S04]  /*3ba50*/  LDL.LU.64 R42, [R1+0x2c38] ;  /* 0x002c3800012a7983 */ /* 0x000ea80000300a00 */
[----:B------:R-:W2:Y:S04]  /*3ba60*/  LDL.LU.64 R40, [R1+0x2c30] ;  /* 0x002c300001287983 */ /* 0x000ea80000300a00 */
        /* <DEDUP_REMOVED lines=61> */
[----:B------:R-:W4:Y:S04]  /*3be40*/  LDL.LU R43, [R1+0x6bc] ;  /* 0x0006bc00012b7983 */ /* 0x000f280000300800 */
[----:B------:R0:W-:Y:S04]  /*3be50*/  STL.64 [R1+0x2bb8], R34 ;  /* 0x002bb82201007387 */ /* 0x0001e80000100a00 */
[----:B------:R-:W3:Y:S04]  /*3be60*/  LDL.LU R32, [R1+0x6c0] ;  /* 0x0006c00001207983 */ /* 0x000ee80000300800 */
[----:B------:R-:W3:Y:S04]  /*3be70*/  LDL.LU R33, [R1+0x6c4] ;  /* 0x0006c40001217983 */ /* 0x000ee80000300800 */
[----:B0-----:R-:W3:Y:S04]  /*3be80*/  LDL.LU R34, [R1+0x6c8] ;  /* 0x0006c80001227983 */ /* 0x001ee80000300800 */
[----:B------:R-:W3:Y:S02]  /*3be90*/  LDL.LU R35, [R1+0x6cc] ;  /* 0x0006cc0001237983 */ /* 0x000ee40000300800 */
[----:B---3--:R-:W-:-:S15]  /*3bea0*/  HMMA.16816.F32.BF16 R32, R44, R6, R32 ;  /* 0x000000062c20723c */ /* 0x008fde0000041820 */
[----:B------:R-:W-:-:S08]  /*3beb0*/  NOP ;  /* 0x0000000000007918 */ /* 0x000fd00000000000 */
[----:B------:R-:W-:Y:S04]  /*3bec0*/  STL.64 [R1+0x6c0], R32 ;  /* 0x0006c02001007387 */ /* 0x000fe80000100a00 */
[----:B------:R4:W-:Y:S02]  /*3bed0*/  STL.64 [R1+0x6c8], R34 ;  /* 0x0006c82201007387 */ /* 0x0009e40000100a00 */
[C---:B----4-:R-:W-:Y:S06]  /*3bee0*/  HMMA.16816.F32.BF16 R32, R44.reuse, R10, R40 ;  /* 0x0000000a2c20723c */ /* 0x050fec0000041828 */
[----:B------:R-:W-:Y:S04]  /*3bef0*/  STL.64 [R1+0x2ba0], R10 ;  /* 0x002ba00a01007387 */ /* 0x000fe80000100a00 */
[----:B------:R0:W-:Y:S02]  /*3bf00*/  STL [R1+0x2b98], R9 ;  /* 0x002b980901007387 */ /* 0x0001e40000100800 */
[C---:B0-----:R-:W-:Y:S11]  /*3bf10*/  HMMA.16816.F32.BF16 R8, R44.reuse, R18, R56 ;  /* 0x000000122c08723c */ /* 0x041ff60000041838 */
[----:B------:R-:W-:Y:S04]  /*3bf20*/  STL.64 [R1+0x6b0], R32 ;  /* 0x0006b02001007387 */ /* 0x000fe80000100a00 */
[----:B------:R2:W-:Y:S02]  /*3bf30*/  STL.64 [R1+0x6b8], R34 ;  /* 0x0006b82201007387 */ /* 0x0005e40000100a00 */
[----:B--2---:R-:W-:Y:S02]  /*3bf40*/  HMMA.16816.F32.BF16 R32, R44, R14, R36 ;  /* 0x0000000e2c20723c */ /* 0x004fe40000041824 */
[----:B------:R-:W-:-:S15]  /*3bf50*/  STL.64 [R1+0x2b90], R18 ;  /* 0x002b901201007387 */ /* 0x000fde0000100a00 */
[----:B------:R-:W-:-:S06]  /*3bf60*/  NOP ;  /* 0x0000000000007918 */ /* 0x000fcc0000000000 */
[----:B------:R-:W-:Y:S04]  /*3bf70*/  STL.64 [R1+0x6a0], R32 ;  /* 0x0006a02001007387 */ /* 0x000fe80000100a00 */
[----:B------:R-:W-:Y:S04]  /*3bf80*/  STL.64 [R1+0x6a8], R34 ;  /* 0x0006a82201007387 */ /* 0x000fe80000100a00 */
[----:B------:R-:W-:Y:S04]  /*3bf90*/  STL.64 [R1+0x2b88], R16 ;  /* 0x002b881001007387 */ /* 0x000fe80000100a00 */
[----:B------:R-:W-:Y:S04]  /*3bfa0*/  STL.64 [R1+0x690], R8 ;  /* 0x0006900801007387 */ /* 0x000fe80000100a00 */
[----:B------:R0:W-:Y:S04]  /*3bfb0*/  STL.64 [R1+0x698], R10 ;  /* 0x0006980a01007387 */ /* 0x0001e80000100a00 */
[----:B------:R-:W2:Y:S04]  /*3bfc0*/  LDL.LU R56, [R1+0xfb0] ;  /* 0x000fb00001387983 */ /* 0x000ea80000300800 */
[----:B------:R-:W2:Y:S04]  /*3bfd0*/  LDL.LU R57, [R1+0xfb4] ;  /* 0x000fb40001397983 */ /* 0x000ea80000300800 */
[----:B------:R-:W3:Y:S04]  /*3bfe0*/  LDL.LU R58, [R1+0xfb8] ;  /* 0x000fb800013a7983 */ /* 0x000ee80000300800 */
[----:B------:R-:W3:Y:S01]  /*3bff0*/  LDL.LU R59, [R1+0xfbc] ;  /* 0x000fbc00013b7983 */ /* 0x000ee20000300800 */
[C---:B0-----:R-:W-:Y:S03]  /*3c000*/  HMMA.16816.F32.BF16 R8, R44.reuse, R22, R52 ;  /* 0x000000162c08723c */ /* 0x041fe60000041834 */
[----:B---3--:R-:W-:Y:S04]  /*3c010*/  STL.64 [R1+0x2b60], R58 ;  /* 0x002b603a01007387 */ /* 0x008fe80000100a00 */
[----:B--2---:R-:W-:Y:S04]  /*3c020*/  STL.64 [R1+0x2b58], R56 ;  /* 0x002b583801007387 */ /* 0x004fe80000100a00 */
[----:B------:R-:W-:Y:S04]  /*3c030*/  STL.64 [R1+0x2b80], R22 ;  /* 0x002b801601007387 */ /* 0x000fe80000100a00 */
[----:B------:R-:W-:Y:S08]  /*3c040*/  STL.64 [R1+0x2b78], R20 ;  /* 0x002b781401007387 */ /* 0x000ff00000100a00 */
[----:B------:R-:W-:Y:S04]  /*3c050*/  STL.64 [R1+0x680], R8 ;  /* 0x0006800801007387 */ /* 0x000fe80000100a00 */
[----:B------:R0:W-:Y:S04]  /*3c060*/  STL.64 [R1+0x688], R10 ;  /* 0x0006880a01007387 */ /* 0x0001e80000100a00 */
[----:B------:R-:W2:Y:S01]  /*3c070*/  LDL.LU R40, [R1+0x120] ;  /* 0x0001200001287983 */ /* 0x000ea20000300800 */
[----:B0-----:R-:W-:-:S15]  /*3c080*/  HMMA.16816.F32.BF16 R8, R44, R26, R48 ;  /* 0x0000001a2c08723c */ /* 0x001fde0000041830 */
[----:B------:R-:W-:-:S08]  /*3c090*/  NOP ;  /* 0x0000000000007918 */ /* 0x000fd00000000000 */
[----:B------:R0:W-:Y:S04]  /*3c0a0*/  STL.64 [R1+0x670], R8 ;  /* 0x0006700801007387 */ /* 0x0001e80000100a00 */
[----:B------:R1:W-:Y:S04]  /*3c0b0*/  STL.64 [R1+0x678], R10 ;  /* 0x0006780a01007387 */ /* 0x0003e80000100a00 */
        /* <DEDUP_REMOVED lines=11> */
[----:B0-----:R-:W2:Y:S04]  /*3c170*/  LDL.LU R8, [R1+0x130] ;  /* 0x0001300001087983 */ /* 0x001ea80000300800 */
[----:B------:R-:W2:Y:S04]  /*3c180*/  LDL.LU R9, [R1+0x134] ;  /* 0x0001340001097983 */ /* 0x000ea80000300800 */
[----:B-1----:R-:W2:Y:S04]  /*3c190*/  LDL.LU R10, [R1+0x138] ;  /* 0x00013800010a7983 */ /* 0x002ea80000300800 */
[----:B------:R-:W2:Y:S04]  /*3c1a0*/  LDL.LU R11, [R1+0x13c] ;  /* 0x00013c00010b7983 */ /* 0x000ea80000300800 */
[----:B------:R-:W3:Y:S04]  /*3c1b0*/  LDL.LU R56, [R1+0xcf0] ;  /* 0x000cf00001387983 */ /* 0x000ee80000300800 */
[----:B------:R-:W3:Y:S04]  /*3c1c0*/  LDL.LU R57, [R1+0xcf4] ;  /* 0x000cf40001397983 */ /* 0x000ee80000300800 */
        /* <DEDUP_REMOVED lines=42> */
[----:B0-----:R-:W2:Y:S04]  /*3c470*/  LDL.LU.64 R10, [R1+0x2ba0] ;  /* 0x002ba000010a7983 */ /* 0x001ea80000300a00 */
[----:B------:R-:W4:Y:S01]  /*3c480*/  LDL.LU R9, [R1+0x2b98] ;  /* 0x002b980001097983 */ /* 0x000f220000300800 */
[C---:B------:R-:W-:Y:S06]  /*3c490*/  HMMA.16816.F32.BF16 R16, R48.reuse, R14, R16 ;  /* 0x0000000e3010723c */ /* 0x040fec0000041810 */
[----:B--2---:R-:W-:-:S15]  /*3c4a0*/  HMMA.16816.F32.BF16 R40, R48, R10, R40 ;  /* 0x0000000a3028723c */ /* 0x004fde0000041828 */
[----:B------:R-:W-:-:S08]  /*3c4b0*/  NOP ;  /* 0x0000000000007918 */ /* 0x000fd00000000000 */
[----:B------:R-:W-:Y:S04]  /*3c4c0*/  STL.64 [R1+0x1080], R40 ;  /* 0x0010802801007387 */ /* 0x000fe80000100a00 */
[----:B------:R-:W-:Y:S04]  /*3c4d0*/  STL.64 [R1+0x1088], R42 ;  /* 0x0010882a01007387 */ /* 0x000fe80000100a00 */
[----:B----4-:R-:W0:Y:S04]  /*3c4e0*/  LDSM.16.MT88.4 R40, [R9+UR4+0x4180] ;  /* 0x004180040928783b */ /* 0x010e280008004200 */
        /* <DEDUP_REMOVED lines=8> */
[----:B0-----:R-:W4:Y:S04]  /*3c570*/  LDL.LU.64 R18, [R1+0x2b90] ;  /* 0x002b900001127983 */ /* 0x001f280000300a00 */
[----:B------:R-:W2:Y:S01]  /*3c580*/  LDL.LU.64 R16, [R1+0x2b88] ;  /* 0x002b880001107983 */ /* 0x000ea20000300a00 */
[----:B----4-:R-:W-:-:S15]  /*3c590*/  HMMA.16816.F32.BF16 R20, R48, R18, R20 ;  /* 0x000000123014723c */ /* 0x010fde0000041814 */
[----:B------:R-:W-:-:S08]  /*3c5a0*/  NOP ;  /* 0x0000000000007918 */ /* 0x000fd00000000000 */
[----:B------:R-:W-:Y:S04]  /*3c5b0*/  STL.64 [R1+0x580], R20 ;  /* 0x0005801401007387 */ /* 0x000fe80000100a00 */
[----:B------:R0:W-:Y:S04]  /*3c5c0*/  STL.64 [R1+0x588], R22 ;  /* 0x0005881601007387 */ /* 0x0001e80000100a00 */
[----:B0-----:R-:W3:Y:S04]  /*3c5d0*/  LDL.LU.64 R22, [R1+0x2b80] ;  /* 0x002b800001167983 */ /* 0x001ee80000300a00 */
[----:B------:R-:W4:Y:S01]  /*3c5e0*/  LDL.LU.64 R20, [R1+0x2b78] ;  /* 0x002b780001147983 */ /* 0x000f220000300a00 */
        /* <DEDUP_REMOVED lines=16> */
[C---:B--2---:R-:W-:Y:S06]  /*3c6f0*/  HMMA.16816.F32.BF16 R56, R48.reuse, R30, R56 ;  /* 0x0000001e3038723c */ /* 0x044fec0000041838 */
[----:B------:R-:W-:-:S15]  /*3c700*/  HMMA.16816.F32.BF16 R48, R48, R34, R36 ;  /* 0x000000223030723c */ /* 0x000fde0000041824 */
[----:B------:R-:W-:-:S02]  /*3c710*/  NOP ;  /* 0x0000000000007918 */ /* 0x000fc40000000000 */
[----:B------:R-:W-:Y:S04]  /*3c720*/  STL.64 [R1+0xcf0], R56 ;  /* 0x000cf03801007387 */ /* 0x000fe80000100a00 */
[----:B------:R0:W-:Y:S04]  /*3c730*/  STL.64 [R1+0xcf8], R58 ;  /* 0x000cf83a01007387 */ /* 0x0001e80000100a00 */
[----:B0-----:R-:W2:Y:S04]  /*3c740*/  LDL.LU.64 R58, [R1+0x2b60] ;  /* 0x002b6000013a7983 */ /* 0x001ea80000300a00 */
[----:B------:R-:W2:Y:S04]  /*3c750*/  LDL.LU.64 R56, [R1+0x2b58] ;  /* 0x002b580001387983 */ /* 0x000ea80000300a00 */
[----:B------:R0:W-:Y:S04]  /*3c760*/  STL.64 [R1+0x2b40], R30 ;  /* 0x002b401e01007387 */ /* 0x0001e80000100a00 */
[----:B------:R-:W4:Y:S04]  /*3c770*/  LDL.LU R28, [R1+0xbe0] ;  /* 0x000be000011c7983 */ /* 0x000f280000300800 */
[----:B------:R-:W4:Y:S04]  /*3c780*/  LDL.LU R29, [R1+0xbe4] ;  /* 0x000be400011d7983 */ /* 0x000f280000300800 */
[----:B0-----:R-:W4:Y:S04]  /*3c790*/  LDL.LU R30, [R1+0xbe8] ;  /* 0x000be800011e7983 */ /* 0x001f280000300800 */
[----:B------:R-:W4:Y:S04]  /*3c7a0*/  LDL.LU R31, [R1+0xbec] ;  /* 0x000bec00011f7983 */ /* 0x000f280000300800 */
[----:B------:R-:W4:Y:S04]  /*3c7b0*/  LDL.LU.64 R38, [R1+0x2b50] ;  /* 0x002b500001267983 */ /* 0x000f280000300a00 */
[----:B------:R-:W4:Y:S04]  /*3c7c0*/  LDL.LU.64 R36, [R1+0x2b48] ;  /* 0x002b480001247983 */ /* 0x000f280000300a00 */
[----:B------:R-:W-:Y:S04]  /*3c7d0*/  STL.64 [R1+0x2b38], R34 ;  /* 0x002b382201007387 */ /* 0x000fe80000100a00 */
[----:B------:R-:W-:Y:S04]  /*3c7e0*/  STL.64 [R1+0x560], R48 ;  /* 0x0005603001007387 */ /* 0x000fe80000100a00 */
[----:B------:R-:W-:Y:S04]  /*3c7f0*/  STL.64 [R1+0x568], R50 ;  /* 0x0005683201007387 */ /* 0x000fe80000100a00 */
[----:B------:R-:W0:Y:S04]  /*3c800*/  LDSM.16.MT88.4 R48, [R9+UR4+0x4280] ;  /* 0x004280040930783b */ /* 0x000e280008004200 */
[----:B0-----:R-:W-:Y:S04]  /*3c810*/  STL.64 [R1+0x2ac0], R50 ;  /* 0x002ac03201007387 */ /* 0x001fe80000100a00 */
[----:B------:R-:W-:Y:S01]  /*3c820*/  STL.64 [R1+0x2ab8], R48 ;  /* 0x002ab83001007387 */ /* 0x000fe20000100a00 */
[C---:B----4-:R-:W-:Y:S06]  /*3c830*/  HMMA.16816.F32.BF16 R32, R36.reuse, R6, R28 ;  /* 0x000000062420723c */ /* 0x050fec000004181c */
[C---:B------:R-:W-:Y:S01]  /*3c840*/  HMMA.16816.F32.BF16 R28, R36.reuse, R10, R52 ;  /* 0x0000000a241c723c */ /* 0x040fe20000041834 */
[----:B------:R-:W0:Y:S05]  /*3c850*/  LDSM.16.MT88.4 R52, [R9+UR4+0x4300] ;  /* 0x004300040934783b */ /* 0x000e2a0008004200 */
[C---:B---3--:R-:W-:Y:S11]  /*3c860*/  HMMA.16816.F32.BF16 R44, R36.reuse, R14, R44 ;  /* 0x0000000e242c723c */ /* 0x048ff6000004182c */
[----:B------:R-:W-:Y:S04]  /*3c870*/  STL.64 [R1+0xbe0], R32 ;  /* 0x000be02001007387 */ /* 0x000fe80000100a00 */
[----:B------:R1:W-:Y:S02]  /*3c880*/  STL.64 [R1+0xbe8], R34 ;  /* 0x000be82201007387 */ /* 0x0003e40000100a00 */
[C---:B-1----:R-:W-:Y:S02]  /*3c890*/  HMMA.16816.F32.BF16 R32, R36.reuse, R18, R40 ;  /* 0x000000122420723c */ /* 0x042fe40000041828 */
[----:B0-----:R-:W-:Y:S04]  /*3c8a0*/  STL.64 [R1+0x2a48], R54 ;  /* 0x002a483601007387 */ /* 0x001fe80000100a00 */
[----:B------:R-:W-:Y:S04]  /*3c8b0*/  STL.64 [R1+0xbd0], R28 ;  /* 0x000bd01c01007387 */ /* 0x000fe80000100a00 */
[----:B------:R2:W-:Y:S02]  /*3c8c0*/  STL.64 [R1+0xbd8], R30 ;  /* 0x000bd81e01007387 */ /* 0x0005e40000100a00 */
[C---:B--2---:R-:W-:Y:S02]  /*3c8d0*/  HMMA.16816.F32.BF16 R28, R36.reuse, R22, R56 ;  /* 0x00000016241c723c */ /* 0x044fe40000041838 */
[----:B------:R-:W-:Y:S04]  /*3c8e0*/  STL.64 [R1+0x2a40], R52 ;  /* 0x002a403401007387 */ /* 0x000fe80000100a00 */
[----:B------:R0:W-:Y:S04]  /*3c8f0*/  STL.64 [R1+0xfd0], R44 ;  /* 0x000fd02c01007387 */ /* 0x0001e80000100a00 */
[----:B------:R1:W-:Y:S04]  /*3c900*/  STL.64 [R1+0xfd8], R46 ;  /* 0x000fd82e01007387 */ /* 0x0003e80000100a00 */
[----:B------:R-:W-:Y:S04]  /*3c910*/  STL.64 [R1+0x2b20], R22 ;  /* 0x002b201601007387 */ /* 0x000fe80000100a00 */
[----:B------:R-:W-:Y:S04]  /*3c920*/  STL.64 [R1+0xfc0], R32 ;  /* 0x000fc02001007387 */ /* 0x000fe80000100a00 */
[----:B------:R-:W-:Y:S04]  /*3c930*/  STL.64 [R1+0xfc8], R34 ;  /* 0x000fc82201007387 */ /* 0x000fe80000100a00 */
[----:B------:R-:W-:Y:S04]  /*3c940*/  STL.64 [R1+0x2b18], R20 ;  /* 0x002b181401007387 */ /* 0x000fe80000100a00 */
[----:B------:R-:W2:Y:S04]  /*3c950*/  LDSM.16.MT88.4 R56, [R9+UR4+0x4380] ;  /* 0x004380040938783b */ /* 0x000ea80008004200 */
[----:B------:R-:W-:Y:S04]  /*3c960*/  STL.64 [R1+0xfb0], R28 ;  /* 0x000fb01c01007387 */ /* 0x000fe80000100a00 */
[----:B------:R-:W-:Y:S04]  /*3c970*/  STL.64 [R1+0xfb8], R30 ;  /* 0x000fb81e01007387 */ /* 0x000fe80000100a00 */
[----:B------:R-:W3:Y:S04]  /*3c980*/  LDL.LU R48, [R1+0x9c0] ;  /* 0x0009c00001307983 */ /* 0x000ee80000300800 */
[----:B------:R-:W3:Y:S04]  /*3c990*/  LDL.LU R49, [R1+0x9c4] ;  /* 0x0009c40001317983 */ /* 0x000ee80000300800 */
[----:B------:R-:W4:Y:S04]  /*3c9a0*/  LDL.LU R50, [R1+0x9c8] ;  /* 0x0009c80001327983 */ /* 0x000f280000300800 */
[----:B------:R-:W4:Y:S04]  /*3c9b0*/  LDL.LU R51, [R1+0x9cc] ;  /* 0x0009cc0001337983 */ /* 0x000f280000300800 */
[----:B0-----:R-:W2:Y:S04]  /*3c9c0*/  LDL.LU R44, [R1+0xb00] ;  /* 0x000b0000012c7983 */ /* 0x001ea80000300800 */
[----:B------:R-:W2:Y:S04]  /*3c9d0*/  LDL.LU R45, [R1+0xb04] ;  /* 0x000b0400012d7983 */ /* 0x000ea80000300800 */
[----:B-1----:R-:W3:Y:S04]  /*3c9e0*/  LDL.LU R46, [R1+0xb08] ;  /* 0x000b0800012e7983 */ /* 0x002ee80000300800 */
        /* <DEDUP_REMOVED lines=38> */
[----:B------:R-:W2:Y:S04]  /*3cc50*/  LDL.LU R46, [R1+0xf58] ;  /* 0x000f5800012e7983 */ /* 0x000ea80000300800 */
[----:B------:R-:W2:Y:S04]  /*3cc60*/  LDL.LU R47, [R1+0xf5c] ;  /* 0x000f5c00012f7983 */ /* 0x000ea80000300800 */
        /* <DEDUP_REMOVED lines=30> */
[C---:B----4-:R-:W-:Y:S06]  /*3ce50*/  HMMA.16816.F32.BF16 R56, R40.reuse, R10, R56 ;  /* 0x0000000a2838723c */ /* 0x050fec0000041838 */
[C---:B------:R-:W-:Y:S06]  /*3ce60*/  HMMA.16816.F32.BF16 R52, R40.reuse, R14, R52 ;  /* 0x0000000e2834723c */ /* 0x040fec0000041834 */
[C---:B------:R-:W-:Y:S06]  /*3ce70*/  HMMA.16816.F32.BF16 R20, R40.reuse, R18, R20 ;  /* 0x000000122814723c */ /* 0x040fec0000041814 */
[----:B--2---:R-:W-:-:S15]  /*3ce80*/  HMMA.16816.F32.BF16 R36, R40, R6, R36 ;  /* 0x000000062824723c */ /* 0x004fde0000041824 */
[----:B------:R-:W-:-:S08]  /*3ce90*/  NOP ;  /* 0x0000000000007918 */ /* 0x000fd00000000000 */
[----:B------:R0:W-:Y:S04]  /*3cea0*/  STL.64 [R1+0xf90], R36 ;  /* 0x000f902401007387 */ /* 0x0001e80000100a00 */
[----:B------:R1:W-:Y:S04]  /*3ceb0*/  STL.64 [R1+0xf98], R38 ;  /* 0x000f982601007387 */ /* 0x0003e80000100a00 */
[----:B0-----:R-:W2:Y:S04]  /*3cec0*/  LDL.LU R36, [R1+0x9a0] ;  /* 0x0009a00001247983 */ /* 0x001ea80000300800 */
[----:B------:R0:W-:Y:S04]  /*3ced0*/  STL.64 [R1+0xf80], R56 ;  /* 0x000f803801007387 */ /* 0x0001e80000100a00 */
[----:B------:R4:W-:Y:S04]  /*3cee0*/  STL.64 [R1+0xf88], R58 ;  /* 0x000f883a01007387 */ /* 0x0009e80000100a00 */
[----:B------:R-:W2:Y:S04]  /*3cef0*/  LDL.LU R37, [R1+0x9a4] ;  /* 0x0009a40001257983 */ /* 0x000ea80000300800 */
[----:B-1----:R-:W2:Y:S04]  /*3cf00*/  LDL.LU R38, [R1+0x9a8] ;  /* 0x0009a80001267983 */ /* 0x002ea80000300800 */
[----:B------:R-:W2:Y:S04]  /*3cf10*/  LDL.LU R39, [R1+0x9ac] ;  /* 0x0009ac0001277983 */ /* 0x000ea80000300800 */
[----:B0-----:R-:W2:Y:S04]  /*3cf20*/  LDL.LU R56, [R1+0x980] ;  /* 0x0009800001387983 */ /* 0x001ea80000300800 */
[----:B------:R0:W-:Y:S04]  /*3cf30*/  STL.64 [R1+0xf70], R52 ;  /* 0x000f703401007387 */ /* 0x0001e80000100a00 */
[----:B------:R1:W-:Y:S04]  /*3cf40*/  STL.64 [R1+0xf78], R54 ;  /* 0x000f783601007387 */ /* 0x0003e80000100a00 */
[----:B------:R-:W2:Y:S04]  /*3cf50*/  LDL.LU R57, [R1+0x984] ;  /* 0x0009840001397983 */ /* 0x000ea80000300800 */
[----:B----4-:R-:W4:Y:S04]  /*3cf60*/  LDL.LU R58, [R1+0x988] ;  /* 0x00098800013a7983 */ /* 0x010f280000300800 */
[----:B------:R-:W4:Y:S04]  /*3cf70*/  LDL.LU R59, [R1+0x98c] ;  /* 0x00098c00013b7983 */ /* 0x000f280000300800 */
[----:B0-----:R-:W4:Y:S04]  /*3cf80*/  LDL.LU R52, [R1+0x3a0] ;  /* 0x0003a00001347983 */ /* 0x001f280000300800 */
[----:B------:R-:W4:Y:S04]  /*3cf90*/  LDL.LU R53, [R1+0x3a4] ;  /* 0x0003a40001357983 */ /* 0x000f280000300800 */
[----:B-1----:R-:W4:Y:S04]  /*3cfa0*/  LDL.LU R54, [R1+0x3a8] ;  /* 0x0003a80001367983 */ /* 0x002f280000300800 */
[----:B------:R-:W4:Y:S04]  /*3cfb0*/  LDL.LU R55, [R1+0x3ac] ;  /* 0x0003ac0001377983 */ /* 0x000f280000300800 */
        /* <DEDUP_REMOVED lines=37> */
[----:B------:R-:W3:Y:S01]  /*3d210*/  LDL.LU.64 R48, [R1+0x2ac8] ;  /* 0x002ac80001307983 */ /* 0x000ee20000300a00 */
[----:B--2---:R-:W-:Y:S06]  /*3d220*/  HMMA.16816.F32.BF16 R40, R44, R10, R40 ;  /* 0x0000000a2c28723c */ /* 0x004fec0000041828 */
[----:B------:R0:W-:Y:S04]  /*3d230*/  STL.64 [R1+0x2ab0], R10 ;  /* 0x002ab00a01007387 */ /* 0x0001e80000100a00 */
[----:B------:R-:W2:-:S13]  /*3d240*/  LDL.LU R8, [R1+0x990] ;  /* 0x0009900001087983 */ /* 0x000e9a0000300800 */
[----:B------:R1:W-:Y:S04]  /*3d250*/  STL.64 [R1+0x9d0], R40 ;  /* 0x0009d02801007387 */ /* 0x0003e80000100a00 */
[----:B------:R-:W-:Y:S04]  /*3d260*/  STL.64 [R1+0x9d8], R42 ;  /* 0x0009d82a01007387 */ /* 0x000fe80000100a00 */
[----:B------:R-:W2:Y:S04]  /*3d270*/  LDL.LU R9, [R1+0x994] ;  /* 0x0009940001097983 */ /* 0x000ea80000300800 */
[----:B0-----:R-:W2:Y:S04]  /*3d280*/  LDL.LU R10, [R1+0x998] ;  /* 0x00099800010a7983 */ /* 0x001ea80000300800 */
[----:B------:R-:W2:Y:S01]  /*3d290*/  LDL.LU R11, [R1+0x99c] ;  /* 0x00099c00010b7983 */ /* 0x000ea20000300800 */
[----:B---3--:R-:W-:-:S15]  /*3d2a0*/  HMMA.16816.F32.BF16 R48, R44, R14, R48 ;  /* 0x0000000e2c30723c */ /* 0x008fde0000041830 */
[----:B------:R-:W-:-:S08]  /*3d2b0*/  NOP ;  /* 0x0000000000007918 */ /* 0x000fd00000000000 */
[----:B------:R-:W-:Y:S01]  /*3d2c0*/  STL.64 [R1+0x9c0], R48 ;  /* 0x0009c03001007387 */ /* 0x000fe20000100a00 */
[----:B-1----:R-:W-:-:S03]  /*3d2d0*/  IMAD.MOV.U32 R41, RZ, RZ, R50 ;  /* 0x000000ffff297224 */ /* 0x002fc600078e0032 */
[----:B------:R0:W-:Y:S01]  /*3d2e0*/  STL.64 [R1+0x9c8], R50 ;  /* 0x0009c83201007387 */ /* 0x0001e20000100a00 */
[----:B------:R-:W-:-:S03]  /*3d2f0*/  IMAD.MOV.U32 R40, RZ, RZ, R48 ;  /* 0x000000ffff287224 */ /* 0x000fc600078e0030 */
        /* <DEDUP_REMOVED lines=10> */
[----:B------:R-:W-:Y:S01]  /*3d3a0*/  STL.64 [R1+0x2a90], R16 ;  /* 0x002a901001007387 */ /* 0x000fe20000100a00 */
[----:B----4-:R-:W-:-:S15]  /*3d3b0*/  HMMA.16816.F32.BF16 R12, R44, R18, R12 ;  /* 0x000000122c0c723c */ /* 0x010fde000004180c */
[----:B------:R-:W-:-:S08]  /*3d3c0*/  NOP ;  /* 0x0000000000007918 */ /* 0x000fd00000000000 */
[----:B------:R-:W-:Y:S04]  /*3d3d0*/  STL.64 [R1+0x9b0], R12 ;  /* 0x0009b00c01007387 */ /* 0x000fe80000100a00 */
[----:B------:R0:W-:Y:S02]  /*3d3e0*/  STL.64 [R1+0x9b8], R14 ;  /* 0x0009b80e01007387 */ /* 0x0001e40000100a00 */
[----:B0-----:R-:W-:Y:S06]  /*3d3f0*/  HMMA.16816.F32.BF16 R12, R44, R22, R36 ;  /* 0x000000162c0c723c */ /* 0x001fec0000041824 */
[----:B------:R-:W-:Y:S04]  /*3d400*/  STL.64 [R1+0x2a88], R22 ;  /* 0x002a881601007387 */ /* 0x000fe80000100a00 */
[----:B------:R-:W-:-:S13]  /*3d410*/  STL.64 [R1+0x2a80], R20 ;  /* 0x002a801401007387 */ /* 0x000fda0000100a00 */
[----:B------:R-:W-:Y:S04]  /*3d420*/  STL.64 [R1+0x9a0], R12 ;  /* 0x0009a00c01007387 */ /* 0x000fe80000100a00 */
[----:B------:R0:W-:Y:S04]  /*3d430*/  STL.64 [R1+0x9a8], R14 ;  /* 0x0009a80e01007387 */ /* 0x0001e80000100a00 */
[----:B------:R-:W4:Y:S04]  /*3d440*/  LDL.LU R36, [R1+0x20] ;  /* 0x0000200001247983 */ /* 0x000f280000300800 */
[----:B------:R-:W4:Y:S04]  /*3d450*/  LDL.LU R37, [R1+0x24] ;  /* 0x0000240001257983 */ /* 0x000f280000300800 */
[----:B------:R-:W3:Y:S04]  /*3d460*/  LDL.LU R38, [R1+0x28] ;  /* 0x0000280001267983 */ /* 0x000ee80000300800 */
[----:B------:R-:W3:Y:S01]  /*3d470*/  LDL.LU R39, [R1+0x2c] ;  /* 0x00002c0001277983 */ /* 0x000ee20000300800 */
[C---:B--2---:R-:W-:Y:S06]  /*3d480*/  HMMA.16816.F32.BF16 R8, R44.reuse, R26, R8 ;  /* 0x0000001a2c08723c */ /* 0x044fec0000041808 */
[C---:B0-----:R-:W-:Y:S01]  /*3d490*/  HMMA.16816.F32.BF16 R12, R44.reuse, R30, R56 ;  /* 0x0000001e2c0c723c */ /* 0x041fe20000041838 */
[----:B---3--:R-:W-:Y:S04]  /*3d4a0*/  STL.64 [R1+0x29d8], R38 ;  /* 0x0029d82601007387 */ /* 0x008fe80000100a00 */
[----:B----4-:R-:W-:Y:S04]  /*3d4b0*/  STL.64 [R1+0x29d0], R36 ;  /* 0x0029d02401007387 */ /* 0x010fe80000100a00 */
[----:B------:R-:W-:Y:S04]  /*3d4c0*/  STL.64 [R1+0x2a78], R26 ;  /* 0x002a781a01007387 */ /* 0x000fe80000100a00 */
[----:B------:R-:W-:Y:S04]  /*3d4d0*/  STL.64 [R1+0x2a70], R24 ;  /* 0x002a701801007387 */ /* 0x000fe80000100a00 */
[----:B------:R-:W-:Y:S04]  /*3d4e0*/  STL.64 [R1+0x990], R8 ;  /* 0x0009900801007387 */ /* 0x000fe80000100a00 */
[----:B------:R0:W-:Y:S04]  /*3d4f0*/  STL.64 [R1+0x998], R10 ;  /* 0x0009980a01007387 */ /* 0x0001e80000100a00 */
[----:B------:R-:W2:Y:S01]  /*3d500*/  LDL.LU R56, [R1+0x90] ;  /* 0x0000900001387983 */ /* 0x000ea20000300800 */
[----:B0-----:R-:W-:Y:S03]  /*3d510*/  HMMA.16816.F32.BF16 R8, R44, R34, R52 ;  /* 0x000000222c08723c */ /* 0x001fe60000041834 */
[----:B------:R-:W-:Y:S04]  /*3d520*/  STL.64 [R1+0x980], R12 ;  /* 0x0009800c01007387 */ /* 0x000fe80000100a00 */
[----:B------:R-:W-:-:S15]  /*3d530*/  STL.64 [R1+0x988], R14 ;  /* 0x0009880e01007387 */ /* 0x000fde0000100a00 */
[----:B------:R-:W-:-:S01]  /*3d540*/  NOP ;  /* 0x0000000000007918 */ /* 0x000fc20000000000 */
        /* <DEDUP_REMOVED lines=114> */
[----:B------:R-:W4:Y:S04]  /*3dc70*/  LDL.LU.64 R24, [R1+0x2a70] ;  /* 0x002a700001187983 */ /* 0x000f280000300a00 */
[----:B------:R-:W4:Y:S01]  /*3dc80*/  LDL.LU.64 R28, [R1+0x1068] ;  /* 0x00106800011c7983 */ /* 0x000f220000300a00 */
[----:B------:R-:W-:-:S02]  /*3dc90*/  IMAD.MOV.U32 R46, RZ, RZ, R5 ;  /* 0x000000ffff2e7224 */ /* 0x000fc400078e0005 */
[----:B------:R-:W-:Y:S01]  /*3dca0*/  IMAD.MOV.U32 R47, RZ, RZ, R4 ;  /* 0x000000ffff2f7224 */ /* 0x000fe200078e0004 */
        /* <DEDUP_REMOVED lines=72> */
[----:B------:R1:W-:Y:S01]  /*3e130*/  STL.64 [R1+0x98], R54 ;  /* 0x0000983601007387 */ /* 0x0003e20000100a00 */
[----:B0-----:R-:W-:-:S03]  /*3e140*/  IMAD.MOV.U32 R52, RZ, RZ, R0 ;  /* 0x000000ffff347224 */ /* 0x001fc600078e0000 */
[----:B------:R-:W4:Y:S01]  /*3e150*/  LDL.LU R0, [R1+0x29b8] ;  /* 0x0029b80001007983 */ /* 0x000f220000300800 */
[----:B------:R-:W-:Y:S02]  /*3e160*/  IMAD.MOV.U32 R53, RZ, RZ, R3 ;  /* 0x000000ffff357224 */ /* 0x000fe400078e0003 */
[----:B------:R-:W0:Y:S01]  /*3e170*/  LDC R3, c[0x0][0x238] ;  /* 0x00008e00ff037b82 */ /* 0x000e220000000800 */
[----:B-1----:R-:W-:Y:S02]  /*3e180*/  IMAD.MOV.U32 R54, RZ, RZ, R21 ;  /* 0x000000ffff367224 */ /* 0x002fe400078e0015 */
[----:B------:R-:W-:Y:S02]  /*3e190*/  IMAD.MOV.U32 R55, RZ, RZ, R20 ;  /* 0x000000ffff377224 */ /* 0x000fe400078e0014 */
[----:B0-----:R-:W-:-:S04]  /*3e1a0*/  IMAD.SHL.U32 R3, R3, 0x20, RZ ;  /* 0x0000002003037824 */ /* 0x001fc800078e00ff */
[----:B------:R-:W-:Y:S01]  /*3e1b0*/  IMAD.SHL.U32 R3, R3, 0x2, RZ ;  /* 0x0000000203037824 */ /* 0x000fe200078e00ff */
[C---:B---3--:R-:W-:Y:S06]  /*3e1c0*/  HMMA.16816.F32.BF16 R40, R56.reuse, R6, R40 ;  /* 0x000000063828723c */ /* 0x048fec0000041828 */
[C---:B--2---:R-:W-:Y:S06]  /*3e1d0*/  HMMA.16816.F32.BF16 R48, R56.reuse, R10, R48 ;  /* 0x0000000a3830723c */ /* 0x044fec0000041830 */
[C---:B----4-:R-:W-:Y:S11]  /*3e1e0*/  HMMA.16816.F32.BF16 R36, R56.reuse, R18, R36 ;  /* 0x000000123824723c */ /* 0x050ff60000041824 */
[----:B------:R0:W-:Y:S04]  /*3e1f0*/  STL.64 [R1+0x80], R40 ;  /* 0x0000802801007387 */ /* 0x0001e80000100a00 */
[----:B------:R-:W-:Y:S04]  /*3e200*/  STL.64 [R1+0x88], R42 ;  /* 0x0000882a01007387 */ /* 0x000fe80000100a00 */
[----:B0-----:R0:W5:Y:S04]  /*3e210*/  LDL.LU.64 R40, [R1+0x29b0] ;  /* 0x0029b00001287983 */ /* 0x0011680000300a00 */
[----:B------:R-:W-:Y:S04]  /*3e220*/  STL.64 [R1+0x70], R48 ;  /* 0x0000703001007387 */ /* 0x000fe80000100a00 */
[----:B------:R1:W-:Y:S02]  /*3e230*/  STL.64 [R1+0x78], R50 ;  /* 0x0000783201007387 */ /* 0x0003e40000100a00 */
[----:B-1----:R-:W-:Y:S07]  /*3e240*/  HMMA.16816.F32.BF16 R48, R56, R14, R44 ;  /* 0x0000000e3830723c */ /* 0x002fee000004182c */
[----:B------:R-:W-:-:S02]  /*3e250*/  IMAD.MOV.U32 R44, RZ, RZ, R17 ;  /* 0x000000ffff2c7224 */ /* 0x000fc400078e0011 */
[----:B------:R-:W-:Y:S02]  /*3e260*/  IMAD.MOV.U32 R45, RZ, RZ, R16 ;  /* 0x000000ffff2d7224 */ /* 0x000fe400078e0010 */
[----:B------:R-:W-:Y:S02]  /*3e270*/  IMAD.MOV.U32 R46, RZ, RZ, R13 ;  /* 0x000000ffff2e7224 */ /* 0x000fe400078e000d */
[----:B------:R-:W-:-:S10]  /*3e280*/  IMAD.MOV.U32 R47, RZ, RZ, R12 ;  /* 0x000000ffff2f7224 */ /* 0x000fd400078e000c */
[----:B------:R-:W-:Y:S04]  /*3e290*/  STL.64 [R1+0x30], R48 ;  /* 0x0000303001007387 */ /* 0x000fe80000100a00 */
[----:B------:R-:W-:Y:S04]  /*3e2a0*/  STL.64 [R1+0x38], R50 ;  /* 0x0000383201007387 */ /* 0x000fe80000100a00 */
[----:B------:R1:W-:Y:S04]  /*3e2b0*/  STL.64 [R1+0x20], R36 ;  /* 0x0000202401007387 */ /* 0x0003e80000100a00 */
[----:B------:R2:W-:Y:S04]  /*3e2c0*/  STL.64 [R1+0x28], R38 ;  /* 0x0000282601007387 */ /* 0x0005e80000100a00 */
[----:B------:R-:W3:Y:S04]  /*3e2d0*/  LDL.LU.64 R42, [R1+0x1010] ;  /* 0x00101000012a7983 */ /* 0x000ee80000300a00 */
[----:B------:R-:W4:Y:S04]  /*3e2e0*/  LDL.LU.64 R20, [R1+0x1018] ;  /* 0x0010180001147983 */ /* 0x000f280000300a00 */
[----:B------:R-:W3:Y:S04]  /*3e2f0*/  LDL.LU.64 R16, [R1+0x1020] ;  /* 0x0010200001107983 */ /* 0x000ee80000300a00 */
[----:B------:R-:W3:Y:S01]  /*3e300*/  LDL.LU.64 R12, [R1+0x1028] ;  /* 0x00102800010c7983 */ /* 0x000ee20000300a00 */
[----:B-1----:R-:W-:-:S02]  /*3e310*/  IADD3 R36, P0, R28, R3, RZ ;  /* 0x000000031c247210 */ /* 0x002fc40007f1e0ff */
[-C--:B--2---:R-:W-:Y:S02]  /*3e320*/  IADD3 R38, P2, R4, R3.reuse, RZ ;  /* 0x0000000304267210 */ /* 0x084fe40007f5e0ff */
[-C--:B------:R-:W-:Y:S02]  /*3e330*/  IADD3 R39, P3, R8, R3.reuse, RZ ;  /* 0x0000000308277210 */ /* 0x080fe40007f7e0ff */
[----:B------:R-:W-:Y:S01]  /*3e340*/  IADD3 R37, P1, R32, R3, RZ ;  /* 0x0000000320257210 */ /* 0x000fe20007f3e0ff */
[--C-:B------:R-:W-:Y:S02]  /*3e350*/  IMAD.X R28, R29, 0x1, R0.reuse, P0 ;  /* 0x000000011d1c7824 */ /* 0x100fe400000e0600 */
[--C-:B------:R-:W-:Y:S01]  /*3e360*/  IMAD.X R32, R5, 0x1, R0.reuse, P2 ;  /* 0x0000000105207824 */ /* 0x100fe200010e0600 */
[----:B------:R-:W-:Y:S04]  /*3e370*/  STL.64 [R1+0x2998], R38 ;  /* 0x0029982601007387 */ /* 0x000fe80000100a00 */
[----:B------:R-:W-:Y:S01]  /*3e380*/  STL.64 [R1+0x2990], R36 ;  /* 0x0029902401007387 */ /* 0x000fe20000100a00 */
[----:B------:R-:W-:-:S03]  /*3e390*/  IMAD.X R29, R33, 0x1, R0, P1 ;  /* 0x00000001211d7824 */ /* 0x000fc600008e0600 */
[----:B------:R-:W2:Y:S04]  /*3e3a0*/  LDL.LU.64 R4, [R1+0x1050] ;  /* 0x0010500001047983 */ /* 0x000ea80000300a00 */
[----:B------:R-:W2:Y:S01]  /*3e3b0*/  LDL.LU R51, [R1+0x17b4] ;  /* 0x0017b40001337983 */ /* 0x000ea20000300800 */
[----:B------:R-:W-:-:S03]  /*3e3c0*/  IMAD.X R33, R9, 0x1, R0, P3 ;  /* 0x0000000109217824 */ /* 0x000fc600018e0600 */
[----:B------:R-:W2:Y:S04]  /*3e3d0*/  LDL.LU.64 R8, [R1+0x1030] ;  /* 0x0010300001087983 */ /* 0x000ea80000300a00 */
[----:B------:R-:W2:Y:S04]  /*3e3e0*/  LDL.LU.64 R10, [R1+0x1038] ;  /* 0x00103800010a7983 */ /* 0x000ea80000300a00 */
[----:B------:R-:W2:Y:S04]  /*3e3f0*/  LDL.LU.64 R6, [R1+0x1040] ;  /* 0x0010400001067983 */ /* 0x000ea80000300a00 */
[----:B------:R-:W2:Y:S04]  /*3e400*/  LDL.LU.64 R48, [R1+0x1048] ;  /* 0x0010480001307983 */ /* 0x000ea80000300a00 */
[----:B------:R-:W-:Y:S04]  /*3e410*/  STL.64 [R1+0x29a8], R34 ;  /* 0x0029a82201007387 */ /* 0x000fe80000100a00 */
[----:B------:R1:W-:Y:S04]  /*3e420*/  STL.64 [R1+0x29a0], R32 ;  /* 0x0029a02001007387 */ /* 0x0003e80000100a00 */
[----:B-1----:R-:W2:Y:S04]  /*3e430*/  LDL.LU R32, [R1+0x50] ;  /* 0x0000500001207983 */ /* 0x002ea80000300800 */
[----:B------:R-:W2:Y:S04]  /*3e440*/  LDL.LU R33, [R1+0x54] ;  /* 0x0000540001217983 */ /* 0x000ea80000300800 */
[----:B------:R-:W2:Y:S04]  /*3e450*/  LDL.LU R34, [R1+0x58] ;  /* 0x0000580001227983 */ /* 0x000ea80000300800 */
[----:B------:R-:W2:Y:S01]  /*3e460*/  LDL.LU R35, [R1+0x5c] ;  /* 0x00005c0001237983 */ /* 0x000ea20000300800 */
[----:B------:R-:W-:Y:S01]  /*3e470*/  HMMA.16816.F32.BF16 R52, R56, R22, R52 ;  /* 0x000000163834723c */ /* 0x000fe20000041834 */
[----:B------:R-:W-:-:S02]  /*3e480*/  IMAD.MOV.U32 R38, RZ, RZ, R25 ;  /* 0x000000ffff267224 */ /* 0x000fc400078e0019 */
[----:B------:R-:W2:Y:S04]  /*3e490*/  LDL.LU R36, [R1] ;  /* 0x0000000001247983 */ /* 0x000ea80000300800 */
[-C--:B----4-:R-:W-:Y:S02]  /*3e4a0*/  IADD3 R23, P1, R20, R3.reuse, RZ ;  /* 0x0000000314177210 */ /* 0x090fe40007f3e0ff */
[----:B---3--:R-:W-:-:S03]  /*3e4b0*/  IADD3 R25, P3, R12, R3, RZ ;  /* 0x000000030c197210 */ /* 0x008fc60007f7e0ff */
[--C-:B------:R-:W-:Y:S02]  /*3e4c0*/  IMAD.X R19, R21, 0x1, R0.reuse, P1 ;  /* 0x0000000115137824 */ /* 0x100fe400008e0600 */
[----:B------:R-:W-:Y:S02]  /*3e4d0*/  IMAD.X R21, R13, 0x1, R0, P3 ;  /* 0x000000010d157824 */ /* 0x000fe400018e0600 */
[----:B------:R-:W-:Y:S01]  /*3e4e0*/  HMMA.16816.F32.BF16 R12, R56, R26, R44 ;  /* 0x0000001a380c723c */ /* 0x000fe2000004182c */
[----:B------:R-:W3:Y:S04]  /*3e4f0*/  LDL.LU.64 R26, [R1+0x1060] ;  /* 0x00106000011a7983 */ /* 0x000ee80000300a00 */
[----:B------:R-:W4:Y:S01]  /*3e500*/  LDL.LU R44, [R1+0x17c0] ;  /* 0x0017c000012c7983 */ /* 0x000f220000300800 */
[----:B------:R-:W-:-:S05]  /*3e510*/  IADD3 R22, P0, R42, R3, RZ ;  /* 0x000000032a167210 */ /* 0x000fca0007f1e0ff */
[----:B------:R-:W-:Y:S01]  /*3e520*/  IMAD.X R18, R43, 0x1, R0, P0 ;  /* 0x000000012b127824 */ /* 0x000fe200000e0600 */
[----:B--2---:R-:W-:Y:S11]  /*3e530*/  HMMA.16816.F32.BF16 R32, R56, R30, R32 ;  /* 0x0000001e3820723c */ /* 0x004ff60000041820 */
[----:B------:R-:W-:Y:S04]  /*3e540*/  STL.64 [R1+0x60], R12 ;  /* 0x0000600c01007387 */ /* 0x000fe80000100a00 */
[----:B------:R-:W-:Y:S04]  /*3e550*/  STL.64 [R1+0x68], R14 ;  /* 0x0000680e01007387 */ /* 0x000fe80000100a00 */
[----:B------:R-:W2:Y:S04]  /*3e560*/  LDL.LU R45, [R1+0x2494] ;  /* 0x00249400012d7983 */ /* 0x000ea80000300800 */
[----:B------:R-:W2:Y:S04]  /*3e570*/  LDL.LU R46, [R1+0x248c] ;  /* 0x00248c00012e7983 */ /* 0x000ea80000300800 */
[----:B------:R-:W2:Y:S04]  /*3e580*/  LDL.LU R47, [R1+0x2484] ;  /* 0x00248400012f7983 */ /* 0x000ea80000300800 */
[----:B------:R-:W2:Y:S04]  /*3e590*/  LDL.LU R42, [R1+0x247c] ;  /* 0x00247c00012a7983 */ /* 0x000ea80000300800 */
[----:B------:R-:W2:Y:S04]  /*3e5a0*/  LDL.LU R43, [R1+0x2474] ;  /* 0x00247400012b7983 */ /* 0x000ea80000300800 */
[----:B------:R-:W-:Y:S04]  /*3e5b0*/  STL.64 [R1+0x50], R32 ;  /* 0x0000502001007387 */ /* 0x000fe80000100a00 */
[----:B------:R1:W-:Y:S04]  /*3e5c0*/  STL.64 [R1+0x58], R34 ;  /* 0x0000582201007387 */ /* 0x0003e80000100a00 */
[----:B-1----:R-:W3:Y:S01]  /*3e5d0*/  LDL.LU.64 R34, [R1+0x29a8] ;  /* 0x0029a80001227983 */ /* 0x002ee20000300a00 */
[----:B------:R-:W-:-:S02]  /*3e5e0*/  IMAD.MOV.U32 R37, RZ, RZ, R2 ;  /* 0x000000ffff257224 */ /* 0x000fc400078e0002 */
[----:B------:R-:W-:Y:S01]  /*3e5f0*/  IMAD.MOV.U32 R39, RZ, RZ, R24 ;  /* 0x000000ffff277224 */ /* 0x000fe200078e0018 */
[----:B------:R-:W4:Y:S04]  /*3e600*/  LDL.LU.64 R32, [R1+0x29a0] ;  /* 0x0029a00001207983 */ /* 0x000f280000300a00 */
[----:B------:R-:W2:Y:S01]  /*3e610*/  LDL.LU.64 R30, [R1+0x1058] ;  /* 0x00105800011e7983 */ /* 0x000ea20000300a00 */
[-C--:B------:R-:W-:Y:S02]  /*3e620*/  IADD3 R24, P2, R16, R3.reuse, RZ ;  /* 0x0000000310187210 */ /* 0x080fe40007f5e0ff */
[-C--:B------:R-:W-:Y:S02]  /*3e630*/  IADD3 R13, P0, R8, R3.reuse, RZ ;  /* 0x00000003080d7210 */ /* 0x080fe40007f1e0ff */
[-C--:B------:R-:W-:Y:S01]  /*3e640*/  IADD3 R14, P1, R10, R3.reuse, RZ ;  /* 0x000000030a0e7210 */ /* 0x080fe20007f3e0ff */
[--C-:B------:R-:W-:Y:S01]  /*3e650*/  IMAD.X R20, R17, 0x1, R0.reuse, P2 ;  /* 0x0000000111147824 */ /* 0x100fe200010e0600 */
[----:B---3--:R-:W-:Y:S01]  /*3e660*/  HMMA.16816.F32.BF16 R56, R56, R34, R36 ;  /* 0x000000223838723c */ /* 0x008fe20000041824 */
[----:B------:R-:W3:Y:S04]  /*3e670*/  LDL.LU.64 R38, [R1+0x2998] ;  /* 0x0029980001267983 */ /* 0x000ee80000300a00 */
[----:B------:R-:W3:Y:S01]  /*3e680*/  LDL.LU.64 R36, [R1+0x2990] ;  /* 0x0029900001247983 */ /* 0x000ee20000300a00 */
[----:B------:R-:W-:Y:S01]  /*3e690*/  IADD3 R15, P2, R6, R3, RZ ;  /* 0x00000003060f7210 */ /* 0x000fe20007f5e0ff */
[----:B------:R-:W-:-:S02]  /*3e6a0*/  IMAD.X R9, R9, 0x1, R0, P0 ;  /* 0x0000000109097824 */ /* 0x000fc400000e0600 */
[--C-:B------:R-:W-:Y:S01]  /*3e6b0*/  IMAD.X R10, R11, 0x1, R0.reuse, P1 ;  /* 0x000000010b0a7824 */ /* 0x100fe200008e0600 */
[-C--:B------:R-:W-:Y:S01]  /*3e6c0*/  IADD3 R17, P0, R4, R3.reuse, RZ ;  /* 0x0000000304117210 */ /* 0x080fe20007f1e0ff */
[--C-:B------:R-:W-:Y:S01]  /*3e6d0*/  IMAD.X R11, R7, 0x1, R0.reuse, P2 ;  /* 0x00000001070b7824 */ /* 0x100fe200010e0600 */
[-C--:B--2---:R-:W-:Y:S02]  /*3e6e0*/  IADD3 R7, P1, R30, R3.reuse, RZ ;  /* 0x000000031e077210 */ /* 0x084fe40007f3e0ff */
[----:B------:R-:W-:Y:S01]  /*3e6f0*/  IADD3 R8, P2, R26, R3, RZ ;  /* 0x000000031a087210 */ /* 0x000fe20007f5e0ff */
[--C-:B------:R-:W-:Y:S02]  /*3e700*/  IMAD.X R4, R5, 0x1, R0.reuse, P0 ;  /* 0x0000000105047824 */ /* 0x100fe400000e0600 */
[----:B------:R-:W-:Y:S02]  /*3e710*/  VIADD R51, R51, 0x1 ;  /* 0x0000000133337836 */ /* 0x000fe40000000000 */
[----:B------:R-:W-:-:S02]  /*3e720*/  IMAD.X R5, R31, 0x1, R0, P1 ;  /* 0x000000011f057824 */ /* 0x000fc400008e0600 */
[----:B------:R-:W-:Y:S02]  /*3e730*/  IMAD.MOV.U32 R31, RZ, RZ, R28 ;  /* 0x000000ffff1f7224 */ /* 0x000fe400078e001c */
[----:B------:R-:W-:Y:S02]  /*3e740*/  IMAD.X R6, R27, 0x1, R0, P2 ;  /* 0x000000011b067824 */ /* 0x000fe400010e0600 */
[----:B----4-:R-:W-:Y:S01]  /*3e750*/  IMAD.MOV.U32 R27, RZ, RZ, R32 ;  /* 0x000000ffff1b7224 */ /* 0x010fe200078e0020 */
[----:B------:R-:W-:Y:S01]  /*3e760*/  IADD3 R16, P3, R48, R3, RZ ;  /* 0x0000000330107210 */ /* 0x000fe20007f7e0ff */
[----:B------:R-:W-:Y:S04]  /*3e770*/  STL [R1+0x17b4], R51 ;  /* 0x0017b43301007387 */ /* 0x000fe80000100800 */
[----:B------:R-:W-:-:S02]  /*3e780*/  IMAD.X R12, R49, 0x1, R0, P3 ;  /* 0x00000001310c7824 */ /* 0x000fc400018e0600 */
[----:B------:R-:W1:Y:S01]  /*3e790*/  LDC R49, c[0x0][0x230] ;  /* 0x00008c00ff317b82 */ /* 0x000e620000000800 */
[-C--:B------:R-:W-:Y:S02]  /*3e7a0*/  IADD3 R44, P3, R44, R3.reuse, RZ ;  /* 0x000000032c2c7210 */ /* 0x080fe40007f7e0ff */
[-C--:B------:R-:W-:Y:S02]  /*3e7b0*/  IADD3 R45, P6, R45, R3.reuse, RZ ;  /* 0x000000032d2d7210 */ /* 0x080fe40007fde0ff */
[-C--:B------:R-:W-:Y:S02]  /*3e7c0*/  IADD3 R46, P5, R46, R3.reuse, RZ ;  /* 0x000000032e2e7210 */ /* 0x080fe40007fbe0ff */
[-C--:B------:R-:W-:Y:S02]  /*3e7d0*/  IADD3 R47, P2, R47, R3.reuse, RZ ;  /* 0x000000032f2f7210 */ /* 0x080fe40007f5e0ff */
[-C--:B------:R-:W-:Y:S02]  /*3e7e0*/  IADD3 R42, P1, R42, R3.reuse, RZ ;  /* 0x000000032a2a7210 */ /* 0x080fe40007f3e0ff */
[----:B------:R-:W-:Y:S01]  /*3e7f0*/  IADD3 R43, P4, R43, R3, RZ ;  /* 0x000000032b2b7210 */ /* 0x000fe20007f9e0ff */
[----:B-1----:R-:W-:-:S05]  /*3e800*/  VIADD R49, R49, 0x1f ;  /* 0x0000001f31317836 */ /* 0x002fca0000000000 */
[----:B------:R-:W-:-:S04]  /*3e810*/  SHF.R.S32.HI R50, RZ, 0x1f, R49 ;  /* 0x0000001fff327819 */ /* 0x000fc80000011431 */
[----:B------:R-:W-:-:S04]  /*3e820*/  LEA.HI R48, R50, R49, RZ, 0x5 ;  /* 0x0000003132307211 */ /* 0x000fc800078f28ff */
[----:B------:R-:W-:-:S04]  /*3e830*/  SHF.R.S32.HI R48, RZ, 0x5, R48 ;  /* 0x00000005ff307819 */ /* 0x000fc80000011430 */
[----:B------:R-:W-:Y:S01]  /*3e840*/  ISETP.NE.U32.AND P0, PT, R51, R48, PT ;  /* 0x000000303300720c */ /* 0x000fe20003f05070 */
[----:B---3--:R-:W-:Y:S02]  /*3e850*/  IMAD.MOV.U32 R30, RZ, RZ, R36 ;  /* 0x000000ffff1e7224 */ /* 0x008fe400078e0024 */
[----:B------:R-:W-:Y:S02]  /*3e860*/  IMAD.MOV.U32 R28, RZ, RZ, R37 ;  /* 0x000000ffff1c7224 */ /* 0x000fe400078e0025 */
[----:B------:R-:W-:Y:S01]  /*3e870*/  IMAD.MOV.U32 R26, RZ, RZ, R38 ;  /* 0x000000ffff1a7224 */ /* 0x000fe200078e0026 */
[----:B------:R1:W-:Y:S04]  /*3e880*/  STL.64 [R1+0x1068], R30 ;  /* 0x0010681e01007387 */ /* 0x0003e80000100a00 */
[----:B------:R2:W-:Y:S04]  /*3e890*/  STL.64 [R1+0x10c0], R28 ;  /* 0x0010c01c01007387 */ /* 0x0005e80000100a00 */
[----:B------:R3:W-:Y:S01]  /*3e8a0*/  STL.64 [R1+0x1000], R26 ;  /* 0x0010001a01007387 */ /* 0x0007e20000100a00 */
[----:B-1----:R-:W-:-:S02]  /*3e8b0*/  IMAD.MOV.U32 R30, RZ, RZ, R39 ;  /* 0x000000ffff1e7224 */ /* 0x002fc400078e0027 */
[----:B------:R-:W-:Y:S02]  /*3e8c0*/  IMAD.MOV.U32 R31, RZ, RZ, R33 ;  /* 0x000000ffff1f7224 */ /* 0x000fe400078e0021 */
[----:B--2---:R-:W-:Y:S02]  /*3e8d0*/  IMAD.MOV.U32 R28, RZ, RZ, R22 ;  /* 0x000000ffff1c7224 */ /* 0x004fe400078e0016 */
[----:B------:R-:W-:Y:S02]  /*3e8e0*/  IMAD.MOV.U32 R29, RZ, RZ, R18 ;  /* 0x000000ffff1d7224 */ /* 0x000fe400078e0012 */
[----:B---3--:R-:W-:Y:S02]  /*3e8f0*/  IMAD.MOV.U32 R26, RZ, RZ, R23 ;  /* 0x000000ffff1a7224 */ /* 0x008fe400078e0017 */
[----:B------:R-:W-:Y:S02]  /*3e900*/  IMAD.MOV.U32 R27, RZ, RZ, R19 ;  /* 0x000000ffff1b7224 */ /* 0x000fe400078e0013 */
[----:B------:R-:W-:-:S02]  /*3e910*/  IMAD.MOV.U32 R18, RZ, RZ, R24 ;  /* 0x000000ffff127224 */ /* 0x000fc400078e0018 */
[----:B------:R-:W-:Y:S01]  /*3e920*/  IMAD.MOV.U32 R19, RZ, RZ, R20 ;  /* 0x000000ffff137224 */ /* 0x000fe200078e0014 */
[----:B------:R-:W-:Y:S04]  /*3e930*/  STL.64 [R1+0x1008], R30 ;  /* 0x0010081e01007387 */ /* 0x000fe80000100a00 */
[----:B------:R-:W-:Y:S04]  /*3e940*/  STL.64 [R1+0x1010], R28 ;  /* 0x0010101c01007387 */ /* 0x000fe80000100a00 */
[----:B------:R-:W-:Y:S01]  /*3e950*/  STL.64 [R1+0x1018], R26 ;  /* 0x0010181a01007387 */ /* 0x000fe20000100a00 */
[----:B------:R-:W-:-:S02]  /*3e960*/  IMAD.MOV.U32 R22, RZ, RZ, R25 ;  /* 0x000000ffff167224 */ /* 0x000fc400078e0019 */
[----:B------:R-:W-:Y:S01]  /*3e970*/  IMAD.MOV.U32 R23, RZ, RZ, R21 ;  /* 0x000000ffff177224 */ /* 0x000fe200078e0015 */
[----:B------:R1:W-:Y:S01]  /*3e980*/  STL.64 [R1+0x1020], R18 ;  /* 0x0010201201007387 */ /* 0x0003e20000100a00 */
[----:B------:R-:W-:Y:S02]  /*3e990*/  IMAD.MOV.U32 R20, RZ, RZ, R13 ;  /* 0x000000ffff147224 */ /* 0x000fe400078e000d */
[----:B------:R-:W-:Y:S02]  /*3e9a0*/  IMAD.MOV.U32 R21, RZ, RZ, R9 ;  /* 0x000000ffff157224 */ /* 0x000fe400078e0009 */
[----:B------:R-:W-:Y:S02]  /*3e9b0*/  IMAD.MOV.U32 R13, RZ, RZ, R12 ;  /* 0x000000ffff0d7224 */ /* 0x000fe400078e000c */
[----:B------:R-:W-:Y:S01]  /*3e9c0*/  IMAD.MOV.U32 R12, RZ, RZ, R16 ;  /* 0x000000ffff0c7224 */ /* 0x000fe200078e0010 */
[----:B------:R-:W-:Y:S04]  /*3e9d0*/  STL.64 [R1+0x1028], R22 ;  /* 0x0010281601007387 */ /* 0x000fe80000100a00 */
[----:B------:R2:W-:Y:S01]  /*3e9e0*/  STL.64 [R1+0x1030], R20 ;  /* 0x0010301401007387 */ /* 0x0005e20000100a00 */
[----:B-1----:R-:W-:-:S02]  /*3e9f0*/  IMAD.MOV.U32 R18, RZ, RZ, R14 ;  /* 0x000000ffff127224 */ /* 0x002fc400078e000e */
[----:B------:R-:W-:Y:S02]  /*3ea00*/  IMAD.MOV.U32 R19, RZ, RZ, R10 ;  /* 0x000000ffff137224 */ /* 0x000fe400078e000a */
[----:B------:R-:W-:Y:S02]  /*3ea10*/  IMAD.MOV.U32 R14, RZ, RZ, R15 ;  /* 0x000000ffff0e7224 */ /* 0x000fe400078e000f */
[----:B------:R-:W-:Y:S02]  /*3ea20*/  IMAD.MOV.U32 R15, RZ, RZ, R11 ;  /* 0x000000ffff0f7224 */ /* 0x000fe400078e000b */
[----:B------:R-:W-:Y:S02]  /*3ea30*/  IMAD.MOV.U32 R10, RZ, RZ, R17 ;  /* 0x000000ffff0a7224 */ /* 0x000fe400078e0011 */
[----:B------:R-:W-:Y:S01]  /*3ea40*/  IMAD.MOV.U32 R11, RZ, RZ, R4 ;  /* 0x000000ffff0b7224 */ /* 0x000fe200078e0004 */
[----:B------:R1:W-:Y:S04]  /*3ea50*/  STL.64 [R1+0x1038], R18 ;  /* 0x0010381201007387 */ /* 0x0003e80000100a00 */
[----:B------:R-:W-:Y:S04]  /*3ea60*/  STL.64 [R1+0x1040], R14 ;  /* 0x0010400e01007387 */ /* 0x000fe80000100a00 */
[----:B------:R-:W-:Y:S04]  /*3ea70*/  STL.64 [R1+0x1048], R12 ;  /* 0x0010480c01007387 */ /* 0x000fe80000100a00 */
[----:B------:R-:W-:Y:S04]  /*3ea80*/  STL.64 [R1+0x1050], R10 ;  /* 0x0010500a01007387 */ /* 0x000fe80000100a00 */
[----:B------:R3:W-:Y:S04]  /*3ea90*/  STL [R1+0x17c0], R44 ;  /* 0x0017c02c01007387 */ /* 0x0007e80000100800 */
[----:B------:R4:W-:Y:S04]  /*3eaa0*/  STL [R1+0x2494], R45 ;  /* 0x0024942d01007387 */ /* 0x0009e80000100800 */
[----:B------:R0:W-:Y:S04]  /*3eab0*/  STL [R1+0x248c], R46 ;  /* 0x00248c2e01007387 */ /* 0x0001e80000100800 */
[----:B--2---:R-:W2:Y:S04]  /*3eac0*/  LDL.LU R21, [R1+0x17bc] ;  /* 0x0017bc0001157983 */ /* 0x004ea80000300800 */
[----:B------:R0:W-:Y:S04]  /*3ead0*/  STL [R1+0x2484], R47 ;  /* 0x0024842f01007387 */ /* 0x0001e80000100800 */
[----:B------:R-:W2:Y:S04]  /*3eae0*/  LDL.LU R24, [R1+0x246c] ;  /* 0x00246c0001187983 */ /* 0x000ea80000300800 */
[----:B------:R0:W-:Y:S04]  /*3eaf0*/  STL [R1+0x247c], R42 ;  /* 0x00247c2a01007387 */ /* 0x0001e80000100800 */
[----:B------:R-:W2:Y:S04]  /*3eb00*/  LDL.LU R20, [R1+0x2490] ;  /* 0x0024900001147983 */ /* 0x000ea80000300800 */
[----:B------:R0:W-:Y:S04]  /*3eb10*/  STL [R1+0x2474], R43 ;  /* 0x0024742b01007387 */ /* 0x0001e80000100800 */
[----:B------:R-:W2:Y:S04]  /*3eb20*/  LDL.LU R23, [R1+0x2464] ;  /* 0x0024640001177983 */ /* 0x000ea80000300800 */
[----:B-1----:R-:W2:Y:S04]  /*3eb30*/  LDL.LU R19, [R1+0x2488] ;  /* 0x0024880001137983 */ /* 0x002ea80000300800 */
        /* <DEDUP_REMOVED lines=20> */
[----:B---3--:R-:W3:Y:S04]  /*3ec80*/  LDL.LU R44, [R1+0x240c] ;  /* 0x00240c00012c7983 */ /* 0x008ee80000300800 */
[----:B----4-:R-:W4:Y:S04]  /*3ec90*/  LDL.LU R45, [R1+0x2430] ;  /* 0x00243000012d7983 */ /* 0x010f280000300800 */
[----:B0-----:R-:W4:Y:S04]  /*3eca0*/  LDL.LU R46, [R1+0x2404] ;  /* 0x00240400012e7983 */ /* 0x001f280000300800 */
[----:B------:R-:W4:Y:S04]  /*3ecb0*/  LDL.LU R47, [R1+0x2428] ;  /* 0x00242800012f7983 */ /* 0x000f280000300800 */
[----:B------:R-:W4:Y:S04]  /*3ecc0*/  LDL.LU R42, [R1+0x23fc] ;  /* 0x0023fc00012a7983 */ /* 0x000f280000300800 */
[----:B------:R-:W4:Y:S01]  /*3ecd0*/  LDL.LU R43, [R1+0x2420] ;  /* 0x00242000012b7983 */ /* 0x000f220000300800 */
[--C-:B--2---:R-:W-:Y:S01]  /*3ece0*/  IMAD.X R21, R21, 0x1, R0.reuse, P3 ;  /* 0x0000000115157824 */ /* 0x104fe200018e0600 */
[-C--:B------:R-:W-:Y:S01]  /*3ecf0*/  IADD3 R24, P3, R24, R3.reuse, RZ ;  /* 0x0000000318187210 */ /* 0x080fe20007f7e0ff */
[--C-:B------:R-:W-:Y:S01]  /*3ed00*/  IMAD.X R20, R20, 0x1, R0.reuse, P6 ;  /* 0x0000000114147824 */ /* 0x100fe200030e0600 */
[-C--:B------:R-:W-:Y:S01]  /*3ed10*/  IADD3 R23, P6, R23, R3.reuse, RZ ;  /* 0x0000000317177210 */ /* 0x080fe20007fde0ff */
[----:B------:R-:W-:Y:S01]  /*3ed20*/  IMAD.X R19, R19, 0x1, R0, P5 ;  /* 0x0000000113137824 */ /* 0x000fe200028e0600 */
[----:B------:R0:W-:Y:S01]  /*3ed30*/  STL [R1+0x17bc], R21 ;  /* 0x0017bc1501007387 */ /* 0x0001e20000100800 */
[----:B------:R-:W-:-:S03]  /*3ed40*/  IADD3 R22, P5, R22, R3, RZ ;  /* 0x0000000316167210 */ /* 0x000fc60007fbe0ff */
[----:B------:R1:W-:Y:S01]  /*3ed50*/  STL [R1+0x246c], R24 ;  /* 0x00246c1801007387 */ /* 0x0003e20000100800 */
[----:B------:R-:W-:-:S03]  /*3ed60*/  IMAD.X R18, R18, 0x1, R0, P2 ;  /* 0x0000000112127824 */ /* 0x000fc600010e0600 */
        /* <DEDUP_REMOVED lines=37> */
[----:B---3--:R-:W-:-:S03]  /*3efc0*/  IADD3 R44, P3, R44, R3, RZ ;  /* 0x000000032c2c7210 */ /* 0x008fc60007f7e0ff */
[----:B------:R3:W-:Y:S01]  /*3efd0*/  STL [R1+0x241c], R48 ;  /* 0x00241c3001007387 */ /* 0x0007e20000100800 */
[----:B----4-:R-:W-:-:S03]  /*3efe0*/  IMAD.X R45, R45, 0x1, R0, P6 ;  /* 0x000000012d2d7824 */ /* 0x010fc600030e0600 */
[----:B------:R4:W-:Y:S01]  /*3eff0*/  STL [R1+0x2440], R49 ;  /* 0x0024403101007387 */ /* 0x0009e20000100800 */
[----:B------:R-:W-:-:S03]  /*3f000*/  IADD3 R46, P6, R46, R3, RZ ;  /* 0x000000032e2e7210 */ /* 0x000fc60007fde0ff */
[----:B------:R4:W-:Y:S04]  /*3f010*/  STL [R1+0x2414], R50 ;  /* 0x0024143201007387 */ /* 0x0009e80000100800 */
[----:B------:R4:W-:Y:S01]  /*3f020*/  STL [R1+0x2438], R51 ;  /* 0x0024383301007387 */ /* 0x0009e20000100800 */
[----:B------:R-:W-:-:S03]  /*3f030*/  IMAD.X R47, R47, 0x1, R0, P5 ;  /* 0x000000012f2f7824 */ /* 0x000fc600028e0600 */
[----:B------:R4:W-:Y:S01]  /*3f040*/  STL [R1+0x240c], R44 ;  /* 0x00240c2c01007387 */ /* 0x0009e20000100800 */
[----:B------:R-:W-:-:S03]  /*3f050*/  IADD3 R42, P5, R42, R3, RZ ;  /* 0x000000032a2a7210 */ /* 0x000fc60007fbe0ff */
[----:B------:R4:W-:Y:S04]  /*3f060*/  STL [R1+0x2430], R45 ;  /* 0x0024302d01007387 */ /* 0x0009e80000100800 */
[----:B------:R4:W-:Y:S01]  /*3f070*/  STL [R1+0x2404], R46 ;  /* 0x0024042e01007387 */ /* 0x0009e20000100800 */
[----:B------:R-:W-:-:S03]  /*3f080*/  IMAD.X R43, R43, 0x1, R0, P2 ;  /* 0x000000012b2b7824 */ /* 0x000fc600010e0600 */
[----:B0-----:R-:W4:Y:S04]  /*3f090*/  LDL.LU R21, [R1+0x23f4] ;  /* 0x0023f40001157983 */ /* 0x001f280000300800 */
[----:B------:R0:W-:Y:S04]  /*3f0a0*/  STL [R1+0x2428], R47 ;  /* 0x0024282f01007387 */ /* 0x0001e80000100800 */
[----:B-1----:R-:W4:Y:S04]  /*3f0b0*/  LDL.LU R24, [R1+0x2418] ;  /* 0x0024180001187983 */ /* 0x002f280000300800 */
[----:B------:R1:W-:Y:S04]  /*3f0c0*/  STL [R1+0x23fc], R42 ;  /* 0x0023fc2a01007387 */ /* 0x0003e80000100800 */
[----:B--2---:R-:W2:Y:S04]  /*3f0d0*/  LDL.LU R20, [R1+0x23ec] ;  /* 0x0023ec0001147983 */ /* 0x004ea80000300800 */
[----:B------:R1:W-:Y:S04]  /*3f0e0*/  STL [R1+0x2420], R43 ;  /* 0x0024202b01007387 */ /* 0x0003e80000100800 */
        /* <DEDUP_REMOVED lines=20> */
[----:B------:R-:W4:Y:S04]  /*3f230*/  LDL.LU R50, [R1+0x23c0] ;  /* 0x0023c00001327983 */ /* 0x000f280000300800 */
[----:B------:R-:W4:Y:S04]  /*3f240*/  LDL.LU R51, [R1+0x2394] ;  /* 0x0023940001337983 */ /* 0x000f280000300800 */
[----:B------:R-:W4:Y:S04]  /*3f250*/  LDL.LU R44, [R1+0x23b8] ;  /* 0x0023b800012c7983 */ /* 0x000f280000300800 */
[----:B------:R-:W4:Y:S04]  /*3f260*/  LDL.LU R45, [R1+0x238c] ;  /* 0x00238c00012d7983 */ /* 0x000f280000300800 */
[----:B------:R-:W4:Y:S04]  /*3f270*/  LDL.LU R46, [R1+0x23b0] ;  /* 0x0023b000012e7983 */ /* 0x000f280000300800 */
[----:B0-----:R-:W4:Y:S04]  /*3f280*/  LDL.LU R47, [R1+0x2384] ;  /* 0x00238400012f7983 */ /* 0x001f280000300800 */
[----:B-1----:R-:W4:Y:S04]  /*3f290*/  LDL.LU R42, [R1+0x23a8] ;  /* 0x0023a800012a7983 */ /* 0x002f280000300800 */
[----:B------:R-:W4:Y:S01]  /*3f2a0*/  LDL.LU R43, [R1+0x237c] ;  /* 0x00237c00012b7983 */ /* 0x000f220000300800 */
[-C--:B------:R-:W-:Y:S01]  /*3f2b0*/  IADD3 R21, P2, R21, R3.reuse, RZ ;  /* 0x0000000315157210 */ /* 0x080fe20007f5e0ff */
[--C-:B------:R-:W-:Y:S01]  /*3f2c0*/  IMAD.X R24, R24, 0x1, R0.reuse, P1 ;  /* 0x0000000118187824 */ /* 0x100fe200008e0600 */
[-C--:B--2---:R-:W-:Y:S01]  /*3f2d0*/  IADD3 R20, P1, R20, R3.reuse, RZ ;  /* 0x0000000314147210 */ /* 0x084fe20007f3e0ff */
[--C-:B------:R-:W-:Y:S01]  /*3f2e0*/  IMAD.X R23, R23, 0x1, R0.reuse, P4 ;  /* 0x0000000117177824 */ /* 0x100fe200020e0600 */
[----:B------:R-:W-:Y:S01]  /*3f2f0*/  IADD3 R19, P4, R19, R3, RZ ;  /* 0x0000000313137210 */ /* 0x000fe20007f9e0ff */
        /* <DEDUP_REMOVED lines=33> */
[----:B---3--:R-:W-:-:S03]  /*3f510*/  IMAD.X R48, R48, 0x1, R0, P5 ;  /* 0x0000000130307824 */ /* 0x008fc600028e0600 */
[----:B------:R3:W-:Y:S01]  /*3f520*/  STL [R1+0x23d8], R30 ;  /* 0x0023d81e01007387 */ /* 0x0007e20000100800 */
[----:B----4-:R-:W-:-:S03]  /*3f530*/  IADD3 R49, P5, R49, R3, RZ ;  /* 0x0000000331317210 */ /* 0x010fc60007fbe0ff */
        /* <DEDUP_REMOVED lines=10> */
[----:B------:R4:W-:Y:S04]  /*3f5e0*/  STL [R1+0x23c0], R50 ;  /* 0x0023c03201007387 */ /* 0x0009e80000100800 */
[----:B------:R4:W-:Y:S01]  /*3f5f0*/  STL [R1+0x2394], R51 ;  /* 0x0023943301007387 */ /* 0x0009e20000100800 */
[----:B------:R-:W-:-:S03]  /*3f600*/  IADD3 R47, P4, R47, R3, RZ ;  /* 0x000000032f2f7210 */ /* 0x000fc60007f9e0ff */
[----:B------:R4:W-:Y:S01]  /*3f610*/  STL [R1+0x23b8], R44 ;  /* 0x0023b82c01007387 */ /* 0x0009e20000100800 */
[----:B------:R-:W-:-:S03]  /*3f620*/  IMAD.X R42, R42, 0x1, R0, P3 ;  /* 0x000000012a2a7824 */ /* 0x000fc600018e0600 */
[----:B------:R4:W-:Y:S04]  /*3f630*/  STL [R1+0x238c], R45 ;  /* 0x00238c2d01007387 */ /* 0x0009e80000100800 */
[----:B------:R4:W-:Y:S01]  /*3f640*/  STL [R1+0x23b0], R46 ;  /* 0x0023b02e01007387 */ /* 0x0009e20000100800 */
[----:B------:R-:W-:-:S03]  /*3f650*/  IADD3 R43, P3, R43, R3, RZ ;  /* 0x000000032b2b7210 */ /* 0x000fc60007f7e0ff */
        /* <DEDUP_REMOVED lines=34> */
[--C-:B------:R-:W-:Y:S01]  /*3f880*/  IMAD.X R21, R21, 0x1, R0.reuse, P6 ;  /* 0x0000000115157824 */ /* 0x100fe200030e0600 */
[-C--:B------:R-:W-:Y:S01]  /*3f890*/  IADD3 R24, P6, R24, R3.reuse, RZ ;  /* 0x0000000318187210 */ /* 0x080fe20007fde0ff */
[--C-:B--2---:R-:W-:Y:S01]  /*3f8a0*/  IMAD.X R20, R20, 0x1, R0.reuse, P5 ;  /* 0x0000000114147824 */ /* 0x104fe200028e0600 */
        /* <DEDUP_REMOVED lines=372> */
[-C--:B---3--:R-:W-:Y:S01]  /*40ff0*/  IADD3 R23, P1, R23, R3.reuse, RZ ;  /* 0x0000000317177210 */ /* 0x088fe20007f3e0ff */
[----:B----4-:R-:W-:Y:S01]  /*41000*/  IMAD.X R19, R19, 0x1, R0, P4 ;  /* 0x0000000113137824 */ /* 0x010fe200020e0600 */
        /* <DEDUP_REMOVED lines=91> */
[--C-:B---3--:R-:W-:Y:S01]  /*415c0*/  IMAD.X R23, R23, 0x1, R0.reuse, P5 ;  /* 0x0000000117177824 */ /* 0x108fe200028e0600 */
[----:B----4-:R-:W-:Y:S01]  /*415d0*/  IADD3 R19, P5, R19, R3, RZ ;  /* 0x0000000313137210 */ /* 0x010fe20007fbe0ff */
        /* <DEDUP_REMOVED lines=2267> */
[----:B------:R-:W-:-:S03]  /*4a390*/  IADD3 R49, P4, R49, UR7, RZ ;  /* 0x0000000731317c10 */ /* 0x000fc6000ff9e0ff */
        /* <DEDUP_REMOVED lines=10> */
[----:B------:R4:W-:Y:S04]  /*4a440*/  STL [R1+0x2740], R50 ;  /* 0x0027403201007387 */ /* 0x0009e80000100800 */
[----:B------:R4:W-:Y:S01]  /*4a450*/  STL [R1+0x2784], R51 ;  /* 0x0027843301007387 */ /* 0x0009e20000100800 */
[----:B------:R-:W-:-:S03]  /*4a460*/  IADD3 R47, P5, R47, UR7, RZ ;  /* 0x000000072f2f7c10 */ /* 0x000fc6000ffbe0ff */
[----:B------:R4:W-:Y:S01]  /*4a470*/  STL [R1+0x2728], R44 ;  /* 0x0027282c01007387 */ /* 0x0009e20000100800 */
[----:B------:R-:W-:-:S03]  /*4a480*/  IMAD.X R42, R42, 0x1, R0, P2 ;  /* 0x000000012a2a7824 */ /* 0x000fc600010e0600 */
[----:B------:R4:W-:Y:S04]  /*4a490*/  STL [R1+0x278c], R45 ;  /* 0x00278c2d01007387 */ /* 0x0009e80000100800 */
[----:B------:R4:W-:Y:S01]  /*4a4a0*/  STL [R1+0x2710], R46 ;  /* 0x0027102e01007387 */ /* 0x0009e20000100800 */
[----:B------:R-:W-:-:S03]  /*4a4b0*/  IADD3 R43, P2, R43, UR7, RZ ;  /* 0x000000072b2b7c10 */ /* 0x000fc6000ff5e0ff */
        /* <DEDUP_REMOVED lines=34> */
[----:B------:R-:W-:Y:S01]  /*4a6e0*/  IMAD.X R21, R21, 0x1, R0, P1 ;  /* 0x0000000115157824 */ /* 0x000fe200008e0600 */
[----:B------:R-:W-:-:S02]  /*4a6f0*/  IADD3 R24, P1, R24, UR7, RZ ;  /* 0x0000000718187c10 */ /* 0x000fc4000ff3e0ff */
[----:B--2---:R-:W-:Y:S02]  /*4a700*/  IADD3.X R20, R20, UR6, RZ, P4, !PT ;  /* 0x0000000614147c10 */ /* 0x004fe4000a7fe4ff */
[----:B---3--:R-:W-:Y:S02]  /*4a710*/  IADD3 R23, P4, R23, UR7, RZ ;  /* 0x0000000717177c10 */ /* 0x008fe4000ff9e0ff */
[----:B----4-:R-:W-:Y:S01]  /*4a720*/  IADD3.X R19, R19, UR6, RZ, P3, !PT ;  /* 0x0000000613137c10 */ /* 0x010fe20009ffe4ff */
[----:B------:R0:W-:Y:S01]  /*4a730*/  STL [R1+0x26f0], R21 ;  /* 0x0026f01501007387 */ /* 0x0001e20000100800 */
[----:B------:R-:W-:-:S03]  /*4a740*/  IADD3 R22, P3, R22, UR7, RZ ;  /* 0x0000000716167c10 */ /* 0x000fc6000ff7e0ff */
[----:B------:R1:W-:Y:S01]  /*4a750*/  STL [R1+0x27a4], R24 ;  /* 0x0027a41801007387 */ /* 0x0003e20000100800 */
[----:B------:R-:W-:-:S03]  /*4a760*/  IADD3.X R18, R18, UR6, RZ, P6, !PT ;  /* 0x0000000612127c10 */ /* 0x000fc6000b7fe4ff */
        /* <DEDUP_REMOVED lines=42> */
[----:B------:R4:W-:Y:S04]  /*4aa10*/  STL [R1+0x27fc], R50 ;  /* 0x0027fc3201007387 */ /* 0x0009e80000100800 */
[----:B------:R4:W-:Y:S01]  /*4aa20*/  STL [R1+0x2798], R51 ;  /* 0x0027983301007387 */ /* 0x0009e20000100800 */
[----:B------:R-:W-:-:S03]  /*4aa30*/  IADD3.X R47, R47, UR6, RZ, P3, !PT ;  /* 0x000000062f2f7c10 */ /* 0x000fc60009ffe4ff */
[----:B------:R4:W-:Y:S01]  /*4aa40*/  STL [R1+0x2804], R44 ;  /* 0x0028042c01007387 */ /* 0x0009e20000100800 */
[----:B------:R-:W-:-:S03]  /*4aa50*/  IADD3 R42, P3, R42, UR7, RZ ;  /* 0x000000072a2a7c10 */ /* 0x000fc6000ff7e0ff */
[----:B------:R4:W-:Y:S04]  /*4aa60*/  STL [R1+0x27a0], R45 ;  /* 0x0027a02d01007387 */ /* 0x0009e80000100800 */
[----:B------:R4:W-:Y:S01]  /*4aa70*/  STL [R1+0x280c], R46 ;  /* 0x00280c2e01007387 */ /* 0x0009e20000100800 */
[----:B------:R-:W-:-:S03]  /*4aa80*/  IADD3.X R43, R43, UR6, RZ, P6, !PT ;  /* 0x000000062b2b7c10 */ /* 0x000fc6000b7fe4ff */
        /* <DEDUP_REMOVED lines=34> */
[----:B------:R-:W-:-:S02]  /*4acb0*/  IADD3 R21, P6, R21, UR7, RZ ;  /* 0x0000000715157c10 */ /* 0x000fc4000ffde0ff */
[----:B------:R-:W-:Y:S02]  /*4acc0*/  IADD3.X R24, R24, UR6, RZ, P5, !PT ;  /* 0x0000000618187c10 */ /* 0x000fe4000affe4ff */
[----:B--2---:R-:W-:Y:S02]  /*4acd0*/  IADD3 R20, P5, R20, UR7, RZ ;  /* 0x0000000714147c10 */ /* 0x004fe4000ffbe0ff */
[----:B---3--:R-:W-:Y:S02]  /*4ace0*/  IADD3.X R23, R23, UR6, RZ, P2, !PT ;  /* 0x0000000617177c10 */ /* 0x008fe400097fe4ff */
[----:B----4-:R-:W-:Y:S01]  /*4acf0*/  IADD3 R19, P2, R19, UR7, RZ ;  /* 0x0000000713137c10 */ /* 0x010fe2000ff5e0ff */
        /* <DEDUP_REMOVED lines=46> */
[----:B------:R4:W-:Y:S04]  /*4afe0*/  STL [R1+0x2810], R50 ;  /* 0x0028103201007387 */ /* 0x0009e80000100800 */
[----:B------:R4:W-:Y:S01]  /*4aff0*/  STL [R1+0x287c], R51 ;  /* 0x00287c3301007387 */ /* 0x0009e20000100800 */
[----:B------:R-:W-:-:S03]  /*4b000*/  IADD3 R47, P2, R47, UR7, RZ ;  /* 0x000000072f2f7c10 */ /* 0x000fc6000ff5e0ff */
[----:B------:R4:W-:Y:S01]  /*4b010*/  STL [R1+0x2818], R44 ;  /* 0x0028182c01007387 */ /* 0x0009e20000100800 */
[----:B------:R-:W-:-:S03]  /*4b020*/  IADD3.X R42, R42, UR6, RZ, P1, !PT ;  /* 0x000000062a2a7c10 */ /* 0x000fc60008ffe4ff */
        /* <DEDUP_REMOVED lines=37> */
[----:B------:R-:W-:-:S02]  /*4b280*/  IADD3.X R21, R21, UR6, RZ, P4, !PT ;  /* 0x0000000615157c10 */ /* 0x000fc4000a7fe4ff */
[----:B------:R-:W-:Y:S02]  /*4b290*/  IADD3 R24, P4, R24, UR7, RZ ;  /* 0x0000000718187c10 */ /* 0x000fe4000ff9e0ff */
        /* <DEDUP_REMOVED lines=91> */
[----:B------:R-:W0:Y:S01]  /*4b850*/  S2R R2, SR_TID.X ;  /* 0x0000000000027919 */ /* 0x000e220000002100 */
[----:B------:R-:W-:-:S02]  /*4b860*/  IMAD.MOV.U32 R11, RZ, RZ, R5 ;  /* 0x000000ffff0b7224 */ /* 0x000fc400078e0005 */
[----:B------:R-:W-:Y:S02]  /*4b870*/  IMAD.MOV.U32 R4, RZ, RZ, R8 ;  /* 0x000000ffff047224 */ /* 0x000fe400078e0008 */
[----:B------:R-:W-:Y:S02]  /*4b880*/  IMAD.MOV.U32 R5, RZ, RZ, R6 ;  /* 0x000000ffff057224 */ /* 0x000fe400078e0006 */
[----:B------:R-:W-:Y:S01]  /*4b890*/  IMAD.MOV.U32 R10, RZ, RZ, R7 ;  /* 0x000000ffff0a7224 */ /* 0x000fe200078e0007 */
[----:B0-----:R-:W-:-:S05]  /*4b8a0*/  LOP3.LUT R2, R2, 0x1f, RZ, 0xc0, !PT ;  /* 0x0000001f02027812 */ /* 0x001fca00078ec0ff */
[----:B------:R-:W-:Y:S01]  /*4b8b0*/  IMAD.SHL.U32 R2, R2, 0x2, RZ ;  /* 0x0000000202027824 */ /* 0x000fe200078e00ff */
[----:B------:R-:W-:Y:S02]  /*4b8c0*/  IADD3 R21, P5, R21, UR7, RZ ;  /* 0x0000000715157c10 */ /* 0x000fe4000ffbe0ff */
        /* <DEDUP_REMOVED lines=54> */
[----:B------:R0:W-:Y:S04]  /*4bc30*/  STL [R1+0x2910], R44 ;  /* 0x0029102c01007387 */ /* 0x0001e80000100800 */
[----:B------:R0:W-:Y:S01]  /*4bc40*/  STL [R1+0x2918], R45 ;  /* 0x0029182d01007387 */ /* 0x0001e20000100800 */
[----:B------:R-:W-:-:S03]  /*4bc50*/  IADD3.X R43, R43, UR6, RZ, P5, !PT ;  /* 0x000000062b2b7c10 */ /* 0x000fc6000affe4ff */
[----:B------:R0:W-:Y:S04]  /*4bc60*/  STL [R1+0x2920], R46 ;  /* 0x0029202e01007387 */ /* 0x0001e80000100800 */
[----:B------:R0:W-:Y:S04]  /*4bc70*/  STL [R1+0x2928], R47 ;  /* 0x0029282f01007387 */ /* 0x0001e80000100800 */
[----:B------:R0:W-:Y:S04]  /*4bc80*/  STL [R1+0x2930], R42 ;  /* 0x0029302a01007387 */ /* 0x0001e80000100800 */
[----:B------:R0:W-:Y:S04]  /*4bc90*/  STL.64 [R1+0x1060], R4 ;  /* 0x0010600401007387 */ /* 0x0001e80000100a00 */
[----:B------:R0:W-:Y:S04]  /*4bca0*/  STL [R1+0x2938], R43 ;  /* 0x0029382b01007387 */ /* 0x0001e80000100800 */
[----:B------:R0:W-:Y:S01]  /*4bcb0*/  STL.64 [R1+0x1058], R10 ;  /* 0x0010580a01007387 */ /* 0x0001e20000100a00 */
[----:B------:R-:W-:Y:S05]  /*4bcc0*/  @P0 BRA `(.L_x_1) ;  /* 0xfffffc7c00a40947 */ /* 0x000fea000383ffff */
[----:B------:R-:W2:Y:S04]  /*4bcd0*/  LDL.LU R60, [R1+0x44] ;  /* 0x00004400013c7983 */ /* 0x000ea80000300800 */
[----:B------:R-:W2:Y:S04]  /*4bce0*/  LDL.LU R2, [R1+0x1b4] ;  /* 0x0001b40001027983 */ /* 0x000ea80000300800 */
[----:B------:R-:W3:Y:S04]  /*4bcf0*/  LDL.LU R0, [R1+0x9c] ;  /* 0x00009c0001007983 */ /* 0x000ee80000300800 */
[----:B------:R-:W3:Y:S04]  /*4bd00*/  LDL.LU R3, [R1+0x22c] ;  /* 0x00022c0001037983 */ /* 0x000ee80000300800 */
[----:B------:R-:W4:Y:S04]  /*4bd10*/  LDL.LU R8, [R1+0x94] ;  /* 0x0000940001087983 */ /* 0x000f280000300800 */
[----:B------:R-:W4:Y:S04]  /*4bd20*/  LDL.LU R6, [R1+0x224] ;  /* 0x0002240001067983 */ /* 0x000f280000300800 */
[----:B------:R-:W2:Y:S04]  /*4bd30*/  LDL.LU R7, [R1+0x21c] ;  /* 0x00021c0001077983 */ /* 0x000ea80000300800 */
        /* <DEDUP_REMOVED lines=43> */
[----:B------:R0:W-:Y:S04]  /*4bff0*/  STL [R1+0x2af8], R58 ;  /* 0x002af83a01007387 */ /* 0x0001e80000100800 */
[----:B0-----:R-:W4:Y:S04]  /*4c000*/  LDL.LU R58, [R1+0x1bc] ;  /* 0x0001bc00013a7983 */ /* 0x001f280000300800 */
[----:B------:R0:W-:Y:S04]  /*4c010*/  STL [R1+0x2af4], R56 ;  /* 0x002af43801007387 */ /* 0x0001e80000100800 */
[----:B0-----:R-:W4:Y:S04]  /*4c020*/  LDL.LU R56, [R1+0x4c] ;  /* 0x00004c0001387983 */ /* 0x001f280000300800 */
[----:B------:R0:W-:Y:S04]  /*4c030*/  STL [R1+0x2abc], R55 ;  /* 0x002abc3701007387 */ /* 0x0001e80000100800 */
[----:B0-----:R-:W4:Y:S04]  /*4c040*/  LDL.LU R55, [R1+0x1a4] ;  /* 0x0001a40001377983 */ /* 0x001f280000300800 */
[----:B------:R0:W-:Y:S04]  /*4c050*/  STL [R1+0x2ab8], R53 ;  /* 0x002ab83501007387 */ /* 0x0001e80000100800 */
[----:B0-----:R-:W4:Y:S04]  /*4c060*/  LDL.LU R53, [R1+0x1ac] ;  /* 0x0001ac0001357983 */ /* 0x001f280000300800 */
[----:B------:R-:W-:Y:S04]  /*4c070*/  STL [R1+0x2ab0], R54 ;  /* 0x002ab03601007387 */ /* 0x000fe80000100800 */
[----:B------:R-:W-:Y:S04]  /*4c080*/  STL [R1+0x2aac], R52 ;  /* 0x002aac3401007387 */ /* 0x000fe80000100800 */
[----:B-----5:R4:W-:Y:S04]  /*4c090*/  STL [R1+0x2a90], R41 ;  /* 0x002a902901007387 */ /* 0x0209e80000100800 */
[----:B------:R0:W-:Y:S04]  /*4c0a0*/  STL [R1+0x2a8c], R40 ;  /* 0x002a8c2801007387 */ /* 0x0001e80000100800 */
[----:B------:R-:W-:Y:S01]  /*4c0b0*/  STL [R1+0x2990], R61 ;  /* 0x0029903d01007387 */ /* 0x000fe20000100800 */
[----:B---3--:R-:W-:-:S02]  /*4c0c0*/  F2FP.BF16.F32.PACK_AB R3, R0, R3 ;  /* 0x000000030003723e */ /* 0x008fc400000010ff */
[----:B--2---:R-:W-:Y:S02]  /*4c0d0*/  F2FP.BF16.F32.PACK_AB R0, R7, R5 ;  /* 0x000000050700723e */ /* 0x004fe400000010ff */
[----:B----4-:R-:W-:Y:S02]  /*4c0e0*/  F2FP.BF16.F32.PACK_AB R41, R56, R58 ;  /* 0x0000003a3829723e */ /* 0x010fe400000010ff */
[----:B------:R-:W-:Y:S02]  /*4c0f0*/  F2FP.BF16.F32.PACK_AB R52, R57, R55 ;  /* 0x000000373934723e */ /* 0x000fe400000010ff */
[----:B0-----:R-:W-:-:S05]  /*4c100*/  F2FP.BF16.F32.PACK_AB R40, R59, R53 ;  /* 0x000000353b28723e */ /* 0x001fca00000010ff */
[----:B------:R0:W-:Y:S04]  /*4c110*/  STL [R1+0x120c], R40 ;  /* 0x00120c2801007387 */ /* 0x0001e80000100800 */
[----:B------:R-:W-:Y:S04]  /*4c120*/  STL [R1+0x1208], R52 ;  /* 0x0012083401007387 */ /* 0x000fe80000100800 */
[----:B------:R-:W-:Y:S01]  /*4c130*/  STL [R1+0x1204], R41 ;  /* 0x0012042901007387 */ /* 0x000fe20000100800 */
[----:B0-----:R-:W-:Y:S02]  /*4c140*/  F2FP.BF16.F32.PACK_AB R40, R60, R2 ;  /* 0x000000023c28723e */ /* 0x001fe400000010ff */
[----:B------:R-:W-:-:S03]  /*4c150*/  F2FP.BF16.F32.PACK_AB R2, R8, R6 ;  /* 0x000000060802723e */ /* 0x000fc600000010ff */
[----:B------:R-:W-:Y:S04]  /*4c160*/  STL [R1+0x1200], R40 ;  /* 0x0012002801007387 */ /* 0x000fe80000100800 */
[----:B------:R0:W-:Y:S04]  /*4c170*/  STL [R1+0x11fc], R3 ;  /* 0x0011fc0301007387 */ /* 0x0001e80000100800 */
[----:B------:R1:W-:Y:S04]  /*4c180*/  STL [R1+0x11f8], R2 ;  /* 0x0011f80201007387 */ /* 0x0003e80000100800 */
[----:B------:R2:W-:Y:S01]  /*4c190*/  STL [R1+0x11f4], R0 ;  /* 0x0011f40001007387 */ /* 0x0005e20000100800 */
[----:B0-----:R-:W-:-:S02]  /*4c1a0*/  F2FP.BF16.F32.PACK_AB R3, R17, R4 ;  /* 0x000000041103723e */ /* 0x001fc400000010ff */
[----:B-1----:R-:W-:-:S03]  /*4c1b0*/  F2FP.BF16.F32.PACK_AB R2, R16, R12 ;  /* 0x0000000c1002723e */ /* 0x002fc600000010ff */
[----:B------:R0:W-:Y:S01]  /*4c1c0*/  STL [R1+0x11f0], R3 ;  /* 0x0011f00301007387 */ /* 0x0001e20000100800 */
[----:B--2---:R-:W-:-:S03]  /*4c1d0*/  F2FP.BF16.F32.PACK_AB R0, R15, R11 ;  /* 0x0000000b0f00723e */ /* 0x004fc600000010ff */
[----:B------:R1:W-:Y:S04]  /*4c1e0*/  STL [R1+0x11ec], R2 ;  /* 0x0011ec0201007387 */ /* 0x0003e80000100800 */
[----:B------:R2:W-:Y:S01]  /*4c1f0*/  STL [R1+0x11e8], R0 ;  /* 0x0011e80001007387 */ /* 0x0005e20000100800 */
[----:B0-----:R-:W-:Y:S02]  /*4c200*/  F2FP.BF16.F32.PACK_AB R3, R14, R10 ;  /* 0x0000000a0e03723e */ /* 0x001fe400000010ff */
        /* <DEDUP_REMOVED lines=31> */
[----:B------:R-:W-:Y:S01]  /*4c400*/  STL [R1+0x11c8], R3 ;  /* 0x0011c80301007387 */ /* 0x000fe20000100800 */
[----:B--2---:R-:W-:-:S03]  /*4c410*/  F2FP.BF16.F32.PACK_AB R0, R42, R43 ;  /* 0x0000002b2a00723e */ /* 0x004fc600000010ff */
[----:B------:R-:W2:Y:S04]  /*4c420*/  LDL.LU R58, [R1+0x6ec] ;  /* 0x0006ec00013a7983 */ /* 0x000ea80000300800 */
[----:B------:R-:W-:Y:S04]  /*4c430*/  STL [R1+0x11c4], R2 ;  /* 0x0011c40201007387 */ /* 0x000fe80000100800 */
[----:B------:R-:W3:Y:S04]  /*4c440*/  LDL.LU R56, [R1+0x144] ;  /* 0x0001440001387983 */ /* 0x000ee80000300800 */
[----:B------:R-:W-:Y:S04]  /*4c450*/  STL [R1+0x11c0], R0 ;  /* 0x0011c00001007387 */ /* 0x000fe80000100800 */
[----:B---3--:R0:W-:Y:S04]  /*4c460*/  STL [R1+0x2afc], R56 ;  /* 0x002afc3801007387 */ /* 0x0081e80000100800 */
[----:B0-----:R-:W2:Y:S04]  /*4c470*/  LDL.LU R56, [R1+0x14c] ;  /* 0x00014c0001387983 */ /* 0x001ea80000300800 */
        /* <DEDUP_REMOVED lines=59> */
[----:B--2---:R-:W-:-:S03]  /*4c830*/  F2FP.BF16.F32.PACK_AB R58, R56, R58 ;  /* 0x0000003a383a723e */ /* 0x004fc600000010ff */
[----:B------:R-:W3:Y:S04]  /*4c840*/  LDL.LU R56, [R1+0x2afc] ;  /* 0x002afc0001387983 */ /* 0x000ee80000300800 */
[----:B------:R0:W-:Y:S04]  /*4c850*/  STL [R1+0x11dc], R58 ;  /* 0x0011dc3a01007387 */ /* 0x0001e80000100800 */
[----:B0-----:R-:W2:Y:S01]  /*4c860*/  LDL.LU R58, [R1+0x2af8] ;  /* 0x002af800013a7983 */ /* 0x001ea20000300800 */
[----:B---3--:R-:W-:-:S03]  /*4c870*/  F2FP.BF16.F32.PACK_AB R57, R56, R57 ;  /* 0x000000393839723e */ /* 0x008fc600000010ff */
[----:B------:R-:W3:Y:S01]  /*4c880*/  LDL.LU R56, [R1+0x2af4] ;  /* 0x002af40001387983 */ /* 0x000ee20000300800 */
[----:B----4-:R-:W-:Y:S02]  /*4c890*/  F2FP.BF16.F32.PACK_AB R41, R40, R41 ;  /* 0x000000292829723e */ /* 0x010fe400000010ff */
[----:B------:R-:W-:Y:S01]  /*4c8a0*/  F2FP.BF16.F32.PACK_AB R3, R0, R3 ;  /* 0x000000030003723e */ /* 0x000fe200000010ff */
[----:B------:R0:W-:Y:S01]  /*4c8b0*/  STL [R1+0x11d8], R57 ;  /* 0x0011d83901007387 */ /* 0x0001e20000100800 */
[----:B------:R-:W-:Y:S02]  /*4c8c0*/  F2FP.BF16.F32.PACK_AB R0, R7, R5 ;  /* 0x000000050700723e */ /* 0x000fe400000010ff */
[----:B--2---:R-:W-:Y:S02]  /*4c8d0*/  F2FP.BF16.F32.PACK_AB R40, R58, R52 ;  /* 0x000000343a28723e */ /* 0x004fe400000010ff */
[----:B0-----:R-:W-:-:S05]  /*4c8e0*/  F2FP.BF16.F32.PACK_AB R57, R59, R61 ;  /* 0x0000003d3b39723e */ /* 0x001fca00000010ff */
[----:B------:R-:W-:Y:S04]  /*4c8f0*/  STL [R1+0x11d4], R57 ;  /* 0x0011d43901007387 */ /* 0x000fe80000100800 */
[----:B------:R0:W-:Y:S04]  /*4c900*/  STL [R1+0x11d0], R41 ;  /* 0x0011d02901007387 */ /* 0x0001e80000100800 */
[----:B------:R1:W-:Y:S01]  /*4c910*/  STL [R1+0x118c], R40 ;  /* 0x00118c2801007387 */ /* 0x0003e20000100800 */
[----:B0-----:R-:W-:Y:S02]  /*4c920*/  F2FP.BF16.F32.PACK_AB R41, R53, R55 ;  /* 0x000000373529723e */ /* 0x001fe400000010ff */
[----:B-1----:R-:W-:-:S02]  /*4c930*/  F2FP.BF16.F32.PACK_AB R40, R60, R2 ;  /* 0x000000023c28723e */ /* 0x002fc400000010ff */
[----:B------:R-:W-:Y:S02]  /*4c940*/  F2FP.BF16.F32.PACK_AB R2, R8, R6 ;  /* 0x000000060802723e */ /* 0x000fe400000010ff */
[----:B---3--:R-:W-:-:S05]  /*4c950*/  F2FP.BF16.F32.PACK_AB R52, R56, R54 ;  /* 0x000000363834723e */ /* 0x008fca00000010ff */
[----:B------:R-:W-:Y:S04]  /*4c960*/  STL [R1+0x1188], R52 ;  /* 0x0011883401007387 */ /* 0x000fe80000100800 */
[----:B------:R-:W-:Y:S04]  /*4c970*/  STL [R1+0x1184], R41 ;  /* 0x0011842901007387 */ /* 0x000fe80000100800 */
        /* <DEDUP_REMOVED lines=46> */
[----:B--2---:R0:W-:Y:S04]  /*4cc60*/  STL [R1+0x2aec], R56 ;  /* 0x002aec3801007387 */ /* 0x0041e80000100800 */
[----:B------:R-:W-:Y:S04]  /*4cc70*/  STL [R1+0x1110], R0 ;  /* 0x0011100001007387 */ /* 0x000fe80000100800 */
[----:B0-----:R-:W2:Y:S04]  /*4cc80*/  LDL.LU R56, [R1+0x6e8] ;  /* 0x0006e80001387983 */ /* 0x001ea80000300800 */
[----:B------:R-:W3:Y:S04]  /*4cc90*/  LDL.LU R58, [R1+0x6d8] ;  /* 0x0006d800013a7983 */ /* 0x000ee80000300800 */
[----:B---3--:R0:W-:Y:S04]  /*4cca0*/  STL [R1+0x2ae8], R58 ;  /* 0x002ae83a01007387 */ /* 0x0081e80000100800 */
[----:B0-----:R-:W3:Y:S04]  /*4ccb0*/  LDL.LU R58, [R1+0x140] ;  /* 0x00014000013a7983 */ /* 0x001ee80000300800 */
[----:B---3--:R0:W-:Y:S04]  /*4ccc0*/  STL [R1+0x2af0], R58 ;  /* 0x002af03a01007387 */ /* 0x0081e80000100800 */
[----:B0-----:R-:W2:Y:S04]  /*4ccd0*/  LDL.LU R58, [R1+0x148] ;  /* 0x00014800013a7983 */ /* 0x001ea80000300800 */
[----:B------:R-:W3:Y:S04]  /*4cce0*/  LDL.LU R57, [R1+0x6f8] ;  /* 0x0006f80001397983 */ /* 0x000ee80000300800 */
[----:B------:R-:W4:Y:S04]  /*4ccf0*/  LDL.LU R59, [R1+0x6d0] ;  /* 0x0006d000013b7983 */ /* 0x000f280000300800 */
[----:B------:R-:W4:Y:S04]  /*4cd00*/  LDL.LU R61, [R1+0x6f0] ;  /* 0x0006f000013d7983 */ /* 0x000f280000300800 */
        /* <DEDUP_REMOVED lines=57> */
[----:B------:R-:W2:Y:S04]  /*4d0a0*/  LDL.LU R58, [R1+0x2af0] ;  /* 0x002af000013a7983 */ /* 0x000ea80000300800 */
[----:B------:R0:W-:Y:S04]  /*4d0b0*/  STL [R1+0x110c], R56 ;  /* 0x00110c3801007387 */ /* 0x0001e80000100800 */
[----:B0-----:R-:W2:Y:S02]  /*4d0c0*/  LDL.LU R56, [R1+0x2aec] ;  /* 0x002aec0001387983 */ /* 0x001ea40000300800 */
[----:B--2---:R-:W-:-:S02]  /*4d0d0*/  F2FP.BF16.F32.PACK_AB R56, R58, R56 ;  /* 0x000000383a38723e */ /* 0x004fc400000010ff */
[----:B------:R-:W2:Y:S01]  /*4d0e0*/  LDL.LU R58, [R1+0x2ae8] ;  /* 0x002ae800013a7983 */ /* 0x000ea20000300800 */
[----:B---3--:R-:W-:Y:S02]  /*4d0f0*/  F2FP.BF16.F32.PACK_AB R40, R40, R41 ;  /* 0x000000292828723e */ /* 0x008fe400000010ff */
[----:B----4-:R-:W-:Y:S01]  /*4d100*/  F2FP.BF16.F32.PACK_AB R52, R52, R54 ;  /* 0x000000363434723e */ /* 0x010fe200000010ff */
[----:B------:R0:W-:Y:S01]  /*4d110*/  STL [R1+0x1108], R56 ;  /* 0x0011083801007387 */ /* 0x0001e20000100800 */
[----:B------:R-:W-:Y:S02]  /*4d120*/  F2FP.BF16.F32.PACK_AB R41, R53, R55 ;  /* 0x000000373529723e */ /* 0x000fe400000010ff */
[----:B------:R-:W-:Y:S02]  /*4d130*/  F2FP.BF16.F32.PACK_AB R3, R0, R3 ;  /* 0x000000030003723e */ /* 0x000fe400000010ff */
[----:B------:R-:W-:Y:S02]  /*4d140*/  F2FP.BF16.F32.PACK_AB R0, R7, R5 ;  /* 0x000000050700723e */ /* 0x000fe400000010ff */
[----:B0-----:R-:W-:-:S02]  /*4d150*/  F2FP.BF16.F32.PACK_AB R56, R59, R61 ;  /* 0x0000003d3b38723e */ /* 0x001fc400000010ff */
[----:B--2---:R-:W-:-:S05]  /*4d160*/  F2FP.BF16.F32.PACK_AB R57, R58, R57 ;  /* 0x000000393a39723e */ /* 0x004fca00000010ff */
[----:B------:R-:W-:Y:S04]  /*4d170*/  STL [R1+0x1104], R57 ;  /* 0x0011043901007387 */ /* 0x000fe80000100800 */
[----:B------:R-:W-:Y:S04]  /*4d180*/  STL [R1+0x1100], R56 ;  /* 0x0011003801007387 */ /* 0x000fe80000100800 */
[----:B------:R0:W-:Y:S04]  /*4d190*/  STL [R1+0x103c], R40 ;  /* 0x00103c2801007387 */ /* 0x0001e80000100800 */
[----:B------:R-:W-:Y:S04]  /*4d1a0*/  STL [R1+0x1038], R52 ;  /* 0x0010383401007387 */ /* 0x000fe80000100800 */
[----:B------:R-:W-:Y:S01]  /*4d1b0*/  STL [R1+0x1034], R41 ;  /* 0x0010342901007387 */ /* 0x000fe20000100800 */
[----:B0-----:R-:W-:-:S02]  /*4d1c0*/  F2FP.BF16.F32.PACK_AB R40, R60, R2 ;  /* 0x000000023c28723e */ /* 0x001fc400000010ff */
        /* <DEDUP_REMOVED lines=521> */
[----:B------:R-:W-:-:S03]  /*4f260*/  F2FP.BF16.F32.PACK_AB R0, R7, R5 ;  /* 0x000000050700723e */ /* 0x000fc600000010ff */
[----:B------:R-:W-:Y:S01]  /*4f270*/  STL [R1+0x7d4], R57 ;  /* 0x0007d43901007387 */ /* 0x000fe20000100800 */
[----:B--2---:R-:W-:Y:S02]  /*4f280*/  F2FP.BF16.F32.PACK_AB R40, R55, R40 ;  /* 0x000000283728723e */ /* 0x004fe400000010ff */
[----:B0-----:R-:W-:-:S05]  /*4f290*/  F2FP.BF16.F32.PACK_AB R56, R59, R61 ;  /* 0x0000003d3b38723e */ /* 0x001fca00000010ff */
[----:B------:R-:W-:Y:S04]  /*4f2a0*/  STL [R1+0x7d0], R56 ;  /* 0x0007d03801007387 */ /* 0x000fe80000100800 */
[----:B------:R0:W-:Y:S02]  /*4f2b0*/  STL [R1+0x67c], R40 ;  /* 0x00067c2801007387 */ /* 0x0001e40000100800 */
[----:B0-----:R-:W-:Y:S02]  /*4f2c0*/  F2FP.BF16.F32.PACK_AB R40, R60, R2 ;  /* 0x000000023c28723e */ /* 0x001fe400000010ff */
[----:B------:R-:W-:Y:S02]  /*4f2d0*/  F2FP.BF16.F32.PACK_AB R2, R8, R6 ;  /* 0x000000060802723e */ /* 0x000fe400000010ff */
[----:B---3--:R-:W-:-:S02]  /*4f2e0*/  F2FP.BF16.F32.PACK_AB R53, R53, R41 ;  /* 0x000000293535723e */ /* 0x008fc400000010ff */
[----:B------:R-:W-:-:S03]  /*4f2f0*/  F2FP.BF16.F32.PACK_AB R41, R52, R54 ;  /* 0x000000363429723e */ /* 0x000fc600000010ff */
        /* <DEDUP_REMOVED lines=121> */
[----:B------:R-:W-:Y:S01]  /*4fa90*/  F2FP.BF16.F32.PACK_AB R40, R60, R2 ;  /* 0x000000023c28723e */ /* 0x000fe200000010ff */
[----:B------:R-:W-:Y:S01]  /*4faa0*/  STL [R1+0x774], R56 ;  /* 0x0007743801007387 */ /* 0x000fe20000100800 */
[----:B------:R-:W-:Y:S02]  /*4fab0*/  F2FP.BF16.F32.PACK_AB R3, R0, R3 ;  /* 0x000000030003723e */ /* 0x000fe400000010ff */
[----:B------:R-:W-:Y:S01]  /*4fac0*/  F2FP.BF16.F32.PACK_AB R2, R8, R6 ;  /* 0x000000060802723e */ /* 0x000fe200000010ff */
[----:B------:R-:W-:Y:S01]  /*4fad0*/  STL [R1+0x770], R55 ;  /* 0x0007703701007387 */ /* 0x000fe20000100800 */
[----:B------:R-:W-:-:S02]  /*4fae0*/  F2FP.BF16.F32.PACK_AB R0, R7, R5 ;  /* 0x000000050700723e */ /* 0x000fc400000010ff */
[----:B--2---:R-:W-:-:S05]  /*4faf0*/  F2FP.BF16.F32.PACK_AB R53, R54, R59 ;  /* 0x0000003b3635723e */ /* 0x004fca00000010ff */
[----:B------:R-:W-:Y:S01]  /*4fb00*/  STL [R1+0x66c], R53 ;  /* 0x00066c3501007387 */ /* 0x000fe20000100800 */
        /* <DEDUP_REMOVED lines=48> */
[----:B------:R0:W-:Y:S04]  /*4fe10*/  STL [R1+0x544], R2 ;  /* 0x0005440201007387 */ /* 0x0001e80000100800 */
[----:B------:R-:W2:Y:S04]  /*4fe20*/  LDL.LU R45, [R1+0xe68] ;  /* 0x000e6800012d7983 */ /* 0x000ea80000300800 */
[----:B------:R1:W-:Y:S04]  /*4fe30*/  STL [R1+0x540], R0 ;  /* 0x0005400001007387 */ /* 0x0003e80000100800 */
        /* <DEDUP_REMOVED lines=56> */
[----:B------:R0:W-:Y:S01]  /*501c0*/  STL [R1+0x4fc], R45 ;  /* 0x0004fc2d01007387 */ /* 0x0001e20000100800 */
[----:B---3--:R-:W-:-:S03]  /*501d0*/  F2FP.BF16.F32.PACK_AB R46, R46, R47 ;  /* 0x0000002f2e2e723e */ /* 0x008fc600000010ff */
[----:B0-----:R-:W2:Y:S01]  /*501e0*/  LDL.LU R45, [R1+0xd7c] ;  /* 0x000d7c00012d7983 */ /* 0x001ea20000300800 */
[----:B----4-:R-:W-:-:S03]  /*501f0*/  F2FP.BF16.F32.PACK_AB R53, R58, R57 ;  /* 0x000000393a35723e */ /* 0x010fc600000010ff */
[----:B------:R0:W-:Y:S01]  /*50200*/  STL [R1+0x4f8], R46 ;  /* 0x0004f82e01007387 */ /* 0x0001e20000100800 */
[----:B------:R-:W-:-:S03]  /*50210*/  F2FP.BF16.F32.PACK_AB R52, R59, R61 ;  /* 0x0000003d3b34723e */ /* 0x000fc600000010ff */
[----:B0-----:R-:W3:Y:S04]  /*50220*/  LDL.LU R46, [R1+0x584] ;  /* 0x00058400012e7983 */ /* 0x001ee80000300800 */
[----:B------:R-:W3:Y:S01]  /*50230*/  LDL.LU R47, [R1+0xd74] ;  /* 0x000d7400012f7983 */ /* 0x000ee20000300800 */
[----:B------:R-:W-:-:S03]  /*50240*/  F2FP.BF16.F32.PACK_AB R40, R40, R41 ;  /* 0x000000292828723e */ /* 0x000fc600000010ff */
[----:B------:R-:W-:Y:S01]  /*50250*/  STL [R1+0x4f4], R53 ;  /* 0x0004f43501007387 */ /* 0x000fe20000100800 */
[----:B------:R-:W-:-:S03]  /*50260*/  F2FP.BF16.F32.PACK_AB R2, R60, R2 ;  /* 0x000000023c02723e */ /* 0x000fc600000010ff */
[----:B------:R-:W-:Y:S04]  /*50270*/  STL [R1+0x4f0], R52 ;  /* 0x0004f03401007387 */ /* 0x000fe80000100800 */
[----:B------:R-:W-:Y:S01]  /*50280*/  STL [R1+0x3bc], R40 ;  /* 0x0003bc2801007387 */ /* 0x000fe20000100800 */
[----:B------:R-:W-:-:S03]  /*50290*/  F2FP.BF16.F32.PACK_AB R0, R0, R3 ;  /* 0x000000030000723e */ /* 0x000fc600000010ff */
[----:B------:R0:W-:Y:S01]  /*502a0*/  STL [R1+0x3b8], R2 ;  /* 0x0003b80201007387 */ /* 0x0001e20000100800 */
[----:B------:R-:W-:-:S03]  /*502b0*/  F2FP.BF16.F32.PACK_AB R3, R8, R6 ;  /* 0x000000060803723e */ /* 0x000fc600000010ff */
[----:B------:R1:W-:Y:S04]  /*502c0*/  STL [R1+0x3b4], R0 ;  /* 0x0003b40001007387 */ /* 0x0003e80000100800 */
[----:B------:R4:W-:Y:S01]  /*502d0*/  STL [R1+0x3b0], R3 ;  /* 0x0003b00301007387 */ /* 0x0009e20000100800 */
[----:B0-----:R-:W-:Y:S02]  /*502e0*/  F2FP.BF16.F32.PACK_AB R2, R7, R5 ;  /* 0x000000050702723e */ /* 0x001fe400000010ff */
[----:B-1----:R-:W-:-:S03]  /*502f0*/  F2FP.BF16.F32.PACK_AB R0, R17, R4 ;  /* 0x000000041100723e */ /* 0x002fc600000010ff */
[----:B------:R0:W-:Y:S01]  /*50300*/  STL [R1+0x3cc], R2 ;  /* 0x0003cc0201007387 */ /* 0x0001e20000100800 */
[----:B----4-:R-:W-:-:S03]  /*50310*/  F2FP.BF16.F32.PACK_AB R3, R16, R12 ;  /* 0x0000000c1003723e */ /* 0x010fc600000010ff */
        /* <DEDUP_REMOVED lines=28> */
[----:B------:R-:W-:Y:S01]  /*504e0*/  STL [R1+0x430], R2 ;  /* 0x0004300201007387 */ /* 0x000fe20000100800 */
[----:B----4-:R-:W-:-:S03]  /*504f0*/  F2FP.BF16.F32.PACK_AB R3, R48, R49 ;  /* 0x000000313003723e */ /* 0x010fc600000010ff */
[----:B------:R0:W-:Y:S04]  /*50500*/  STL [R1+0x48c], R0 ;  /* 0x00048c0001007387 */ /* 0x0001e80000100800 */
[----:B------:R-:W-:Y:S01]  /*50510*/  STL [R1+0x488], R3 ;  /* 0x0004880301007387 */ /* 0x000fe20000100800 */
[----:B0-----:R-:W-:-:S03]  /*50520*/  F2FP.BF16.F32.PACK_AB R0, R42, R43 ;  /* 0x0000002b2a00723e */ /* 0x001fc600000010ff */
[----:B------:R-:W4:Y:S01]  /*50530*/  LDL.LU R42, [R1+0x580] ;  /* 0x00058000012a7983 */ /* 0x000f220000300800 */
[----:B------:R-:W-:-:S05]  /*50540*/  F2FP.BF16.F32.PACK_AB R2, R50, R51 ;  /* 0x000000333202723e */ /* 0x000fca00000010ff */
[----:B------:R2:W-:Y:S04]  /*50550*/  STL [R1+0x484], R2 ;  /* 0x0004840201007387 */ /* 0x0005e80000100800 */
[----:B----4-:R-:W-:Y:S04]  /*50560*/  STL [R1+0x2aa0], R42 ;  /* 0x002aa02a01007387 */ /* 0x010fe80000100800 */
[----:B------:R-:W-:Y:S04]  /*50570*/  STL [R1+0x480], R0 ;  /* 0x0004800001007387 */ /* 0x000fe80000100800 */
[----:B------:R-:W4:Y:S01]  /*50580*/  LDL.LU R43, [R1+0xd70] ;  /* 0x000d7000012b7983 */ /* 0x000f220000300800 */
[----:B--2---:R-:W-:-:S03]  /*50590*/  F2FP.BF16.F32.PACK_AB R2, R44, R45 ;  /* 0x0000002d2c02723e */ /* 0x004fc600000010ff */
[----:B----4-:R0:W-:Y:S04]  /*505a0*/  STL [R1+0x2aa4], R43 ;  /* 0x002aa42b01007387 */ /* 0x0101e80000100800 */
[----:B0-----:R-:W2:Y:S04]  /*505b0*/  LDL.LU R43, [R1+0x62c] ;  /* 0x00062c00012b7983 */ /* 0x001ea80000300800 */
[----:B------:R-:W-:Y:S04]  /*505c0*/  STL [R1+0x4dc], R2 ;  /* 0x0004dc0201007387 */ /* 0x000fe80000100800 */
[----:B------:R-:W4:Y:S01]  /*505d0*/  LDL.LU R42, [R1+0x5b4] ;  /* 0x0005b400012a7983 */ /* 0x000f220000300800 */
[----:B---3--:R-:W-:-:S05]  /*505e0*/  F2FP.BF16.F32.PACK_AB R0, R46, R47 ;  /* 0x0000002f2e00723e */ /* 0x008fca00000010ff */
[----:B------:R-:W-:Y:S04]  /*505f0*/  STL [R1+0x4d8], R0 ;  /* 0x0004d80001007387 */ /* 0x000fe80000100800 */
[----:B----4-:R0:W-:Y:S04]  /*50600*/  STL [R1+0x2aa8], R42 ;  /* 0x002aa82a01007387 */ /* 0x0101e80000100800 */
        /* <DEDUP_REMOVED lines=63> */
[----:B0-----:R-:W2:Y:S01]  /*50a00*/  LDL.LU R43, [R1+0x2aa4] ;  /* 0x002aa400012b7983 */ /* 0x001ea20000300800 */
[----:B---3--:R-:W-:Y:S02]  /*50a10*/  F2FP.BF16.F32.PACK_AB R41, R40, R41 ;  /* 0x000000292829723e */ /* 0x008fe400000010ff */
[----:B----4-:R-:W-:-:S02]  /*50a20*/  F2FP.BF16.F32.PACK_AB R40, R60, R2 ;  /* 0x000000023c28723e */ /* 0x010fc400000010ff */
[----:B------:R-:W-:Y:S02]  /*50a30*/  F2FP.BF16.F32.PACK_AB R3, R0, R3 ;  /* 0x000000030003723e */ /* 0x000fe400000010ff */
[----:B------:R-:W-:Y:S02]  /*50a40*/  F2FP.BF16.F32.PACK_AB R2, R8, R6 ;  /* 0x000000060802723e */ /* 0x000fe400000010ff */
[----:B------:R-:W-:Y:S02]  /*50a50*/  F2FP.BF16.F32.PACK_AB R0, R7, R5 ;  /* 0x000000050700723e */ /* 0x000fe400000010ff */
[----:B--2---:R-:W-:Y:S02]  /*50a60*/  F2FP.BF16.F32.PACK_AB R52, R42, R52 ;  /* 0x000000342a34723e */ /* 0x004fe400000010ff */
[----:B------:R-:W2:Y:S04]  /*50a70*/  LDL.LU R42, [R1+0x2aa0] ;  /* 0x002aa000012a7983 */ /* 0x000ea80000300800 */
[----:B------:R0:W-:Y:S02]  /*50a80*/  STL [R1+0x4d0], R52 ;  /* 0x0004d03401007387 */ /* 0x0001e40000100800 */
[----:B0-----:R-:W-:-:S02]  /*50a90*/  F2FP.BF16.F32.PACK_AB R52, R54, R53 ;  /* 0x000000353634723e */ /* 0x001fc400000010ff */
[----:B------:R-:W-:Y:S02]  /*50aa0*/  F2FP.BF16.F32.PACK_AB R54, R55, R56 ;  /* 0x000000383736723e */ /* 0x000fe400000010ff */
[----:B------:R-:W-:Y:S01]  /*50ab0*/  F2FP.BF16.F32.PACK_AB R53, R58, R57 ;  /* 0x000000393a35723e */ /* 0x000fe200000010ff */
[----:B------:R0:W-:Y:S04]  /*50ac0*/  STL [R1+0x4ec], R52 ;  /* 0x0004ec3401007387 */ /* 0x0001e80000100800 */
[----:B------:R-:W-:Y:S01]  /*50ad0*/  STL [R1+0x4e8], R54 ;  /* 0x0004e83601007387 */ /* 0x000fe20000100800 */
[----:B0-----:R-:W-:-:S03]  /*50ae0*/  F2FP.BF16.F32.PACK_AB R52, R59, R61 ;  /* 0x0000003d3b34723e */ /* 0x001fc600000010ff */
[----:B------:R-:W-:Y:S04]  /*50af0*/  STL [R1+0x4e4], R53 ;  /* 0x0004e43501007387 */ /* 0x000fe80000100800 */
[----:B------:R-:W-:Y:S04]  /*50b00*/  STL [R1+0x4e0], R52 ;  /* 0x0004e03401007387 */ /* 0x000fe80000100800 */
[----:B------:R-:W-:Y:S04]  /*50b10*/  STL [R1+0x3ac], R41 ;  /* 0x0003ac2901007387 */ /* 0x000fe80000100800 */
[----:B------:R-:W-:Y:S04]  /*50b20*/  STL [R1+0x3a8], R40 ;  /* 0x0003a82801007387 */ /* 0x000fe80000100800 */
[----:B------:R0:W-:Y:S04]  /*50b30*/  STL [R1+0x3a4], R3 ;  /* 0x0003a40301007387 */ /* 0x0001e80000100800 */
[----:B------:R1:W-:Y:S01]  /*50b40*/  STL [R1+0x3a0], R2 ;  /* 0x0003a00201007387 */ /* 0x0003e20000100800 */
[----:B0-----:R-:W-:-:S03]  /*50b50*/  F2FP.BF16.F32.PACK_AB R3, R17, R4 ;  /* 0x000000041103723e */ /* 0x001fc600000010ff */
[----:B------:R0:W-:Y:S01]  /*50b60*/  STL [R1+0x35c], R0 ;  /* 0x00035c0001007387 */ /* 0x0001e20000100800 */
[----:B-1----:R-:W-:-:S03]  /*50b70*/  F2FP.BF16.F32.PACK_AB R2, R16, R12 ;  /* 0x0000000c1002723e */ /* 0x002fc600000010ff */
[----:B------:R1:W-:Y:S01]  /*50b80*/  STL [R1+0x358], R3 ;  /* 0x0003580301007387 */ /* 0x0003e20000100800 */
[----:B0-----:R-:W-:-:S03]  /*50b90*/  F2FP.BF16.F32.PACK_AB R0, R15, R11 ;  /* 0x0000000b0f00723e */ /* 0x001fc600000010ff */
[----:B------:R0:W-:Y:S01]  /*50ba0*/  STL [R1+0x354], R2 ;  /* 0x0003540201007387 */ /* 0x0001e20000100800 */
[----:B-1----:R-:W-:-:S03]  /*50bb0*/  F2FP.BF16.F32.PACK_AB R3, R14, R10 ;  /* 0x0000000a0e03723e */ /* 0x002fc600000010ff */
[----:B------:R1:W-:Y:S04]  /*50bc0*/  STL [R1+0x350], R0 ;  /* 0x0003500001007387 */ /* 0x0003e80000100800 */
[----:B------:R3:W-:Y:S01]  /*50bd0*/  STL [R1+0x30c], R3 ;  /* 0x00030c0301007387 */ /* 0x0007e20000100800 */
[----:B0-----:R-:W-:Y:S02]  /*50be0*/  F2FP.BF16.F32.PACK_AB R2, R13, R9 ;  /* 0x000000090d02723e */ /* 0x001fe400000010ff */
[----:B-1----:R-:W-:-:S03]  /*50bf0*/  F2FP.BF16.F32.PACK_AB R0, R25, R21 ;  /* 0x000000151900723e */ /* 0x002fc600000010ff */
[----:B------:R0:W-:Y:S01]  /*50c00*/  STL [R1+0x308], R2 ;  /* 0x0003080201007387 */ /* 0x0001e20000100800 */
[----:B---3--:R-:W-:-:S03]  /*50c10*/  F2FP.BF16.F32.PACK_AB R3, R24, R20 ;  /* 0x000000141803723e */ /* 0x008fc600000010ff */
        /* <DEDUP_REMOVED lines=25> */
[----:B------:R-:W-:Y:S04]  /*50db0*/  STL [R1+0x2a0], R3 ;  /* 0x0002a00301007387 */ /* 0x000fe80000100800 */
[----:B------:R-:W3:Y:S01]  /*50dc0*/  LDL.LU R41, [R1+0x620] ;  /* 0x0006200001297983 */ /* 0x000ee20000300800 */
[----:B0-----:R-:W-:-:S05]  /*50dd0*/  F2FP.BF16.F32.PACK_AB R2, R46, R47 ;  /* 0x0000002f2e02723e */ /* 0x001fca00000010ff */
[----:B------:R-:W-:Y:S01]  /*50de0*/  STL [R1+0x29c], R2 ;  /* 0x00029c0201007387 */ /* 0x000fe20000100800 */
[----:B--2---:R-:W-:-:S03]  /*50df0*/  F2FP.BF16.F32.PACK_AB R0, R42, R43 ;  /* 0x0000002b2a00723e */ /* 0x004fc600000010ff */
[----:B---3--:R0:W-:Y:S04]  /*50e00*/  STL [R1+0x2a98], R41 ;  /* 0x002a982901007387 */ /* 0x0081e80000100800 */
        /* <DEDUP_REMOVED lines=66> */
[----:B--2---:R-:W-:-:S03]  /*51230*/  F2FP.BF16.F32.PACK_AB R41, R40, R41 ;  /* 0x000000292829723e */ /* 0x004fc600000010ff */
[----:B------:R-:W2:Y:S04]  /*51240*/  LDL.LU R40, [R1+0x2a9c] ;  /* 0x002a9c0001287983 */ /* 0x000ea80000300800 */
[----:B------:R0:W-:Y:S04]  /*51250*/  STL [R1+0x294], R41 ;  /* 0x0002942901007387 */ /* 0x0001e80000100800 */
[----:B0-----:R-:W2:Y:S02]  /*51260*/  LDL.LU R41, [R1+0x2a98] ;  /* 0x002a980001297983 */ /* 0x001ea40000300800 */
[----:B--2---:R-:W-:-:S02]  /*51270*/  F2FP.BF16.F32.PACK_AB R41, R40, R41 ;  /* 0x000000292829723e */ /* 0x004fc400000010ff */
[----:B------:R-:W2:Y:S01]  /*51280*/  LDL.LU R40, [R1+0x2a94] ;  /* 0x002a940001287983 */ /* 0x000ea20000300800 */
[----:B----4-:R-:W-:-:S03]  /*51290*/  F2FP.BF16.F32.PACK_AB R53, R54, R53 ;  /* 0x000000353635723e */ /* 0x010fc600000010ff */
[----:B------:R0:W-:Y:S01]  /*512a0*/  STL [R1+0x290], R41 ;  /* 0x0002902901007387 */ /* 0x0001e20000100800 */
[----:B---3--:R-:W-:-:S03]  /*512b0*/  F2FP.BF16.F32.PACK_AB R54, R58, R57 ;  /* 0x000000393a36723e */ /* 0x008fc600000010ff */
[----:B0-----:R-:W3:Y:S01]  /*512c0*/  LDL.LU R41, [R1+0x2a90] ;  /* 0x002a900001297983 */ /* 0x001ee20000300800 */
[----:B------:R-:W-:Y:S02]  /*512d0*/  F2FP.BF16.F32.PACK_AB R3, R0, R3 ;  /* 0x000000030003723e */ /* 0x000fe400000010ff */
[----:B------:R-:W-:Y:S02]  /*512e0*/  F2FP.BF16.F32.PACK_AB R0, R7, R5 ;  /* 0x000000050700723e */ /* 0x000fe400000010ff */
[----:B--2---:R-:W-:Y:S02]  /*512f0*/  F2FP.BF16.F32.PACK_AB R52, R40, R52 ;  /* 0x000000342834723e */ /* 0x004fe400000010ff */
[----:B------:R-:W2:Y:S04]  /*51300*/  LDL.LU R40, [R1+0x2a8c] ;  /* 0x002a8c0001287983 */ /* 0x000ea80000300800 */
[----:B------:R0:W-:Y:S04]  /*51310*/  STL [R1+0x28c], R52 ;  /* 0x00028c3401007387 */ /* 0x0001e80000100800 */
[----:B------:R1:W-:Y:S01]  /*51320*/  STL [R1+0x288], R53 ;  /* 0x0002883501007387 */ /* 0x0003e20000100800 */
[----:B0-----:R-:W-:-:S02]  /*51330*/  F2FP.BF16.F32.PACK_AB R52, R55, R56 ;  /* 0x000000383734723e */ /* 0x001fc400000010ff */
[----:B-1----:R-:W-:-:S03]  /*51340*/  F2FP.BF16.F32.PACK_AB R53, R59, R61 ;  /* 0x0000003d3b35723e */ /* 0x002fc600000010ff */
[----:B------:R0:W-:Y:S04]  /*51350*/  STL [R1+0x284], R52 ;  /* 0x0002843401007387 */ /* 0x0001e80000100800 */
[----:B------:R-:W-:Y:S01]  /*51360*/  STL [R1+0x280], R54 ;  /* 0x0002803601007387 */ /* 0x000fe20000100800 */
[----:B0-----:R-:W-:-:S03]  /*51370*/  F2FP.BF16.F32.PACK_AB R52, R60, R2 ;  /* 0x000000023c34723e */ /* 0x001fc600000010ff */
[----:B------:R-:W-:Y:S01]  /*51380*/  STL [R1+0x22c], R53 ;  /* 0x00022c3501007387 */ /* 0x000fe20000100800 */
[----:B------:R-:W-:-:S03]  /*51390*/  F2FP.BF16.F32.PACK_AB R2, R8, R6 ;  /* 0x000000060802723e */ /* 0x000fc600000010ff */
        /* <DEDUP_REMOVED lines=42> */
[----:B------:R-:W-:Y:S04]  /*51640*/  STL [R1+0x1c0], R3 ;  /* 0x0001c00301007387 */ /* 0x000fe80000100800 */
[----:B------:R-:W4:Y:S01]  /*51650*/  LDL.LU R14, [R1+0x5cc] ;  /* 0x0005cc00010e7983 */ /* 0x000f220000300800 */
[----:B0-----:R-:W-:-:S03]  /*51660*/  F2FP.BF16.F32.PACK_AB R0, R42, R43 ;  /* 0x0000002b2a00723e */ /* 0x001fc600000010ff */
[----:B------:R-:W-:Y:S04]  /*51670*/  STL [R1+0x1dc], R2 ;  /* 0x0001dc0201007387 */ /* 0x000fe80000100800 */
[----:B------:R-:W4:Y:S04]  /*51680*/  LDL.LU R10, [R1+0x63c] ;  /* 0x00063c00010a7983 */ /* 0x000f280000300800 */
[----:B------:R4:W-:Y:S04]  /*51690*/  STL [R1+0x1d8], R0 ;  /* 0x0001d80001007387 */ /* 0x0009e80000100800 */
[----:B------:R-:W3:Y:S04]  /*516a0*/  LDL.LU R13, [R1+0x5c4] ;  /* 0x0005c400010d7983 */ /* 0x000ee80000300800 */
[----:B------:R-:W3:Y:S04]  /*516b0*/  LDL.LU R9, [R1+0x634] ;  /* 0x0006340001097983 */ /* 0x000ee80000300800 */
        /* <DEDUP_REMOVED lines=32> */
[----:B----4-:R-:W-:-:S05]  /*518c0*/  F2FP.BF16.F32.PACK_AB R0, R14, R10 ;  /* 0x0000000a0e00723e */ /* 0x010fca00000010ff */
[----:B------:R0:W-:Y:S01]  /*518d0*/  STL [R1+0x1d4], R0 ;  /* 0x0001d40001007387 */ /* 0x0001e20000100800 */
[----:B---3--:R-:W-:-:S05]  /*518e0*/  F2FP.BF16.F32.PACK_AB R3, R13, R9 ;  /* 0x000000090d03723e */ /* 0x008fca00000010ff */
[----:B------:R-:W-:Y:S01]  /*518f0*/  STL [R1+0x1d0], R3 ;  /* 0x0001d00301007387 */ /* 0x000fe20000100800 */
[----:B--2---:R-:W-:Y:S02]  /*51900*/  F2FP.BF16.F32.PACK_AB R2, R25, R21 ;  /* 0x000000151902723e */ /* 0x004fe400000010ff */
[----:B0-----:R-:W-:Y:S02]  /*51910*/  F2FP.BF16.F32.PACK_AB R0, R24, R42 ;  /* 0x0000002a1800723e */ /* 0x001fe400000010ff */
[----:B------:R-:W2:Y:S04]  /*51920*/  LDL.LU R42, [R1+0x3e8] ;  /* 0x0003e800012a7983 */ /* 0x000ea80000300800 */
[----:B------:R-:W-:Y:S04]  /*51930*/  STL [R1+0x21c], R2 ;  /* 0x00021c0201007387 */ /* 0x000fe80000100800 */
[----:B------:R0:W-:Y:S02]  /*51940*/  STL [R1+0x218], R0 ;  /* 0x0002180001007387 */ /* 0x0001e40000100800 */
[----:B0-----:R-:W-:-:S02]  /*51950*/  F2FP.BF16.F32.PACK_AB R0, R19, R43 ;  /* 0x0000002b1300723e */ /* 0x001fc400000010ff */
[----:B------:R-:W3:Y:S01]  /*51960*/  LDL.LU R43, [R1+0x3e0] ;  /* 0x0003e000012b7983 */ /* 0x000ee20000300800 */
[----:B------:R-:W-:Y:S02]  /*51970*/  F2FP.BF16.F32.PACK_AB R2, R20, R23 ;  /* 0x000000171402723e */ /* 0x000fe400000010ff */
[----:B------:R-:W-:-:S03]  /*51980*/  F2FP.BF16.F32.PACK_AB R59, R22, R18 ;  /* 0x00000012163b723e */ /* 0x000fc600000010ff */
[----:B------:R-:W-:Y:S01]  /*51990*/  STL [R1+0x214], R2 ;  /* 0x0002140201007387 */ /* 0x000fe20000100800 */
[----:B------:R-:W-:-:S03]  /*519a0*/  F2FP.BF16.F32.PACK_AB R58, R39, R33 ;  /* 0x00000021273a723e */ /* 0x000fc600000010ff */
[----:B------:R0:W-:Y:S04]  /*519b0*/  STL [R1+0x210], R0 ;  /* 0x0002100001007387 */ /* 0x0001e80000100800 */
[----:B------:R-:W-:Y:S01]  /*519c0*/  STL [R1+0x2994], R59 ;  /* 0x0029943b01007387 */ /* 0x000fe20000100800 */
[----:B------:R-:W-:-:S03]  /*519d0*/  F2FP.BF16.F32.PACK_AB R57, R38, R32 ;  /* 0x000000202639723e */ /* 0x000fc600000010ff */
        /* <DEDUP_REMOVED lines=16> */
[----:B------:R-:W-:Y:S04]  /*51ae0*/  STL [R1+0x29b8], R50 ;  /* 0x0029b83201007387 */ /* 0x000fe80000100800 */
[----:B------:R-:W-:Y:S01]  /*51af0*/  STL [R1+0x29bc], R49 ;  /* 0x0029bc3101007387 */ /* 0x000fe20000100800 */
[----:B------:R-:W-:-:S03]  /*51b00*/  F2FP.BF16.F32.PACK_AB R48, R46, R47 ;  /* 0x0000002f2e30723e */ /* 0x000fc600000010ff */
[----:B------:R-:W4:Y:S04]  /*51b10*/  LDL.LU R26, [R1+0xa38] ;  /* 0x000a3800011a7983 */ /* 0x000f280000300800 */
[----:B------:R-:W4:Y:S04]  /*51b20*/  LDL.LU R45, [R1+0xad8] ;  /* 0x000ad800012d7983 */ /* 0x000f280000300800 */
[----:B------:R-:W4:Y:S04]  /*51b30*/  LDL.LU R27, [R1+0xa30] ;  /* 0x000a3000011b7983 */ /* 0x000f280000300800 */
[----:B------:R-:W4:Y:S04]  /*51b40*/  LDL.LU R44, [R1+0xad0] ;  /* 0x000ad000012c7983 */ /* 0x000f280000300800 */
[----:B------:R-:W-:Y:S01]  /*51b50*/  STL [R1+0x29c0], R48 ;  /* 0x0029c03001007387 */ /* 0x000fe20000100800 */
[----:B--2---:R-:W-:-:S05]  /*51b60*/  F2FP.BF16.F32.PACK_AB R47, R41, R42 ;  /* 0x0000002a292f723e */ /* 0x004fca00000010ff */
[----:B------:R-:W-:Y:S04]  /*51b70*/  STL [R1+0x29c4], R47 ;  /* 0x0029c42f01007387 */ /* 0x000fe80000100800 */
[----:B------:R-:W2:Y:S01]  /*51b80*/  LDL.LU R13, [R1+0xf78] ;  /* 0x000f7800010d7983 */ /* 0x000ea20000300800 */
[----:B---3--:R-:W-:-:S03]  /*51b90*/  F2FP.BF16.F32.PACK_AB R46, R40, R43 ;  /* 0x0000002b282e723e */ /* 0x008fc600000010ff */
        /* <DEDUP_REMOVED lines=23> */
[----:B----4-:R-:W-:-:S03]  /*51d10*/  F2FP.BF16.F32.PACK_AB R45, R26, R45 ;  /* 0x0000002d1a2d723e */ /* 0x010fc600000010ff */
[----:B------:R-:W-:Y:S04]  /*51d20*/  STL [R1+0x29c8], R46 ;  /* 0x0029c82e01007387 */ /* 0x000fe80000100800 */
[----:B------:R-:W-:Y:S04]  /*51d30*/  STL [R1+0x29cc], R45 ;  /* 0x0029cc2d01007387 */ /* 0x000fe80000100800 */
[----:B------:R-:W4:Y:S04]  /*51d40*/  LDL.LU R30, [R1+0x6a8] ;  /* 0x0006a800011e7983 */ /* 0x000f280000300800 */
[----:B------:R-:W4:Y:S01]  /*51d50*/  LDL.LU R31, [R1+0xe88] ;  /* 0x000e8800011f7983 */ /* 0x000f220000300800 */
[----:B------:R-:W-:-:S03]  /*51d60*/  F2FP.BF16.F32.PACK_AB R44, R27, R44 ;  /* 0x0000002c1b2c723e */ /* 0x000fc600000010ff */
[----:B------:R-:W4:Y:S04]  /*51d70*/  LDL.LU R26, [R1+0x6a0] ;  /* 0x0006a000011a7983 */ /* 0x000f280000300800 */
[----:B------:R-:W4:Y:S04]  /*51d80*/  LDL.LU R27, [R1+0xe80] ;  /* 0x000e8000011b7983 */ /* 0x000f280000300800 */
[----:B------:R-:W-:Y:S01]  /*51d90*/  STL [R1+0x29d0], R44 ;  /* 0x0029d02c01007387 */ /* 0x000fe20000100800 */
[----:B--2---:R-:W-:Y:S02]  /*51da0*/  F2FP.BF16.F32.PACK_AB R43, R13, R43 ;  /* 0x0000002b0d2b723e */ /* 0x004fe400000010ff */
[----:B---3--:R-:W-:-:S03]  /*51db0*/  F2FP.BF16.F32.PACK_AB R42, R9, R42 ;  /* 0x0000002a092a723e */ /* 0x008fc600000010ff */
        /* <DEDUP_REMOVED lines=21> */
[----:B------:R-:W2:Y:S04]  /*51f10*/  LDL.LU R13, [R1+0xe18] ;  /* 0x000e1800010d7983 */ /* 0x000ea80000300800 */
[----:B------:R-:W2:Y:S04]  /*51f20*/  LDL.LU R29, [R1+0x718] ;  /* 0x00071800011d7983 */ /* 0x000ea80000300800 */
[----:B------:R-:W3:Y:S04]  /*51f30*/  LDL.LU R9, [R1+0xe10] ;  /* 0x000e100001097983 */ /* 0x000ee80000300800 */
[----:B------:R-:W3:Y:S01]  /*51f40*/  LDL.LU R28, [R1+0x710] ;  /* 0x00071000011c7983 */ /* 0x000ee20000300800 */
[----:B----4-:R-:W-:-:S03]  /*51f50*/  F2FP.BF16.F32.PACK_AB R31, R30, R31 ;  /* 0x0000001f1e1f723e */ /* 0x010fc600000010ff */
[----:B------:R-:W-:Y:S04]  /*51f60*/  STL [R1+0x2a00], R32 ;  /* 0x002a002001007387 */ /* 0x000fe80000100800 */
[----:B------:R-:W-:Y:S01]  /*51f70*/  STL [R1+0x2a04], R31 ;  /* 0x002a041f01007387 */ /* 0x000fe20000100800 */
[----:B------:R-:W-:-:S03]  /*51f80*/  F2FP.BF16.F32.PACK_AB R30, R26, R27 ;  /* 0x0000001b1a1e723e */ /* 0x000fc600000010ff */
        /* <DEDUP_REMOVED lines=29> */
[----:B--2---:R-:W-:Y:S04]  /*52160*/  STL [R1+0x2a80], R13 ;  /* 0x002a800d01007387 */ /* 0x004fe80000100800 */
[----:B------:R-:W2:Y:S01]  /*52170*/  LDL.LU R9, [R1+0x380] ;  /* 0x0003800001097983 */ /* 0x000ea20000300800 */
[----:B----4-:R-:W-:Y:S02]  /*52180*/  F2FP.BF16.F32.PACK_AB R27, R0, R27 ;  /* 0x0000001b001b723e */ /* 0x010fe400000010ff */
[----:B------:R-:W-:Y:S02]  /*52190*/  F2FP.BF16.F32.PACK_AB R26, R3, R26 ;  /* 0x0000001a031a723e */ /* 0x000fe400000010ff */
[----:B------:R-:W-:Y:S02]  /*521a0*/  F2FP.BF16.F32.PACK_AB R25, R8, R25 ;  /* 0x000000190819723e */ /* 0x000fe400000010ff */
[----:B------:R-:W-:-:S02]  /*521b0*/  F2FP.BF16.F32.PACK_AB R24, R6, R24 ;  /* 0x000000180618723e */ /* 0x000fc400000010ff */
[----:B------:R-:W-:Y:S02]  /*521c0*/  F2FP.BF16.F32.PACK_AB R23, R7, R23 ;  /* 0x000000170717723e */ /* 0x000fe400000010ff */
[----:B------:R-:W-:Y:S02]  /*521d0*/  F2FP.BF16.F32.PACK_AB R22, R5, R22 ;  /* 0x000000160516723e */ /* 0x000fe400000010ff */
[----:B------:R-:W-:Y:S02]  /*521e0*/  F2FP.BF16.F32.PACK_AB R21, R17, R21 ;  /* 0x000000151115723e */ /* 0x000fe400000010ff */
[----:B------:R-:W-:Y:S02]  /*521f0*/  F2FP.BF16.F32.PACK_AB R20, R4, R20 ;  /* 0x000000140414723e */ /* 0x000fe400000010ff */
[----:B------:R-:W-:Y:S02]  /*52200*/  F2FP.BF16.F32.PACK_AB R19, R16, R19 ;  /* 0x000000131013723e */ /* 0x000fe400000010ff */
[----:B------:R-:W-:-:S02]  /*52210*/  F2FP.BF16.F32.PACK_AB R18, R12, R18 ;  /* 0x000000120c12723e */ /* 0x000fc400000010ff */
[----:B------:R-:W-:Y:S01]  /*52220*/  F2FP.BF16.F32.PACK_AB R17, R15, R11 ;  /* 0x0000000b0f11723e */ /* 0x000fe200000010ff */
[----:B--2---:R0:W-:Y:S04]  /*52230*/  STL [R1+0x2a84], R9 ;  /* 0x002a840901007387 */ /* 0x0041e80000100800 */
        /* <DEDUP_REMOVED lines=12> */
[----:B0-----:R-:W2:Y:S04]  /*52300*/  LDL.LU R9, [R1+0x3fc] ;  /* 0x0003fc0001097983 */ /* 0x001ea80000300800 */
[----:B------:R-:W3:Y:S01]  /*52310*/  LDL.LU R13, [R1+0x9d4] ;  /* 0x0009d400010d7983 */ /* 0x000ee20000300800 */
[----:B------:R-:W-:-:S03]  /*52320*/  F2FP.BF16.F32.PACK_AB R16, R14, R10 ;  /* 0x0000000a0e10723e */ /* 0x000fc600000010ff */
[----:B---3--:R0:W-:Y:S04]  /*52330*/  STL [R1+0x2a88], R13 ;  /* 0x002a880d01007387 */ /* 0x0081e80000100800 */
[----:B0-----:R-:W2:Y:S04]  /*52340*/  LDL.LU R13, [R1+0x9dc] ;  /* 0x0009dc00010d7983 */ /* 0x001ea80000300800 */
        /* <DEDUP_REMOVED lines=59> */
[----:B0-----:R-:W3:Y:S01]  /*52700*/  LDL.LU R16, [R1+0x3f4] ;  /* 0x0003f40001107983 */ /* 0x001ee20000300800 */
[----:B--2---:R-:W-:-:S03]  /*52710*/  F2FP.BF16.F32.PACK_AB R9, R13, R9 ;  /* 0x000000090d09723e */ /* 0x004fc600000010ff */
[----:B------:R-:W3:Y:S04]  /*52720*/  LDL.LU R13, [R1+0x2a88] ;  /* 0x002a8800010d7983 */ /* 0x000ee80000300800 */
[----:B------:R0:W-:Y:S04]  /*52730*/  STL [R1+0xdc], R9 ;  /* 0x0000dc0901007387 */ /* 0x0001e80000100800 */
[----:B0-----:R-:W2:Y:S01]  /*52740*/  LDL.LU R9, [R1+0x2a84] ;  /* 0x002a840001097983 */ /* 0x001ea20000300800 */
[----:B---3--:R-:W-:-:S03]  /*52750*/  F2FP.BF16.F32.PACK_AB R16, R13, R16 ;  /* 0x000000100d10723e */ /* 0x008fc600000010ff */
[----:B------:R-:W2:Y:S04]  /*52760*/  LDL.LU R13, [R1+0x2a80] ;  /* 0x002a8000010d7983 */ /* 0x000ea80000300800 */
[----:B------:R0:W-:Y:S02]  /*52770*/  STL [R1+0xd8], R16 ;  /* 0x0000d81001007387 */ /* 0x0001e40000100800 */
[----:B0-----:R-:W-:Y:S02]  /*52780*/  F2FP.BF16.F32.PACK_AB R16, R17, R18 ;  /* 0x000000121110723e */ /* 0x001fe400000010ff */
[----:B----4-:R-:W-:Y:S02]  /*52790*/  F2FP.BF16.F32.PACK_AB R18, R19, R20 ;  /* 0x000000141312723e */ /* 0x010fe400000010ff */
[----:B------:R-:W-:Y:S01]  /*527a0*/  F2FP.BF16.F32.PACK_AB R17, R21, R22 ;  /* 0x000000161511723e */ /* 0x000fe200000010ff */
        /* <DEDUP_REMOVED lines=33> */
[----:B------:R1:W-:Y:S01]  /*529c0*/  STL [R1+0x110], R17 ;  /* 0x0001101101007387 */ /* 0x0003e20000100800 */
[----:B------:R-:W-:-:S03]  /*529d0*/  F2FP.BF16.F32.PACK_AB R2, R60, R2 ;  /* 0x000000023c02723e */ /* 0x000fc600000010ff */
[----:B------:R3:W-:Y:S01]  /*529e0*/  STL [R1+0x12c], R16 ;  /* 0x00012c1001007387 */ /* 0x0007e20000100800 */
[----:B0-----:R-:W-:Y:S02]  /*529f0*/  F2FP.BF16.F32.PACK_AB R18, R55, R56 ;  /* 0x000000383712723e */ /* 0x001fe400000010ff */
[----:B-1----:R-:W-:-:S03]  /*52a00*/  F2FP.BF16.F32.PACK_AB R17, R57, R58 ;  /* 0x0000003a3911723e */ /* 0x002fc600000010ff */
[----:B------:R-:W-:Y:S01]  /*52a10*/  STL [R1+0x128], R18 ;  /* 0x0001281201007387 */ /* 0x000fe20000100800 */
[----:B---3--:R-:W-:-:S03]  /*52a20*/  F2FP.BF16.F32.PACK_AB R16, R59, R61 ;  /* 0x0000003d3b10723e */ /* 0x008fc600000010ff */
[----:B------:R-:W-:Y:S01]  /*52a30*/  STL [R1+0x124], R17 ;  /* 0x0001241101007387 */ /* 0x000fe20000100800 */
[----:B------:R-:W-:Y:S02]  /*52a40*/  F2FP.BF16.F32.PACK_AB R0, R0, R3 ;  /* 0x000000030000723e */ /* 0x000fe400000010ff */
[----:B------:R-:W-:Y:S01]  /*52a50*/  F2FP.BF16.F32.PACK_AB R3, R8, R6 ;  /* 0x000000060803723e */ /* 0x000fe200000010ff */
        /* <DEDUP_REMOVED lines=11> */
[----:B------:R-:W3:Y:S04]  /*52b10*/  LDL.LU R21, [R1+0x9d8] ;  /* 0x0009d80001157983 */ /* 0x000ee80000300800 */
[----:B------:R0:W-:Y:S04]  /*52b20*/  STL [R1+0x144], R2 ;  /* 0x0001440201007387 */ /* 0x0001e80000100800 */
[----:B------:R-:W3:Y:S01]  /*52b30*/  LDL.LU R22, [R1+0x3f8] ;  /* 0x0003f80001167983 */ /* 0x000ee20000300800 */
[----:B--2---:R-:W-:-:S05]  /*52b40*/  F2FP.BF16.F32.PACK_AB R0, R13, R9 ;  /* 0x000000090d00723e */ /* 0x004fca00000010ff */
[----:B------:R1:W-:Y:S04]  /*52b50*/  STL [R1+0x140], R0 ;  /* 0x0001400001007387 */ /* 0x0003e80000100800 */
        /* <DEDUP_REMOVED lines=41> */
[----:B------:R-:W4:Y:S04]  /*52df0*/  LDL.LU R14, [R1+0x7c4] ;  /* 0x0007c400010e7983 */ /* 0x000f280000300800 */
        /* <DEDUP_REMOVED lines=12> */
[----:B---3--:R-:W-:-:S05]  /*52ec0*/  F2FP.BF16.F32.PACK_AB R17, R21, R22 ;  /* 0x000000161511723e */ /* 0x008fca00000010ff */
[----:B------:R0:W-:Y:S01]  /*52ed0*/  STL [R1+0x15c], R17 ;  /* 0x00015c1101007387 */ /* 0x0001e20000100800 */
[----:B--2---:R-:W-:-:S05]  /*52ee0*/  F2FP.BF16.F32.PACK_AB R16, R23, R24 ;  /* 0x000000181710723e */ /* 0x004fca00000010ff */
[----:B------:R1:W-:Y:S01]  /*52ef0*/  STL [R1+0x158], R16 ;  /* 0x0001581001007387 */ /* 0x0003e20000100800 */
[----:B----4-:R-:W-:Y:S02]  /*52f00*/  F2FP.BF16.F32.PACK_AB R18, R25, R26 ;  /* 0x0000001a1912723e */ /* 0x010fe400000010ff */
[----:B0-----:R-:W-:-:S03]  /*52f10*/  F2FP.BF16.F32.PACK_AB R17, R27, R28 ;  /* 0x0000001c1b11723e */ /* 0x001fc600000010ff */
[----:B------:R0:W-:Y:S04]  /*52f20*/  STL [R1+0x154], R18 ;  /* 0x0001541201007387 */ /* 0x0001e80000100800 */
[----:B------:R2:W-:Y:S01]  /*52f30*/  STL [R1+0x150], R17 ;  /* 0x0001501101007387 */ /* 0x0005e20000100800 */
[----:B-1----:R-:W-:-:S05]  /*52f40*/  F2FP.BF16.F32.PACK_AB R16, R29, R30 ;  /* 0x0000001e1d10723e */ /* 0x002fca00000010ff */
[----:B------:R1:W-:Y:S01]  /*52f50*/  STL [R1+0x16c], R16 ;  /* 0x00016c1001007387 */ /* 0x0003e20000100800 */
[----:B0-----:R-:W-:Y:S02]  /*52f60*/  F2FP.BF16.F32.PACK_AB R18, R31, R32 ;  /* 0x000000201f12723e */ /* 0x001fe400000010ff */
[----:B--2---:R-:W-:-:S03]  /*52f70*/  F2FP.BF16.F32.PACK_AB R17, R33, R34 ;  /* 0x000000222111723e */ /* 0x004fc600000010ff */
        /* <DEDUP_REMOVED lines=24> */
[----:B------:R-:W-:Y:S04]  /*53100*/  STL [R1+0x198], R18 ;  /* 0x0001981201007387 */ /* 0x000fe80000100800 */
[----:B------:R-:W-:Y:S01]  /*53110*/  STL [R1+0x194], R17 ;  /* 0x0001941101007387 */ /* 0x000fe20000100800 */
[----:B-1----:R-:W-:Y:S02]  /*53120*/  F2FP.BF16.F32.PACK_AB R16, R59, R61 ;  /* 0x0000003d3b10723e */ /* 0x002fe400000010ff */
[----:B------:R-:W-:-:S05]  /*53130*/  F2FP.BF16.F32.PACK_AB R15, R60, R15 ;  /* 0x0000000f3c0f723e */ /* 0x000fca00000010ff */
        /* <DEDUP_REMOVED lines=9> */
[----:B------:R0:W-:Y:S01]  /*531d0*/  STL [R1+0xbc], R0 ;  /* 0x0000bc0001007387 */ /* 0x0001e20000100800 */
[----:B------:R-:W-:-:S05]  /*531e0*/  F2FP.BF16.F32.PACK_AB R3, R7, R5 ;  /* 0x000000050703723e */ /* 0x000fca00000010ff */
[----:B------:R-:W-:Y:S01]  /*531f0*/  STL [R1+0xb8], R3 ;  /* 0x0000b80301007387 */ /* 0x000fe20000100800 */
[----:B------:R-:W-:-:S03]  /*53200*/  F2FP.BF16.F32.PACK_AB R2, R4, R11 ;  /* 0x0000000b0402723e */ /* 0x000fc600000010ff */
[----:B------:R-:W2:Y:S04]  /*53210*/  LDL.LU R59, [R1+0x2ec] ;  /* 0x0002ec00013b7983 */ /* 0x000ea80000300800 */
[----:B------:R1:W-:Y:S01]  /*53220*/  STL [R1+0xb4], R2 ;  /* 0x0000b40201007387 */ /* 0x0003e20000100800 */
[----:B0-----:R-:W-:-:S03]  /*53230*/  F2FP.BF16.F32.PACK_AB R0, R10, R9 ;  /* 0x000000090a00723e */ /* 0x001fc600000010ff */
[----:B------:R-:W2:Y:S04]  /*53240*/  LDL.LU R61, [R1+0x34c] ;  /* 0x00034c00013d7983 */ /* 0x000ea80000300800 */
[----:B------:R0:W-:Y:S04]  /*53250*/  STL [R1+0xb0], R0 ;  /* 0x0000b00001007387 */ /* 0x0001e80000100800 */
[----:B------:R-:W3:Y:S04]  /*53260*/  LDL.LU R60, [R1+0x2e4] ;  /* 0x0002e400013c7983 */ /* 0x000ee80000300800 */
[----:B-1----:R-:W3:Y:S04]  /*53270*/  LDL.LU R2, [R1+0x344] ;  /* 0x0003440001027983 */ /* 0x002ee80000300800 */
        /* <DEDUP_REMOVED lines=35> */
[----:B------:R-:W4:Y:S01]  /*534b0*/  LDL.LU R3, [R1+0x654] ;  /* 0x0006540001037983 */ /* 0x000f220000300800 */
[----:B--2---:R-:W-:-:S03]  /*534c0*/  F2FP.BF16.F32.PACK_AB R12, R59, R61 ;  /* 0x0000003d3b0c723e */ /* 0x004fc600000010ff */
[----:B------:R-:W2:Y:S04]  /*534d0*/  LDL.LU R59, [R1+0x6cc] ;  /* 0x0006cc00013b7983 */ /* 0x000ea80000300800 */
[----:B------:R-:W-:Y:S04]  /*534e0*/  STL [R1+0xcc], R12 ;  /* 0x0000cc0c01007387 */ /* 0x000fe80000100800 */
[----:B------:R-:W2:Y:S01]  /*534f0*/  LDL.LU R61, [R1+0xeac] ;  /* 0x000eac00013d7983 */ /* 0x000ea20000300800 */
[----:B---3--:R-:W-:-:S05]  /*53500*/  F2FP.BF16.F32.PACK_AB R2, R60, R2 ;  /* 0x000000023c02723e */ /* 0x008fca00000010ff */
[----:B------:R0:W-:Y:S01]  /*53510*/  STL [R1+0xc8], R2 ;  /* 0x0000c80201007387 */ /* 0x0001e20000100800 */
[----:B----4-:R-:W-:-:S03]  /*53520*/  F2FP.BF16.F32.PACK_AB R13, R33, R34 ;  /* 0x00000022210d723e */ /* 0x010fc600000010ff */
[----:B------:R-:W3:Y:S04]  /*53530*/  LDL.LU R60, [R1+0x6c4] ;  /* 0x0006c400013c7983 */ /* 0x000ee80000300800 */
[----:B0-----:R-:W3:Y:S01]  /*53540*/  LDL.LU R2, [R1+0xea4] ;  /* 0x000ea40001027983 */ /* 0x001ee20000300800 */
[----:B------:R-:W-:-:S03]  /*53550*/  F2FP.BF16.F32.PACK_AB R12, R35, R36 ;  /* 0x00000024230c723e */ /* 0x000fc600000010ff */
[----:B------:R-:W-:Y:S01]  /*53560*/  STL [R1+0xc4], R13 ;  /* 0x0000c40d01007387 */ /* 0x000fe20000100800 */
        /* <DEDUP_REMOVED lines=16> */
[----:B------:R0:W-:Y:S02]  /*53670*/  STL [R1+0x2a70], R4 ;  /* 0x002a700401007387 */ /* 0x0001e40000100800 */
[----:B0-----:R-:W-:Y:S02]  /*53680*/  F2FP.BF16.F32.PACK_AB R4, R45, R46 ;  /* 0x0000002e2d04723e */ /* 0x001fe400000010ff */
[----:B------:R-:W-:-:S03]  /*53690*/  F2FP.BF16.F32.PACK_AB R6, R47, R48 ;  /* 0x000000302f06723e */ /* 0x000fc600000010ff */
[----:B------:R0:W-:Y:S01]  /*536a0*/  STL [R1+0xc], R4 ;  /* 0x00000c0401007387 */ /* 0x0001e20000100800 */
[----:B------:R-:W-:-:S03]  /*536b0*/  F2FP.BF16.F32.PACK_AB R5, R49, R50 ;  /* 0x000000323105723e */ /* 0x000fc600000010ff */
[----:B------:R1:W-:Y:S04]  /*536c0*/  STL [R1+0x8], R6 ;  /* 0x0000080601007387 */ /* 0x0003e80000100800 */
[----:B------:R4:W-:Y:S01]  /*536d0*/  STL [R1+0x4], R5 ;  /* 0x0000040501007387 */ /* 0x0009e20000100800 */
[----:B0-----:R-:W-:Y:S02]  /*536e0*/  F2FP.BF16.F32.PACK_AB R4, R51, R52 ;  /* 0x000000343304723e */ /* 0x001fe400000010ff */
[----:B-1----:R-:W-:-:S03]  /*536f0*/  F2FP.BF16.F32.PACK_AB R6, R53, R54 ;  /* 0x000000363506723e */ /* 0x002fc600000010ff */
[----:B------:R0:W-:Y:S01]  /*53700*/  STL [R1], R4 ;  /* 0x0000000401007387 */ /* 0x0001e20000100800 */
[----:B----4-:R-:W-:-:S03]  /*53710*/  F2FP.BF16.F32.PACK_AB R5, R55, R56 ;  /* 0x000000383705723e */ /* 0x010fc600000010ff */
[----:B------:R-:W-:Y:S04]  /*53720*/  STL [R1+0x1c], R6 ;  /* 0x00001c0601007387 */ /* 0x000fe80000100800 */
[----:B------:R-:W-:Y:S01]  /*53730*/  STL [R1+0x18], R5 ;  /* 0x0000180501007387 */ /* 0x000fe20000100800 */
[----:B------:R-:W-:-:S03]  /*53740*/  F2FP.BF16.F32.PACK_AB R3, R0, R3 ;  /* 0x000000030003723e */ /* 0x000fc600000010ff */
[----:B------:R-:W4:Y:S01]  /*53750*/  LDL.LU R0, [R1+0x6c0] ;  /* 0x0006c00001007983 */ /* 0x000f220000300800 */
[----:B0-----:R-:W-:-:S05]  /*53760*/  F2FP.BF16.F32.PACK_AB R4, R57, R58 ;  /* 0x0000003a3904723e */ /* 0x001fca00000010ff */
[----:B------:R-:W-:Y:S04]  /*53770*/  STL [R1+0x14], R4 ;  /* 0x0000140401007387 */ /* 0x000fe80000100800 */
[----:B----4-:R-:W-:Y:S04]  /*53780*/  STL [R1+0x2a74], R0 ;  /* 0x002a740001007387 */ /* 0x010fe80000100800 */
[----:B------:R0:W-:Y:S04]  /*53790*/  STL [R1+0x10], R3 ;  /* 0x0000100301007387 */ /* 0x0001e80000100800 */
[----:B0-----:R-:W4:Y:S01]  /*537a0*/  LDL.LU R3, [R1+0xea0] ;  /* 0x000ea00001037983 */ /* 0x001f220000300800 */
[----:B--2---:R-:W-:-:S02]  /*537b0*/  F2FP.BF16.F32.PACK_AB R0, R59, R61 ;  /* 0x0000003d3b00723e */ /* 0x004fc400000010ff */
[----:B---3--:R-:W-:Y:S01]  /*537c0*/  F2FP.BF16.F32.PACK_AB R2, R60, R2 ;  /* 0x000000023c02723e */ /* 0x008fe200000010ff */
[----:B----4-:R0:W-:Y:S04]  /*537d0*/  STL [R1+0x2a78], R3 ;  /* 0x002a780301007387 */ /* 0x0101e80000100800 */
[----:B0-----:R-:W2:Y:S04]  /*537e0*/  LDL.LU R3, [R1+0x73c] ;  /* 0x00073c0001037983 */ /* 0x001ea80000300800 */
[----:B------:R0:W-:Y:S04]  /*537f0*/  STL [R1+0x2c], R0 ;  /* 0x00002c0001007387 */ /* 0x0001e80000100800 */
[----:B0-----:R-:W3:Y:S04]  /*53800*/  LDL.LU R0, [R1+0xe34] ;  /* 0x000e340001007983 */ /* 0x001ee80000300800 */
[----:B------:R-:W-:Y:S04]  /*53810*/  STL [R1+0x28], R2 ;  /* 0x0000280201007387 */ /* 0x000fe80000100800 */
        /* <DEDUP_REMOVED lines=64> */
[----:B0-----:R-:W2:Y:S01]  /*53c20*/  LDL.LU R3, [R1+0x2a78] ;  /* 0x002a780001037983 */ /* 0x001ea20000300800 */
[----:B----4-:R-:W-:Y:S02]  /*53c30*/  F2FP.BF16.F32.PACK_AB R6, R5, R6 ;  /* 0x000000060506723e */ /* 0x010fe400000010ff */
[----:B---3--:R-:W-:-:S02]  /*53c40*/  F2FP.BF16.F32.PACK_AB R8, R7, R8 ;  /* 0x000000080708723e */ /* 0x008fc400000010ff */
[----:B------:R-:W-:Y:S02]  /*53c50*/  F2FP.BF16.F32.PACK_AB R10, R9, R10 ;  /* 0x0000000a090a723e */ /* 0x000fe400000010ff */
[----:B------:R-:W-:Y:S02]  /*53c60*/  F2FP.BF16.F32.PACK_AB R12, R11, R12 ;  /* 0x0000000c0b0c723e */ /* 0x000fe400000010ff */
[----:B------:R-:W-:Y:S02]  /*53c70*/  F2FP.BF16.F32.PACK_AB R14, R13, R14 ;  /* 0x0000000e0d0e723e */ /* 0x000fe400000010ff */
[----:B------:R-:W-:Y:S02]  /*53c80*/  F2FP.BF16.F32.PACK_AB R16, R15, R16 ;  /* 0x000000100f10723e */ /* 0x000fe400000010ff */
[----:B------:R-:W-:Y:S02]  /*53c90*/  F2FP.BF16.F32.PACK_AB R18, R17, R18 ;  /* 0x000000121112723e */ /* 0x000fe400000010ff */
[----:B--2---:R-:W-:-:S02]  /*53ca0*/  F2FP.BF16.F32.PACK_AB R4, R0, R4 ;  /* 0x000000040004723e */ /* 0x004fc400000010ff */
[----:B------:R-:W2:Y:S04]  /*53cb0*/  LDL.LU R0, [R1+0x2a74] ;  /* 0x002a740001007983 */ /* 0x000ea80000300800 */
[----:B------:R0:W-:Y:S04]  /*53cc0*/  STL [R1+0x20], R4 ;  /* 0x0000200401007387 */ /* 0x0001e80000100800 */
[----:B0-----:R1:W5:Y:S04]  /*53cd0*/  LDL.LU R4, [R1+0x2a70] ;  /* 0x002a700001047983 */ /* 0x0013680000300800 */
[----:B------:R1:W5:Y:S04]  /*53ce0*/  LDL.LU R5, [R1+0x2a6c] ;  /* 0x002a6c0001057983 */ /* 0x0003680000300800 */
[----:B------:R0:W-:Y:S04]  /*53cf0*/  STL [R1+0x3c], R6 ;  /* 0x00003c0601007387 */ /* 0x0001e80000100800 */
[----:B0-----:R1:W5:Y:S04]  /*53d00*/  LDL.LU R6, [R1+0x2a68] ;  /* 0x002a680001067983 */ /* 0x0013680000300800 */
[----:B------:R1:W5:Y:S04]  /*53d10*/  LDL.LU R7, [R1+0x2a64] ;  /* 0x002a640001077983 */ /* 0x0003680000300800 */
[----:B------:R0:W-:Y:S04]  /*53d20*/  STL [R1+0x38], R8 ;  /* 0x0000380801007387 */ /* 0x0001e80000100800 */
[----:B0-----:R1:W5:Y:S04]  /*53d30*/  LDL.LU R8, [R1+0x2a60] ;  /* 0x002a600001087983 */ /* 0x0013680000300800 */
[----:B------:R1:W5:Y:S04]  /*53d40*/  LDL.LU R9, [R1+0x2a5c] ;  /* 0x002a5c0001097983 */ /* 0x0003680000300800 */
[----:B------:R0:W-:Y:S01]  /*53d50*/  STL [R1+0x34], R10 ;  /* 0x0000340a01007387 */ /* 0x0001e20000100800 */
[----:B------:R-:W-:-:S03]  /*53d60*/  F2FP.BF16.F32.PACK_AB R20, R19, R20 ;  /* 0x000000141314723e */ /* 0x000fc600000010ff */
        /* <DEDUP_REMOVED lines=83> */
[----:B--2---:R-:W-:-:S03]  /*542a0*/  F2FP.BF16.F32.PACK_AB R0, R0, R3 ;  /* 0x000000030000723e */ /* 0x004fc600000010ff */
[----:B0-----:R1:W5:Y:S04]  /*542b0*/  LDL.LU R52, [R1+0x29b0] ;  /* 0x0029b00001347983 */ /* 0x0013680000300800 */
[----:B------:R1:W5:Y:S04]  /*542c0*/  LDL.LU R53, [R1+0x29ac] ;  /* 0x0029ac0001357983 */ /* 0x0003680000300800 */
[----:B------:R0:W-:Y:S01]  /*542d0*/  STL [R1+0x9c], R54 ;  /* 0x00009c3601007387 */ /* 0x0001e20000100800 */
[----:B------:R-:W-:-:S03]  /*542e0*/  F2FP.BF16.F32.PACK_AB R2, R60, R2 ;  /* 0x000000023c02723e */ /* 0x000fc600000010ff */
        /* <DEDUP_REMOVED lines=8> */
[----:B------:R0:W-:Y:S04]  /*54370*/  STL [R1+0x90], R61 ;  /* 0x0000903d01007387 */ /* 0x0001e80000100800 */
[----:B0-----:R-:W2:Y:S04]  /*54380*/  LDL.LU R61, [R1+0x2990] ;  /* 0x00299000013d7983 */ /* 0x001ea80000300800 */
[----:B------:R-:W-:Y:S04]  /*54390*/  STL [R1+0xa8], R0 ;  /* 0x0000a80001007387 */ /* 0x000fe80000100800 */
[----:B------:R0:W-:Y:S04]  /*543a0*/  STL [R1+0xac], R2 ;  /* 0x0000ac0201007387 */ /* 0x0001e80000100800 */
[----:B0-----:R-:W3:Y:S04]  /*543b0*/  LDL.LU R2, [R1+0xe38] ;  /* 0x000e380001027983 */ /* 0x001ee80000300800 */
[----:B------:R-:W3:Y:S04]  /*543c0*/  LDL.LU R0, [R1+0x738] ;  /* 0x0007380001007983 */ /* 0x000ee80000300800 */
[----:B------:R-:W2:Y:S01]  /*543d0*/  LDL.LU R3, [R1+0xe30] ;  /* 0x000e300001037983 */ /* 0x000ea20000300800 */
[----:B---3--:R-:W-:-:S02]  /*543e0*/  F2FP.BF16.F32.PACK_AB R2, R2, R0 ;  /* 0x000000000202723e */ /* 0x008fc400000010ff */
[----:B--2---:R-:W-:-:S05]  /*543f0*/  F2FP.BF16.F32.PACK_AB R0, R3, R61 ;  /* 0x0000003d0300723e */ /* 0x004fca00000010ff */
[----:B------:R1:W-:Y:S04]  /*54400*/  STL [R1+0xa0], R0 ;  /* 0x0000a00001007387 */ /* 0x0003e80000100800 */
[----:B------:R1:W-:Y:S02]  /*54410*/  STL [R1+0xa4], R2 ;  /* 0x0000a40201007387 */ /* 0x0003e40000100800 */
.L_x_0:
[----:B------:R-:W2:Y:S01]  /*54420*/  LDL.LU R60, [R1+0xa8] ;  /* 0x0000a800013c7983 */ /* 0x000ea20000300800 */
[----:B------:R-:W3:Y:S01]  /*54430*/  S2UR UR5, SR_CgaCtaId ;  /* 0x00000000000579c3 */ /* 0x000ee20000008800 */
[----:B------:R-:W-:Y:S01]  /*54440*/  UMOV UR4, 0x400 ;  /* 0x0000040000047882 */ /* 0x000fe20000000000 */
[----:B------:R-:W-:Y:S01]  /*54450*/  ULDC.64 UR30, c[0x0][0x228] ;  /* 0x00008a00001e7ab9 */ /* 0x000fe20000000a00 */
[----:B-1----:R-:W4:Y:S01]  /*54460*/  LDL.LU R0, [R1+0xac] ;  /* 0x0000ac0001007983 */ /* 0x002f220000300800 */
[----:B------:R-:W-:Y:S01]  /*54470*/  ULDC.64 UR6, c[0x0][0x220] ;  /* 0x0000880000067ab9 */ /* 0x000fe20000000a00 */
[----:B------:R-:W-:Y:S01]  /*54480*/  ULDC.64 UR12, c[0x0][0x220] ;  /* 0x00008800000c7ab9 */ /* 0x000fe20000000a00 */
[----:B------:R-:W-:Y:S01]  /*54490*/  ULDC.64 UR32, c[0x0][0x228] ;  /* 0x00008a0000207ab9 */ /* 0x000fe20000000a00 */
[----:B-----5:R-:W-:Y:S01]  /*544a0*/  STL.64 [R1+0x2c88], R30 ;  /* 0x002c881e01007387 */ /* 0x020fe20000100a00 */
[----:B------:R-:W-:Y:S01]  /*544b0*/  ULDC.64 UR10, c[0x0][0x220] ;  /* 0x00008800000a7ab9 */ /* 0x000fe20000000a00 */
[----:B------:R-:W-:Y:S01]  /*544c0*/  ULDC UR28, c[0x0][0x228] ;  /* 0x00008a00001c7ab9 */ /* 0x000fe20000000800 */
[----:B------:R-:W-:Y:S01]  /*544d0*/  ULDC UR15, c[0x0][0x228] ;  /* 0x00008a00000f7ab9 */ /* 0x000fe20000000800 */
[----:B------:R1:W-:Y:S01]  /*544e0*/  STL.64 [R1+0x2c80], R28 ;  /* 0x002c801c01007387 */ /* 0x0003e20000100a00 */
[----:B------:R-:W-:Y:S01]  /*544f0*/  ULDC UR14, c[0x0][0x228] ;  /* 0x00008a00000e7ab9 */ /* 0x000fe20000000800 */
[----:B------:R-:W-:Y:S01]  /*54500*/  ULDC.64 UR16, c[0x0][0x228] ;  /* 0x00008a0000107ab9 */ /* 0x000fe20000000a00 */
[----:B------:R-:W-:Y:S01]  /*54510*/  ULDC.64 UR18, c[0x0][0x228] ;  /* 0x00008a0000127ab9 */ /* 0x000fe20000000a00 */
[----:B------:R-:W-:Y:S01]  /*54520*/  ULDC.64 UR20, c[0x0][0x228] ;  /* 0x00008a0000147ab9 */ /* 0x000fe20000000a00 */
[----:B------:R-:W-:Y:S01]  /*54530*/  ULDC.64 UR22, c[0x0][0x228] ;  /* 0x00008a0000167ab9 */ /* 0x000fe20000000a00 */
[----:B------:R-:W-:Y:S01]  /*54540*/  ULDC.64 UR26, c[0x0][0x228] ;  /* 0x00008a00001a7ab9 */ /* 0x000fe20000000a00 */
[----:B------:R-:W-:Y:S01]  /*54550*/  ULDC.64 UR34, c[0x0][0x228] ;  /* 0x00008a0000227ab9 */ /* 0x000fe20000000a00 */
[----:B------:R-:W-:Y:S01]  /*54560*/  ULDC.64 UR24, c[0x0][0x228] ;  /* 0x00008a0000187ab9 */ /* 0x000fe20000000a00 */
[----:B-1----:R-:W4:Y:S04]  /*54570*/  LDL.LU R28, [R1+0x80] ;  /* 0x00008000011c7983 */ /* 0x002f280000300800 */
[----:B------:R-:W4:Y:S04]  /*54580*/  LDL.LU R29, [R1+0x84] ;  /* 0x00008400011d7983 */ /* 0x000f280000300800 */
[----:B------:R-:W4:Y:S04]  /*54590*/  LDL.LU R30, [R1+0x88] ;  /* 0x00008800011e7983 */ /* 0x000f280000300800 */
[----:B------:R-:W4:Y:S04]  /*545a0*/  LDL.LU R31, [R1+0x8c] ;  /* 0x00008c00011f7983 */ /* 0x000f280000300800 */
[----:B------:R-:W4:Y:S04]  /*545b0*/  LDL.LU R3, [R1+0x6c] ;  /* 0x00006c0001037983 */ /* 0x000f280000300800 */
[----:B------:R-:W-:Y:S04]  /*545c0*/  STL.64 [R1+0x2c78], R34 ;  /* 0x002c782201007387 */ /* 0x000fe80000100a00 */
[----:B------:R1:W-:Y:S04]  /*545d0*/  STL.64 [R1+0x2c70], R32 ;  /* 0x002c702001007387 */ /* 0x0003e80000100a00 */
[----:B-1----:R-:W4:Y:S04]  /*545e0*/  LDL.LU R32, [R1+0x90] ;  /* 0x0000900001207983 */ /* 0x002f280000300800 */
[----:B------:R-:W4:Y:S04]  /*545f0*/  LDL.LU R33, [R1+0x94] ;  /* 0x0000940001217983 */ /* 0x000f280000300800 */
[----:B------:R-:W4:Y:S04]  /*54600*/  LDL.LU R34, [R1+0x98] ;  /* 0x0000980001227983 */ /* 0x000f280000300800 */
[----:B------:R-:W4:Y:S04]  /*54610*/  LDL.LU R35, [R1+0x9c] ;  /* 0x00009c0001237983 */ /* 0x000f280000300800 */
[----:B------:R-:W4:Y:S04]  /*54620*/  LDL R2, [R1+0x1164] ;  /* 0x0011640001027983 */ /* 0x000f280000100800 */
[----:B------:R-:W-:Y:S04]  /*54630*/  STL.64 [R1+0x2c68], R38 ;  /* 0x002c682601007387 */ /* 0x000fe80000100a00 */
[----:B------:R-:W-:Y:S04]  /*54640*/  STL.64 [R1+0x2c60], R36 ;  /* 0x002c602401007387 */ /* 0x000fe80000100a00 */
[----:B------:R-:W-:Y:S04]  /*54650*/  STL.64 [R1+0x2c58], R42 ;  /* 0x002c582a01007387 */ /* 0x000fe80000100a00 */
[----:B------:R-:W-:Y:S04]  /*54660*/  STL.64 [R1+0x2c50], R40 ;  /* 0x002c502801007387 */ /* 0x000fe80000100a00 */
[----:B------:R-:W-:Y:S04]  /*54670*/  STL.64 [R1+0x2c48], R46 ;  /* 0x002c482e01007387 */ /* 0x000fe80000100a00 */
[----:B------:R1:W-:Y:S04]  /*54680*/  STL.64 [R1+0x2c40], R44 ;  /* 0x002c402c01007387 */ /* 0x0003e80000100a00 */
[----:B-1----:R-:W4:Y:S04]  /*54690*/  LDL.LU R44, [R1+0xa0] ;  /* 0x0000a000012c7983 */ /* 0x002f280000300800 */
[----:B------:R-:W4:Y:S01]  /*546a0*/  LDL.LU R45, [R1+0xa4] ;  /* 0x0000a400012d7983 */ /* 0x000f220000300800 */
[----:B---3--:R-:W-:-:S03]  /*546b0*/  ULEA UR4, UR5, UR4, 0x18 ;  /* 0x0000000405047291 */ /* 0x008fc6000f8ec03f */
[----:B------:R-:W-:Y:S01]  /*546c0*/  STL.64 [R1+0x2c38], R50 ;  /* 0x002c383201007387 */ /* 0x000fe20000100a00 */
[----:B------:R-:W-:-:S03]  /*546d0*/  ULDC UR5, c[0x0][0x22c] ;  /* 0x00008b0000057ab9 */ /* 0x000fc60000000800 */
[----:B------:R-:W-:Y:S04]  /*546e0*/  STL.64 [R1+0x2c30], R48 ;  /* 0x002c303001007387 */ /* 0x000fe80000100a00 */
[----:B------:R-:W-:Y:S04]  /*546f0*/  STL.64 [R1+0x2c28], R54 ;  /* 0x002c283601007387 */ /* 0x000fe80000100a00 */
[----:B------:R-:W-:Y:S04]  /*54700*/  STL.64 [R1+0x2c20], R52 ;  /* 0x002c203401007387 */ /* 0x000fe80000100a00 */
[----:B------:R-:W-:Y:S04]  /*54710*/  STL.64 [R1+0x2c18], R58 ;  /* 0x002c183a01007387 */ /* 0x000fe80000100a00 */
[----:B------:R-:W-:Y:S04]  /*54720*/  STL.64 [R1+0x2c10], R56 ;  /* 0x002c103801007387 */ /* 0x000fe80000100a00 */
[----:B------:R-:W-:Y:S04]  /*54730*/  STL [R1+0x2c0c], R61 ;  /* 0x002c0c3d01007387 */ /* 0x000fe80000100800 */
[----:B------:R-:W3:Y:S04]  /*54740*/  LDL.LU R40, [R1+0x70] ;  /* 0x0000700001287983 */ /* 0x000ee80000300800 */
[----:B------:R-:W3:Y:S04]  /*54750*/  LDL.LU R41, [R1+0x74] ;  /* 0x0000740001297983 */ /* 0x000ee80000300800 */
[----:B------:R-:W3:Y:S04]  /*54760*/  LDL.LU R42, [R1+0x78] ;  /* 0x00007800012a7983 */ /* 0x000ee80000300800 */
[----:B------:R-:W3:Y:S04]  /*54770*/  LDL.LU R43, [R1+0x7c] ;  /* 0x00007c00012b7983 */ /* 0x000ee80000300800 */
[----:B------:R-:W3:Y:S04]  /*54780*/  LDL.LU R36, [R1+0x60] ;  /* 0x0000600001247983 */ /* 0x000ee80000300800 */
[----:B------:R-:W3:Y:S04]  /*54790*/  LDL.LU R37, [R1+0x64] ;  /* 0x0000640001257983 */ /* 0x000ee80000300800 */
[----:B------:R-:W3:Y:S01]  /*547a0*/  LDL.LU R38, [R1+0x68] ;  /* 0x0000680001267983 */ /* 0x000ee20000300800 */
[----:B--2---:R-:W-:-:S02]  /*547b0*/  IMAD.MOV.U32 R46, RZ, RZ, R60 ;  /* 0x000000ffff2e7224 */ /* 0x004fc400078e003c */
[----:B----4-:R-:W-:Y:S02]  /*547c0*/  IMAD.MOV.U32 R47, RZ, RZ, R0 ;  /* 0x000000ffff2f7224 */ /* 0x010fe400078e0000 */
[----:B------:R-:W1:Y:S02]  /*547d0*/  S2R R0, SR_TID.X ;  /* 0x0000000000007919 */ /* 0x000e640000002100 */
[----:B-1----:R-:W-:-:S04]  /*547e0*/  LOP3.LUT R0, R0, 0x1f, RZ, 0xc0, !PT ;  /* 0x0000001f00007812 */ /* 0x002fc800078ec0ff */
[----:B------:R-:W-:Y:S01]  /*547f0*/  LEA R0, R0, UR4, 0x4 ;  /* 0x0000000400007c11 */ /* 0x000fe2000f8e20ff */
[----:B------:R-:W-:Y:S01]  /*54800*/  BAR.SYNC.DEFER_BLOCKING 0x0 ;  /* 0x0000000000007b1d */ /* 0x000fe20000010000 */
[----:B------:R-:W-:-:S05]  /*54810*/  IMAD.MOV.U32 R39, RZ, RZ, R3 ;  /* 0x000000ffff277224 */ /* 0x000fca00078e0003 */
[----:B------:R-:W-:Y:S01]  /*54820*/  ULDC UR4, c[0x0][0x244] ;  /* 0x0000910000047ab9 */ /* 0x000fe20000000800 */
[----:B------:R-:W-:Y:S01]  /*54830*/  VIADD R2, R2, 0x1 ;  /* 0x0000000102027836 */ /* 0x000fe20000000000 */
[----:B------:R-:W-:Y:S01]  /*54840*/  STSM.16.M88.4 [R0], R44 ;  /* 0x0000002c00007844 */ /* 0x000fe20000000200 */
[----:B------:R-:W-:-:S03]  /*54850*/  NOP ;  /* 0x0000000000007918 */ /* 0x000fc60000000000 */
[----:B------:R-:W1:Y:S01]  /*54860*/  LDS.128 R44, [R0] ;  /* 0x00000000002c7984 */ /* 0x000e620000000c00 */
[----:B------:R-:W-:-:S03]  /*54870*/  NOP ;  /* 0x0000000000007918 */ /* 0x000fc60000000000 */
[----:B------:R-:W-:Y:S01]  /*54880*/  STSM.16.M88.4 [R0], R32 ;  /* 0x0000002000007844 */ /* 0x000fe20000000200 */
[----:B------:R-:W-:-:S03]  /*54890*/  NOP ;  /* 0x0000000000007918 */ /* 0x000fc60000000000 */
[----:B------:R-:W2:Y:S01]  /*548a0*/  LDS.128 R32, [R0] ;  /* 0x0000000000207984 */ /* 0x000ea20000000c00 */
[----:B------:R-:W-:-:S03]  /*548b0*/  NOP ;  /* 0x0000000000007918 */ /* 0x000fc60000000000 */
[----:B-1----:R-:W-:Y:S04]  /*548c0*/  STL.64 [R1+0xa0], R44 ;  /* 0x0000a02c01007387 */ /* 0x002fe80000100a00 */
[----:B------:R-:W-:Y:S04]  /*548d0*/  STL.64 [R1+0xa8], R46 ;  /* 0x0000a82e01007387 */ /* 0x000fe80000100a00 */
[----:B--2---:R1:W-:Y:S04]  /*548e0*/  STL.64 [R1+0x90], R32 ;  /* 0x0000902001007387 */ /* 0x0043e80000100a00 */
[----:B------:R2:W-:Y:S04]  /*548f0*/  STL.64 [R1+0x98], R34 ;  /* 0x0000982201007387 */ /* 0x0005e80000100a00 */
[----:B------:R-:W4:Y:S04]  /*54900*/  LDL.LU R48, [R1+0x50] ;  /* 0x0000500001307983 */ /* 0x000f280000300800 */
[----:B------:R-:W4:Y:S04]  /*54910*/  LDL.LU R49, [R1+0x54] ;  /* 0x0000540001317983 */ /* 0x000f280000300800 */
[----:B------:R-:W4:Y:S04]  /*54920*/  LDL.LU R50, [R1+0x58] ;  /* 0x0000580001327983 */ /* 0x000f280000300800 */
[----:B------:R-:W4:Y:S04]  /*54930*/  LDL.LU R51, [R1+0x5c] ;  /* 0x00005c0001337983 */ /* 0x000f280000300800 */
[----:B-1----:R-:W4:Y:S04]  /*54940*/  LDL.LU R32, [R1+0x40] ;  /* 0x0000400001207983 */ /* 0x002f280000300800 */
[----:B------:R-:W4:Y:S04]  /*54950*/  LDL.LU R33, [R1+0x44] ;  /* 0x0000440001217983 */ /* 0x000f280000300800 */
[----:B--2---:R-:W2:Y:S04]  /*54960*/  LDL.LU R34, [R1+0x48] ;  /* 0x0000480001227983 */ /* 0x004ea80000300800 */
[----:B------:R-:W2:Y:S04]  /*54970*/  LDL.LU R35, [R1+0x4c] ;  /* 0x00004c0001237983 */ /* 0x000ea80000300800 */
[----:B------:R1:W-:Y:S01]  /*54980*/  STSM.16.M88.4 [R0], R28 ;  /* 0x0000001c00007844 */ /* 0x0003e20000000200 */
[----:B------:R-:W-:-:S03]  /*54990*/  NOP ;  /* 0x0000000000007918 */ /* 0x000fc60000000000 */
[----:B------:R-:W0:Y:S01]  /*549a0*/  LDS.128 R44, [R0] ;  /* 0x00000000002c7984 */ /* 0x000e220000000c00 */
[----:B------:R-:W-:-:S03]  /*549b0*/  NOP ;  /* 0x0000000000007918 */ /* 0x000fc60000000000 */
[----:B---3--:R-:W-:Y:S01]  /*549c0*/  STSM.16.M88.4 [R0], R40 ;  /* 0x0000002800007844 */ /* 0x008fe20000000200 */
[----:B------:R-:W-:-:S03]  /*549d0*/  NOP ;  /* 0x0000000000007918 */ /* 0x000fc60000000000 */
[----:B------:R-:W3:Y:S01]  /*549e0*/  LDS.128 R40, [R0] ;  /* 0x0000000000287984 */ /* 0x000ee20000000c00 */
[----:B------:R-:W-:-:S03]  /*549f0*/  NOP ;  /* 0x0000000000007918 */ /* 0x000fc60000000000 */
[----:B------:R-:W-:Y:S01]  /*54a00*/  STSM.16.M88.4 [R0], R36 ;  /* 0x0000002400007844 */ /* 0x000fe20000000200 */
[----:B------:R-:W-:-:S03]  /*54a10*/  NOP ;  /* 0x0000000000007918 */ /* 0x000fc60000000000 */
[----:B------:R-:W3:Y:S01]  /*54a20*/  LDS.128 R36, [R0] ;  /* 0x0000000000247984 */ /* 0x000ee20000000c00 */
[----:B------:R-:W-:-:S03]  /*54a30*/  NOP ;  /* 0x0000000000007918 */ /* 0x000fc60000000000 */
[----:B-1----:R-:W2:Y:S04]  /*54a40*/  LDL.LU R28, [R1+0x30] ;  /* 0x00003000011c7983 */ /* 0x002ea80000300800 */
[----:B0-----:R0:W-:Y:S04]  /*54a50*/  STL.64 [R1+0x80], R44 ;  /* 0x0000802c01007387 */ /* 0x0011e80000100a00 */
[----:B------:R1:W-:Y:S04]  /*54a60*/  STL.64 [R1+0x88], R46 ;  /* 0x0000882e01007387 */ /* 0x0003e80000100a00 */
[----:B------:R-:W2:Y:S04]  /*54a70*/  LDL.LU R29, [R1+0x34] ;  /* 0x00003400011d7983 */ /* 0x000ea80000300800 */
[----:B------:R-:W2:Y:S04]  /*54a80*/  LDL.LU R30, [R1+0x38] ;  /* 0x00003800011e7983 */ /* 0x000ea80000300800 */
[----:B------:R-:W2:Y:S04]  /*54a90*/  LDL.LU R31, [R1+0x3c] ;  /* 0x00003c00011f7983 */ /* 0x000ea80000300800 */
[----:B---3--:R3:W-:Y:S04]  /*54aa0*/  STL.64 [R1+0x70], R40 ;  /* 0x0000702801007387 */ /* 0x0087e80000100a00 */
[----:B------:R3:W-:Y:S04]  /*54ab0*/  STL.64 [R1+0x78], R42 ;  /* 0x0000782a01007387 */ /* 0x0007e80000100a00 */
[----:B0-----:R-:W2:Y:S04]  /*54ac0*/  LDL.LU R44, [R1+0x20] ;  /* 0x00002000012c7983 */ /* 0x001ea80000300800 */
[----:B------:R0:W-:Y:S04]  /*54ad0*/  STL.64 [R1+0x60], R36 ;  /* 0x0000602401007387 */ /* 0x0001e80000100a00 */
[----:B------:R0:W-:Y:S04]  /*54ae0*/  STL.64 [R1+0x68], R38 ;  /* 0x0000682601007387 */ /* 0x0001e80000100a00 */
[----:B------:R-:W2:Y:S04]  /*54af0*/  LDL.LU R45, [R1+0x24] ;  /* 0x00002400012d7983 */ /* 0x000ea80000300800 */
[----:B-1----:R-:W2:Y:S04]  /*54b00*/  LDL.LU R46, [R1+0x28] ;  /* 0x00002800012e7983 */ /* 0x002ea80000300800 */
[----:B------:R-:W2:Y:S04]  /*54b10*/  LDL.LU R47, [R1+0x2c] ;  /* 0x00002c00012f7983 */ /* 0x000ea80000300800 */
[----:B---3--:R-:W3:Y:S04]  /*54b20*/  LDL.LU R40, [R1+0x10] ;  /* 0x0000100001287983 */ /* 0x008ee80000300800 */
[----:B------:R-:W3:Y:S04]  /*54b30*/  LDL.LU R41, [R1+0x14] ;  /* 0x0000140001297983 */ /* 0x000ee80000300800 */
[----:B------:R-:W3:Y:S04]  /*54b40*/  LDL.LU R42, [R1+0x18] ;  /* 0x00001800012a7983 */ /* 0x000ee80000300800 */
[----:B------:R-:W3:Y:S04]  /*54b50*/  LDL.LU R43, [R1+0x1c] ;  /* 0x00001c00012b7983 */ /* 0x000ee80000300800 */
[----:B0-----:R-:W3:Y:S04]  /*54b60*/  LDL.LU R36, [R1] ;  /* 0x0000000001247983 */ /* 0x001ee80000300800 */
[----:B------:R-:W3:Y:S04]  /*54b70*/  LDL.LU R37, [R1+0x4] ;  /* 0x0000040001257983 */ /* 0x000ee80000300800 */
[----:B------:R-:W3:Y:S04]  /*54b80*/  LDL.LU R38, [R1+0x8] ;  /* 0x0000080001267983 */ /* 0x000ee80000300800 */
[----:B------:R-:W3:Y:S04]  /*54b90*/  LDL.LU R39, [R1+0xc] ;  /* 0x00000c0001277983 */ /* 0x000ee80000300800 */
[----:B----4-:R-:W-:Y:S01]  /*54ba0*/  STSM.16.M88.4 [R0], R48 ;  /* 0x0000003000007844 */ /* 0x010fe20000000200 */
[----:B------:R-:W-:-:S03]  /*54bb0*/  NOP ;  /* 0x0000000000007918 */ /* 0x000fc60000000000 */
[----:B------:R-:W0:Y:S01]  /*54bc0*/  LDS.128 R48, [R0] ;  /* 0x0000000000307984 */ /* 0x000e220000000c00 */
[----:B------:R-:W-:-:S03]  /*54bd0*/  NOP ;  /* 0x0000000000007918 */ /* 0x000fc60000000000 */
[----:B--2---:R-:W-:Y:S01]  /*54be0*/  STSM.16.M88.4 [R0], R32 ;  /* 0x0000002000007844 */ /* 0x004fe20000000200 */
[----:B------:R-:W-:-:S03]  /*54bf0*/  NOP ;  /* 0x0000000000007918 */ /* 0x000fc60000000000 */
[----:B------:R-:W1:Y:S01]  /*54c00*/  LDS.128 R32, [R0] ;  /* 0x0000000000207984 */ /* 0x000e620000000c00 */
[----:B------:R-:W-:-:S03]  /*54c10*/  NOP ;  /* 0x0000000000007918 */ /* 0x000fc60000000000 */
[----:B0-----:R-:W-:Y:S04]  /*54c20*/  STL.64 [R1+0x50], R48 ;  /* 0x0000503001007387 */ /* 0x001fe80000100a00 */
[----:B------:R-:W-:Y:S04]  /*54c30*/  STL.64 [R1+0x58], R50 ;  /* 0x0000583201007387 */ /* 0x000fe80000100a00 */
[----:B-1----:R0:W-:Y:S01]  /*54c40*/  STL [R1+0x44], R33 ;  /* 0x0000442101007387 */ /* 0x0021e20000100800 */
[----:B------:R-:W-:-:S03]  /*54c50*/  IMAD.MOV.U32 R60, RZ, RZ, R32 ;  /* 0x000000ffff3c7224 */ /* 0x000fc600078e0020 */
[----:B------:R1:W-:Y:S04]  /*54c60*/  STL.64 [R1+0x48], R34 ;  /* 0x0000482201007387 */ /* 0x0003e80000100a00 */
[----:B------:R-:W2:Y:S04]  /*54c70*/  LDL.LU R32, [R1+0xc0] ;  /* 0x0000c00001207983 */ /* 0x000ea80000300800 */
[----:B0-----:R-:W2:Y:S04]  /*54c80*/  LDL.LU R33, [R1+0xc4] ;  /* 0x0000c40001217983 */ /* 0x001ea80000300800 */
[----:B-1----:R-:W2:Y:S04]  /*54c90*/  LDL.LU R34, [R1+0xc8] ;  /* 0x0000c80001227983 */ /* 0x002ea80000300800 */
[----:B------:R-:W2:Y:S04]  /*54ca0*/  LDL.LU R35, [R1+0xcc] ;  /* 0x0000cc0001237983 */ /* 0x000ea80000300800 */
[----:B------:R0:W-:Y:S01]  /*54cb0*/  STSM.16.M88.4 [R0], R28 ;  /* 0x0000001c00007844 */ /* 0x0001e20000000200 */
[----:B------:R-:W-:-:S03]  /*54cc0*/  NOP ;  /* 0x0000000000007918 */ /* 0x000fc60000000000 */
[----:B------:R-:W1:Y:S01]  /*54cd0*/  LDS.128 R48, [R0] ;  /* 0x0000000000307984 */ /* 0x000e620000000c00 */
[----:B------:R-:W-:-:S03]  /*54ce0*/  NOP ;  /* 0x0000000000007918 */ /* 0x000fc60000000000 */
[----:B0-----:R-:W4:Y:S04]  /*54cf0*/  LDL.LU R28, [R1+0xb0] ;  /* 0x0000b000011c7983 */ /* 0x001f280000300800 */
[----:B------:R-:W4:Y:S04]  /*54d00*/  LDL.LU R29, [R1+0xb4] ;  /* 0x0000b400011d7983 */ /* 0x000f280000300800 */
[----:B------:R-:W4:Y:S04]  /*54d10*/  LDL.LU R30, [R1+0xb8] ;  /* 0x0000b800011e7983 */ /* 0x000f280000300800 */
[----:B------:R-:W-:Y:S01]  /*54d20*/  STSM.16.M88.4 [R0], R44 ;  /* 0x0000002c00007844 */ /* 0x000fe20000000200 */
[----:B------:R-:W-:-:S03]  /*54d30*/  NOP ;  /* 0x0000000000007918 */ /* 0x000fc60000000000 */
[----:B------:R-:W0:Y:S01]  /*54d40*/  LDS.128 R44, [R0] ;  /* 0x00000000002c7984 */ /* 0x000e220000000c00 */
[----:B------:R-:W-:-:S03]  /*54d50*/  NOP ;  /* 0x0000000000007918 */ /* 0x000fc60000000000 */
[----:B------:R-:W4:Y:S04]  /*54d60*/  LDL.LU R31, [R1+0xbc] ;  /* 0x0000bc00011f7983 */ /* 0x000f280000300800 */
        /* <DEDUP_REMOVED lines=8> */
[----:B------:R-:W-:Y:S01]  /*54df0*/  STSM.16.M88.4 [R0], R4 ;  /* 0x0000000400007844 */ /* 0x000fe20000000200 */
[----:B------:R-:W-:-:S03]  /*54e00*/  NOP ;  /* 0x0000000000007918 */ /* 0x000fc60000000000 */
[----:B------:R-:W3:Y:S01]  /*54e10*/  LDS.128 R4, [R0] ;  /* 0x0000000000047984 */ /* 0x000ee20000000c00 */
[----:B------:R-:W-:-:S03]  /*54e20*/  NOP ;  /* 0x0000000000007918 */ /* 0x000fc60000000000 */
[----:B-1----:R-:W-:Y:S04]  /*54e30*/  STL [R1+0x34], R49 ;  /* 0x0000343101007387 */ /* 0x002fe80000100800 */
[----:B------:R-:W-:Y:S04]  /*54e40*/  STL.64 [R1+0x38], R50 ;  /* 0x0000383201007387 */ /* 0x000fe80000100a00 */
[----:B0-----:R-:W-:Y:S04]  /*54e50*/  STL.64 [R1+0x20], R44 ;  /* 0x0000202c01007387 */ /* 0x001fe80000100a00 */
[----:B------:R-:W-:Y:S04]  /*54e60*/  STL.64 [R1+0x28], R46 ;  /* 0x0000282e01007387 */ /* 0x000fe80000100a00 */
[----:B---3--:R-:W-:Y:S04]  /*54e70*/  STL.64 [R1+0x10], R40 ;  /* 0x0000102801007387 */ /* 0x008fe80000100a00 */
[----:B------:R-:W-:Y:S04]  /*54e80*/  STL.64 [R1+0x18], R42 ;  /* 0x0000182a01007387 */ /* 0x000fe80000100a00 */
[----:B------:R-:W-:Y:S04]  /*54e90*/  STL.64 [R1+0x1f0], R36 ;  /* 0x0001f02401007387 */ /* 0x000fe80000100a00 */
[----:B------:R-:W-:Y:S04]  /*54ea0*/  STL.64 [R1+0x1f8], R38 ;  /* 0x0001f82601007387 */ /* 0x000fe80000100a00 */
[----:B------:R-:W-:Y:S01]  /*54eb0*/  STSM.16.M88.4 [R0], R8 ;  /* 0x0000000800007844 */ /* 0x000fe20000000200 */
[----:B------:R-:W-:-:S03]  /*54ec0*/  NOP ;  /* 0x0000000000007918 */ /* 0x000fc60000000000 */
[----:B------:R-:W-:Y:S04]  /*54ed0*/  STL.64 [R1+0x1e0], R4 ;  /* 0x0001e00401007387 */ /* 0x000fe80000100a00 */
[----:B------:R-:W-:Y:S04]  /*54ee0*/  STL.64 [R1+0x1e8], R6 ;  /* 0x0001e80601007387 */ /* 0x000fe80000100a00 */
[----:B------:R-:W0:Y:S01]  /*54ef0*/  LDS.128 R4, [R0] ;  /* 0x0000000000047984 */ /* 0x000e220000000c00 */
[----:B------:R-:W-:-:S03]  /*54f00*/  NOP ;  /* 0x0000000000007918 */ /* 0x000fc60000000000 */
[----:B0-----:R-:W-:Y:S04]  /*54f10*/  STL [R1+0x2c08], R4 ;  /* 0x002c080401007387 */ /* 0x001fe80000100800 */
[----:B------:R-:W-:Y:S04]  /*54f20*/  STL [R1+0x2bd8], R5 ;  /* 0x002bd80501007387 */ /* 0x000fe80000100800 */
[----:B------:R-:W-:Y:S04]  /*54f30*/  STL [R1+0x2bc0], R6 ;  /* 0x002bc00601007387 */ /* 0x000fe80000100800 */
[----:B------:R-:W-:Y:S04]  /*54f40*/  STL [R1+0x2ba4], R7 ;  /* 0x002ba40701007387 */ /* 0x000fe80000100800 */
[----:B--2---:R-:W-:Y:S01]  /*54f50*/  STSM.16.M88.4 [R0], R32 ;  /* 0x0000002000007844 */ /* 0x004fe20000000200 */
[----:B------:R-:W-:-:S03]  /*54f60*/  NOP ;  /* 0x0000000000007918 */ /* 0x000fc60000000000 */
[----:B------:R-:W0:Y:S01]  /*54f70*/  LDS.128 R8, [R0] ;  /* 0x0000000000087984 */ /* 0x000e220000000c00 */
[----:B------:R-:W-:-:S03]  /*54f80*/  NOP ;  /* 0x0000000000007918 */ /* 0x000fc60000000000 */
[----:B0-----:R-:W-:Y:S04]  /*54f90*/  STL.64 [R1+0xc0], R8 ;  /* 0x0000c00801007387 */ /* 0x001fe80000100a00 */
[----:B------:R-:W-:Y:S04]  /*54fa0*/  STL.64 [R1+0xc8], R10 ;  /* 0x0000c80a01007387 */ /* 0x000fe80000100a00 */
[----:B------:R-:W2:Y:S04]  /*54fb0*/  LDL.LU R44, [R1+0x190] ;  /* 0x00019000012c7983 */ /* 0x000ea80000300800 */
[----:B------:R-:W2:Y:S04]  /*54fc0*/  LDL.LU R45, [R1+0x194] ;  /* 0x00019400012d7983 */ /* 0x000ea80000300800 */
        /* <DEDUP_REMOVED lines=14> */
[----:B----4-:R0:W-:Y:S01]  /*550b0*/  STSM.16.M88.4 [R0], R28 ;  /* 0x0000001c00007844 */ /* 0x0101e20000000200 */
[----:B------:R-:W-:-:S03]  /*550c0*/  NOP ;  /* 0x0000000000007918 */ /* 0x000fc60000000000 */
[----:B------:R-:W1:Y:S01]  /*550d0*/  LDS.128 R8, [R0] ;  /* 0x0000000000087984 */ /* 0x000e620000000c00 */
[----:B------:R-:W-:-:S03]  /*550e0*/  NOP ;  /* 0x0000000000007918 */ /* 0x000fc60000000000 */
[----:B0-----:R-:W4:Y:S04]  /*550f0*/  LDL.LU R28, [R1+0x150] ;  /* 0x00015000011c7983 */ /* 0x001f280000300800 */
[----:B------:R-:W4:Y:S04]  /*55100*/  LDL.LU R29, [R1+0x154] ;  /* 0x00015400011d7983 */ /* 0x000f280000300800 */
[----:B------:R-:W4:Y:S04]  /*55110*/  LDL.LU R30, [R1+0x158] ;  /* 0x00015800011e7983 */ /* 0x000f280000300800 */
[----:B------:R-:W4:Y:S04]  /*55120*/  LDL.LU R31, [R1+0x15c] ;  /* 0x00015c00011f7983 */ /* 0x000f280000300800 */
[----:B------:R-:W-:Y:S01]  /*55130*/  STSM.16.M88.4 [R0], R12 ;  /* 0x0000000c00007844 */ /* 0x000fe20000000200 */
[----:B------:R-:W-:-:S03]  /*55140*/  NOP ;  /* 0x0000000000007918 */ /* 0x000fc60000000000 */
[----:B-1----:R-:W-:Y:S01]  /*55150*/  STL [R1+0xb0], R8 ;  /* 0x0000b00801007387 */ /* 0x002fe20000100800 */
[----:B------:R-:W-:-:S03]  /*55160*/  IMAD.MOV.U32 R7, RZ, RZ, R9 ;  /* 0x000000ffff077224 */ /* 0x000fc600078e0009 */
[----:B------:R-:W-:Y:S04]  /*55170*/  STL.64 [R1+0xb8], R10 ;  /* 0x0000b80a01007387 */ /* 0x000fe80000100a00 */
[----:B------:R-:W0:Y:S01]  /*55180*/  LDS.128 R8, [R0] ;  /* 0x0000000000087984 */ /* 0x000e220000000c00 */
[----:B------:R-:W-:-:S03]  /*55190*/  NOP ;  /* 0x0000000000007918 */ /* 0x000fc60000000000 */
[----:B------:R-:W-:Y:S04]  /*551a0*/  STL [R1+0x2bd0], R7 ;  /* 0x002bd00701007387 */ /* 0x000fe80000100800 */
[----:B------:R-:W-:Y:S04]  /*551b0*/  STL [R1+0x2bdc], R7 ;  /* 0x002bdc0701007387 */ /* 0x000fe80000100800 */
        /* <DEDUP_REMOVED lines=8> */
[----:B---3--:R-:W-:Y:S04]  /*55240*/  STSM.16.M88.4 [R0], R40 ;  /* 0x0000002800007844 */ /* 0x008fe80000000200 */
[----:B0-----:R-:W-:Y:S04]  /*55250*/  STL.64 [R1+0x190], R12 ;  /* 0x0001900c01007387 */ /* 0x001fe80000100a00 */
[----:B------:R-:W-:Y:S01]  /*55260*/  STL.64 [R1+0x198], R14 ;  /* 0x0001980e01007387 */ /* 0x000fe20000100a00 */
[----:B------:R-:W-:-:S03]  /*55270*/  NOP ;  /* 0x0000000000007918 */ /* 0x000fc60000000000 */
[----:B------:R-:W0:Y:S01]  /*55280*/  LDS.128 R12, [R0] ;  /* 0x00000000000c7984 */ /* 0x000e220000000c00 */
[----:B------:R-:W-:-:S03]  /*55290*/  NOP ;  /* 0x0000000000007918 */ /* 0x000fc60000000000 */
[----:B------:R-:W-:Y:S04]  /*552a0*/  STSM.16.M88.4 [R0], R36 ;  /* 0x0000002400007844 */ /* 0x000fe80000000200 */
        /* <DEDUP_REMOVED lines=10> */
[----:B------:R-:W-:Y:S01]  /*55350*/  IMAD.MOV.U32 R61, RZ, RZ, R48 ;  /* 0x000000ffff3d7224 */ /* 0x000fe200078e0030 */
[----:B------:R-:W-:Y:S02]  /*55360*/  NOP ;  /* 0x0000000000007918 */ /* 0x000fe40000000000 */
[----:B0-----:R0:W-:Y:S04]  /*55370*/  STL.64 [R1+0x160], R12 ;  /* 0x0001600c01007387 */ /* 0x0011e80000100a00 */
[----:B------:R1:W-:Y:S04]  /*55380*/  STL.64 [R1+0x168], R14 ;  /* 0x0001680e01007387 */ /* 0x0003e80000100a00 */
        /* <DEDUP_REMOVED lines=28> */
[----:B0-----:R-:W3:Y:S04]  /*55550*/  LDL.LU R12, [R1+0xd0] ;  /* 0x0000d000010c7983 */ /* 0x001ee80000300800 */
[----:B------:R-:W3:Y:S04]  /*55560*/  LDL.LU R13, [R1+0xd4] ;  /* 0x0000d400010d7983 */ /* 0x000ee80000300800 */
[----:B-1----:R-:W3:Y:S04]  /*55570*/  LDL.LU R14, [R1+0xd8] ;  /* 0x0000d800010e7983 */ /* 0x002ee80000300800 */
[----:B------:R-:W3:Y:S04]  /*55580*/  LDL.LU R15, [R1+0xdc] ;  /* 0x0000dc00010f7983 */ /* 0x000ee80000300800 */
[----:B----4-:R-:W-:Y:S01]  /*55590*/  STSM.16.M88.4 [R0], R28 ;  /* 0x0000001c00007844 */ /* 0x010fe20000000200 */
[----:B------:R-:W-:-:S03]  /*555a0*/  NOP ;  /* 0x0000000000007918 */ /* 0x000fc60000000000 */
[----:B------:R-:W0:Y:S01]  /*555b0*/  LDS.128 R28, [R0] ;  /* 0x00000000001c7984 */ /* 0x000e220000000c00 */
[----:B------:R-:W-:-:S03]  /*555c0*/  NOP ;  /* 0x0000000000007918 */ /* 0x000fc60000000000 */
[----:B0-----:R-:W-:Y:S04]  /*555d0*/  STL.64 [R1+0x150], R28 ;  /* 0x0001501c01007387 */ /* 0x001fe80000100a00 */
[----:B------:R0:W-:Y:S04]  /*555e0*/  STL.64 [R1+0x158], R30 ;  /* 0x0001581e01007387 */ /* 0x0001e80000100a00 */
[----:B0-----:R-:W4:Y:S04]  /*555f0*/  LDL.LU.64 R30, [R1+0x2c88] ;  /* 0x002c8800011e7983 */ /* 0x001f280000300a00 */
[----:B------:R-:W4:Y:S04]  /*55600*/  LDL.LU.64 R28, [R1+0x2c80] ;  /* 0x002c8000011c7983 */ /* 0x000f280000300a00 */
[----:B--2---:R-:W-:Y:S01]  /*55610*/  STSM.16.M88.4 [R0], R32 ;  /* 0x0000002000007844 */ /* 0x004fe20000000200 */
[----:B------:R-:W-:-:S03]  /*55620*/  NOP ;  /* 0x0000000000007918 */ /* 0x000fc60000000000 */
[----:B------:R-:W0:Y:S01]  /*55630*/  LDS.128 R32, [R0] ;  /* 0x0000000000207984 */ /* 0x000e220000000c00 */
[----:B------:R-:W-:-:S03]  /*55640*/  NOP ;  /* 0x0000000000007918 */ /* 0x000fc60000000000 */
[----:B---3--:R-:W-:Y:S01]  /*55650*/  STSM.16.M88.4 [R0], R36 ;  /* 0x0000002400007844 */ /* 0x008fe20000000200 */
[----:B------:R-:W-:-:S03]  /*55660*/  NOP ;  /* 0x0000000000007918 */ /* 0x000fc60000000000 */
[----:B------:R-:W1:Y:S01]  /*55670*/  LDS.128 R36, [R0] ;  /* 0x0000000000247984 */ /* 0x000e620000000c00 */
[----:B------:R-:W-:-:S03]  /*55680*/  NOP ;  /* 0x0000000000007918 */ /* 0x000fc60000000000 */
[----:B0-----:R-:W-:Y:S04]  /*55690*/  STL.64 [R1+0x140], R32 ;  /* 0x0001402001007387 */ /* 0x001fe80000100a00 */
[----:B------:R0:W-:Y:S04]  /*556a0*/  STL.64 [R1+0x148], R34 ;  /* 0x0001482201007387 */ /* 0x0001e80000100a00 */
[----:B0-----:R-:W2:Y:S04]  /*556b0*/  LDL.LU.64 R34, [R1+0x2c78] ;  /* 0x002c780001227983 */ /* 0x001ea80000300a00 */
[----:B------:R-:W2:Y:S04]  /*556c0*/  LDL.LU.64 R32, [R1+0x2c70] ;  /* 0x002c700001207983 */ /* 0x000ea80000300a00 */
[----:B-1----:R-:W-:Y:S04]  /*556d0*/  STL.64 [R1+0x130], R36 ;  /* 0x0001302401007387 */ /* 0x002fe80000100a00 */
[----:B------:R-:W-:Y:S01]  /*556e0*/  STSM.16.M88.4 [R0], R40 ;  /* 0x0000002800007844 */ /* 0x000fe20000000200 */
[----:B------:R-:W-:-:S03]  /*556f0*/  NOP ;  /* 0x0000000000007918 */ /* 0x000fc60000000000 */
[----:B------:R0:W-:Y:S04]  /*55700*/  STL.64 [R1+0x138], R38 ;  /* 0x0001382601007387 */ /* 0x0001e80000100a00 */
[----:B------:R-:W1:Y:S01]  /*55710*/  LDS.128 R40, [R0] ;  /* 0x0000000000287984 */ /* 0x000e620000000c00 */
[----:B------:R-:W-:-:S03]  /*55720*/  NOP ;  /* 0x0000000000007918 */ /* 0x000fc60000000000 */
[----:B0-----:R-:W3:Y:S04]  /*55730*/  LDL.LU.64 R38, [R1+0x2c68] ;  /* 0x002c680001267983 */ /* 0x001ee80000300a00 */
[----:B------:R-:W3:Y:S04]  /*55740*/  LDL.LU.64 R36, [R1+0x2c60] ;  /* 0x002c600001247983 */ /* 0x000ee80000300a00 */
[----:B------:R-:W-:Y:S01]  /*55750*/  STSM.16.M88.4 [R0], R44 ;  /* 0x0000002c00007844 */ /* 0x000fe20000000200 */
[----:B------:R-:W-:-:S03]  /*55760*/  NOP ;  /* 0x0000000000007918 */ /* 0x000fc60000000000 */
[----:B------:R-:W0:Y:S01]  /*55770*/  LDS.128 R44, [R0] ;  /* 0x00000000002c7984 */ /* 0x000e220000000c00 */
[----:B------:R-:W-:-:S03]  /*55780*/  NOP ;  /* 0x0000000000007918 */ /* 0x000fc60000000000 */
[----:B------:R-:W-:Y:S01]  /*55790*/  STSM.16.M88.4 [R0], R48 ;  /* 0x0000003000007844 */ /* 0x000fe20000000200 */
[----:B------:R-:W-:-:S03]  /*557a0*/  NOP ;  /* 0x0000000000007918 */ /* 0x000fc60000000000 */
[----:B------:R-:W0:Y:S01]  /*557b0*/  LDS.128 R48, [R0] ;  /* 0x0000000000307984 */ /* 0x000e220000000c00 */
[----:B------:R-:W-:-:S03]  /*557c0*/  NOP ;  /* 0x0000000000007918 */ /* 0x000fc60000000000 */
[----:B-1----:R-:W-:Y:S04]  /*557d0*/  STL.64 [R1+0x120], R40 ;  /* 0x0001202801007387 */ /* 0x002fe80000100a00 */
[----:B------:R1:W-:Y:S04]  /*557e0*/  STL.64 [R1+0x128], R42 ;  /* 0x0001282a01007387 */ /* 0x0003e80000100a00 */
[----:B------:R-:W-:Y:S01]  /*557f0*/  STSM.16.M88.4 [R0], R52 ;  /* 0x0000003400007844 */ /* 0x000fe20000000200 */
[----:B------:R-:W-:-:S03]  /*55800*/  NOP ;  /* 0x0000000000007918 */ /* 0x000fc60000000000 */
[----:B------:R-:W4:Y:S01]  /*55810*/  LDS.128 R52, [R0] ;  /* 0x0000000000347984 */ /* 0x000f220000000c00 */
[----:B------:R-:W-:-:S03]  /*55820*/  NOP ;  /* 0x0000000000007918 */ /* 0x000fc60000000000 */
[----:B-1----:R-:W3:Y:S04]  /*55830*/  LDL.LU.64 R42, [R1+0x2c58] ;  /* 0x002c5800012a7983 */ /* 0x002ee80000300a00 */
[----:B------:R-:W3:Y:S04]  /*55840*/  LDL.LU.64 R40, [R1+0x2c50] ;  /* 0x002c500001287983 */ /* 0x000ee80000300a00 */
[----:B------:R-:W-:Y:S01]  /*55850*/  STSM.16.M88.4 [R0], R56 ;  /* 0x0000003800007844 */ /* 0x000fe20000000200 */
[----:B------:R-:W-:-:S03]  /*55860*/  NOP ;  /* 0x0000000000007918 */ /* 0x000fc60000000000 */
[----:B------:R-:W1:Y:S01]  /*55870*/  LDS.128 R56, [R0] ;  /* 0x0000000000387984 */ /* 0x000e620000000c00 */
[----:B------:R-:W-:-:S03]  /*55880*/  NOP ;  /* 0x0000000000007918 */ /* 0x000fc60000000000 */
[----:B------:R-:W-:Y:S01]  /*55890*/  STSM.16.M88.4 [R0], R12 ;  /* 0x0000000c00007844 */ /* 0x000fe20000000200 */
[----:B------:R-:W-:-:S03]  /*558a0*/  NOP ;  /* 0x0000000000007918 */ /* 0x000fc60000000000 */
[----:B------:R-:W1:Y:S01]  /*558b0*/  LDS.128 R12, [R0] ;  /* 0x00000000000c7984 */ /* 0x000e620000000c00 */
[----:B------:R-:W-:-:S03]  /*558c0*/  NOP ;  /* 0x0000000000007918 */ /* 0x000fc60000000000 */
[----:B0-----:R-:W-:Y:S04]  /*558d0*/  STL.64 [R1+0x110], R44 ;  /* 0x0001102c01007387 */ /* 0x001fe80000100a00 */
[----:B------:R0:W-:Y:S04]  /*558e0*/  STL.64 [R1+0x118], R46 ;  /* 0x0001182e01007387 */ /* 0x0001e80000100a00 */
[----:B0-----:R-:W3:Y:S04]  /*558f0*/  LDL.LU.64 R46, [R1+0x2c48] ;  /* 0x002c4800012e7983 */ /* 0x001ee80000300a00 */
[----:B------:R-:W3:Y:S04]  /*55900*/  LDL.LU.64 R44, [R1+0x2c40] ;  /* 0x002c4000012c7983 */ /* 0x000ee80000300a00 */
[----:B------:R-:W-:Y:S04]  /*55910*/  STL.64 [R1+0x100], R48 ;  /* 0x0001003001007387 */ /* 0x000fe80000100a00 */
[----:B------:R0:W-:Y:S04]  /*55920*/  STL.64 [R1+0x108], R50 ;  /* 0x0001083201007387 */ /* 0x0001e80000100a00 */
[----:B0-----:R-:W3:Y:S04]  /*55930*/  LDL.LU.64 R50, [R1+0x2c38] ;  /* 0x002c380001327983 */ /* 0x001ee80000300a00 */
[----:B------:R-:W3:Y:S04]  /*55940*/  LDL.LU.64 R48, [R1+0x2c30] ;  /* 0x002c300001307983 */ /* 0x000ee80000300a00 */
[----:B----4-:R-:W-:Y:S04]  /*55950*/  STL.64 [R1+0x200], R52 ;  /* 0x0002003401007387 */ /* 0x010fe80000100a00 */
[----:B------:R0:W-:Y:S04]  /*55960*/  STL.64 [R1+0x208], R54 ;  /* 0x0002083601007387 */ /* 0x0001e80000100a00 */
[----:B------:R-:W-:Y:S04]  /*55970*/  STSM.16.M88.4 [R0], R16 ;  /* 0x0000001000007844 */ /* 0x000fe80000000200 */
[----:B0-----:R-:W4:Y:S04]  /*55980*/  LDL.LU.64 R54, [R1+0x2c28] ;  /* 0x002c280001367983 */ /* 0x001f280000300a00 */
[----:B------:R-:W4:Y:S01]  /*55990*/  LDL.LU.64 R52, [R1+0x2c20] ;  /* 0x002c200001347983 */ /* 0x000f220000300a00 */
[----:B------:R-:W-:-:S03]  /*559a0*/  NOP ;  /* 0x0000000000007918 */ /* 0x000fc60000000000 */
[----:B-1----:R-:W-:Y:S04]  /*559b0*/  STL.64 [R1+0xf0], R56 ;  /* 0x0000f03801007387 */ /* 0x002fe80000100a00 */
[----:B------:R0:W-:Y:S04]  /*559c0*/  STL.64 [R1+0xf8], R58 ;  /* 0x0000f83a01007387 */ /* 0x0001e80000100a00 */
[----:B0-----:R-:W4:Y:S04]  /*559d0*/  LDL.LU.64 R58, [R1+0x2c18] ;  /* 0x002c1800013a7983 */ /* 0x001f280000300a00 */
[----:B------:R-:W4:Y:S04]  /*559e0*/  LDL.LU.64 R56, [R1+0x2c10] ;  /* 0x002c100001387983 */ /* 0x000f280000300a00 */
[----:B------:R-:W-:Y:S04]  /*559f0*/  STL.64 [R1+0xd0], R12 ;  /* 0x0000d00c01007387 */ /* 0x000fe80000100a00 */
[----:B------:R-:W-:Y:S04]  /*55a00*/  STL.64 [R1+0xd8], R14 ;  /* 0x0000d80e01007387 */ /* 0x000fe80000100a00 */
        /* <DEDUP_REMOVED lines=8> */
[----:B------:R1:W-:Y:S01]  /*55a90*/  STSM.16.M88.4 [R0], R24 ;  /* 0x0000001800007844 */ /* 0x0003e20000000200 */
[----:B------:R-:W-:Y:S01]  /*55aa0*/  ISETP.GE.AND P0, PT, R2, UR31, PT ;  /* 0x0000001f02007c0c */ /* 0x000fe2000bf06270 */
[----:B-1----:R-:W1:Y:S02]  /*55ab0*/  LDC R25, c[0x0][0x244] ;  /* 0x00009100ff197b82 */ /* 0x002e640000000800 */
        /* <DEDUP_REMOVED lines=11> */
[----:B--2---:R-:W-:Y:S04]  /*55b70*/  STSM.16.M88.4 [R0], R32 ;  /* 0x0000002000007844 */ /* 0x004fe80000000200 */
[----:B0-----:R-:W-:Y:S04]  /*55b80*/  STL.64 [R1+0x2c0], R12 ;  /* 0x0002c00c01007387 */ /* 0x001fe80000100a00 */
[----:B------:R-:W-:Y:S01]  /*55b90*/  STL.64 [R1+0x2c8], R14 ;  /* 0x0002c80e01007387 */ /* 0x000fe20000100a00 */
        /* <DEDUP_REMOVED lines=9> */
[----:B------:R2:W-:Y:S02]  /*55c30*/  STSM.16.M88.4 [R0], R40 ;  /* 0x0000002800007844 */ /* 0x0005e40000000200 */
[----:B--2---:R-:W2:Y:S02]  /*55c40*/  LDC R43, c[0x0][0x244] ;  /* 0x00009100ff2b7b82 */ /* 0x004ea40000000800 */
[----:B0-----:R-:W-:Y:S04]  /*55c50*/  STL.64 [R1+0x2e0], R12 ;  /* 0x0002e00c01007387 */ /* 0x001fe80000100a00 */
[----:B------:R-:W-:Y:S01]  /*55c60*/  STL.64 [R1+0x2e8], R14 ;  /* 0x0002e80e01007387 */ /* 0x000fe20000100a00 */
[----:B------:R-:W-:-:S03]  /*55c70*/  NOP ;  /* 0x0000000000007918 */ /* 0x000fc60000000000 */
[----:B------:R-:W0:Y:S01]  /*55c80*/  LDS.128 R12, [R0] ;  /* 0x00000000000c7984 */ /* 0x000e220000000c00 */
[----:B------:R-:W-:-:S03]  /*55c90*/  NOP ;  /* 0x0000000000007918 */ /* 0x000fc60000000000 */
[----:B------:R-:W3:Y:S04]  /*55ca0*/  LDL.LU R20, [R1+0x210] ;  /* 0x0002100001147983 */ /* 0x000ee80000300800 */
[----:B0-----:R-:W-:Y:S04]  /*55cb0*/  STL.64 [R1+0x2d0], R12 ;  /* 0x0002d00c01007387 */ /* 0x001fe80000100a00 */
[----:B------:R-:W-:Y:S04]  /*55cc0*/  STL.64 [R1+0x2d8], R14 ;  /* 0x0002d80e01007387 */ /* 0x000fe80000100a00 */
[----:B------:R-:W3:Y:S04]  /*55cd0*/  LDL.LU R21, [R1+0x214] ;  /* 0x0002140001157983 */ /* 0x000ee80000300800 */
[----:B------:R-:W3:Y:S04]  /*55ce0*/  LDL.LU R22, [R1+0x218] ;  /* 0x0002180001167983 */ /* 0x000ee80000300800 */
[----:B------:R-:W3:Y:S04]  /*55cf0*/  LDL.LU R23, [R1+0x21c] ;  /* 0x00021c0001177983 */ /* 0x000ee80000300800 */
[----:B------:R-:W-:Y:S01]  /*55d00*/  STSM.16.M88.4 [R0], R44 ;  /* 0x0000002c00007844 */ /* 0x000fe20000000200 */
[----:B------:R-:W-:-:S03]  /*55d10*/  NOP ;  /* 0x0000000000007918 */ /* 0x000fc60000000000 */
[----:B------:R-:W0:Y:S01]  /*55d20*/  LDS.128 R12, [R0] ;  /* 0x00000000000c7984 */ /* 0x000e220000000c00 */
[----:B------:R-:W-:-:S03]  /*55d30*/  NOP ;  /* 0x0000000000007918 */ /* 0x000fc60000000000 */
[----:B------:R1:W-:Y:S02]  /*55d40*/  STSM.16.M88.4 [R0], R48 ;  /* 0x0000003000007844 */ /* 0x0003e40000000200 */
[----:B-1----:R-:W1:Y:S08]  /*55d50*/  LDC R48, c[0x0][0x244] ;  /* 0x00009100ff307b82 */ /* 0x002e700000000800 */
[----:B------:R-:W1:Y:S01]  /*55d60*/  LDC R51, c[0x0][0x244] ;  /* 0x00009100ff337b82 */ /* 0x000e620000000800 */
[----:B0-----:R-:W-:Y:S04]  /*55d70*/  STL [R1+0x2b4c], R12 ;  /* 0x002b4c0c01007387 */ /* 0x001fe80000100800 */
[----:B------:R-:W-:Y:S04]  /*55d80*/  STL [R1+0x2b38], R13 ;  /* 0x002b380d01007387 */ /* 0x000fe80000100800 */
[----:B------:R-:W-:Y:S04]  /*55d90*/  STL [R1+0x2b1c], R14 ;  /* 0x002b1c0e01007387 */ /* 0x000fe80000100800 */
[----:B------:R-:W-:Y:S01]  /*55da0*/  STL [R1+0x2b04], R15 ;  /* 0x002b040f01007387 */ /* 0x000fe20000100800 */
[----:B------:R-:W-:-:S03]  /*55db0*/  NOP ;  /* 0x0000000000007918 */ /* 0x000fc60000000000 */
[----:B------:R-:W0:Y:S01]  /*55dc0*/  LDS.128 R12, [R0] ;  /* 0x00000000000c7984 */ /* 0x000e220000000c00 */
[----:B------:R-:W-:-:S03]  /*55dd0*/  NOP ;  /* 0x0000000000007918 */ /* 0x000fc60000000000 */
[----:B------:R-:W2:Y:S04]  /*55de0*/  LDL.LU R44, [R1+0x1d0] ;  /* 0x0001d000012c7983 */ /* 0x000ea80000300800 */
[----:B0-----:R-:W-:Y:S04]  /*55df0*/  STL.64 [R1+0x320], R12 ;  /* 0x0003200c01007387 */ /* 0x001fe80000100a00 */
[----:B------:R-:W-:Y:S04]  /*55e00*/  STL.64 [R1+0x328], R14 ;  /* 0x0003280e01007387 */ /* 0x000fe80000100a00 */
[----:B------:R-:W2:Y:S04]  /*55e10*/  LDL.LU R45, [R1+0x1d4] ;  /* 0x0001d400012d7983 */ /* 0x000ea80000300800 */
[----:B------:R-:W2:Y:S04]  /*55e20*/  LDL.LU R46, [R1+0x1d8] ;  /* 0x0001d800012e7983 */ /* 0x000ea80000300800 */
[----:B------:R-:W2:Y:S04]  /*55e30*/  LDL.LU R47, [R1+0x1dc] ;  /* 0x0001dc00012f7983 */ /* 0x000ea80000300800 */
[----:B----4-:R-:W-:Y:S01]  /*55e40*/  STSM.16.M88.4 [R0], R52 ;  /* 0x0000003400007844 */ /* 0x010fe20000000200 */
[----:B------:R-:W-:-:S03]  /*55e50*/  NOP ;  /* 0x0000000000007918 */ /* 0x000fc60000000000 */
[----:B------:R-:W4:Y:S04]  /*55e60*/  LDL.LU R16, [R1+0x1c0] ;  /* 0x0001c00001107983 */ /* 0x000f280000300800 */
[----:B------:R-:W0:Y:S01]  /*55e70*/  LDS.128 R12, [R0] ;  /* 0x00000000000c7984 */ /* 0x000e220000000c00 */
[----:B------:R-:W-:-:S03]  /*55e80*/  NOP ;  /* 0x0000000000007918 */ /* 0x000fc60000000000 */
[----:B------:R-:W4:Y:S04]  /*55e90*/  LDL.LU R17, [R1+0x1c4] ;  /* 0x0001c40001117983 */ /* 0x000f280000300800 */
[----:B------:R-:W4:Y:S04]  /*55ea0*/  LDL.LU R18, [R1+0x1c8] ;  /* 0x0001c80001127983 */ /* 0x000f280000300800 */
[----:B------:R-:W4:Y:S04]  /*55eb0*/  LDL.LU R19, [R1+0x1cc] ;  /* 0x0001cc0001137983 */ /* 0x000f280000300800 */
[----:B------:R-:W4:Y:S04]  /*55ec0*/  LDL.LU R36, [R1+0x1b0] ;  /* 0x0001b00001247983 */ /* 0x000f280000300800 */
[----:B------:R-:W-:Y:S04]  /*55ed0*/  STSM.16.M88.4 [R0], R56 ;  /* 0x0000003800007844 */ /* 0x000fe80000000200 */
[----:B0-----:R-:W-:Y:S04]  /*55ee0*/  STL.64 [R1+0x310], R12 ;  /* 0x0003100c01007387 */ /* 0x001fe80000100a00 */
[----:B------:R-:W-:Y:S01]  /*55ef0*/  STL.64 [R1+0x318], R14 ;  /* 0x0003180e01007387 */ /* 0x000fe20000100a00 */
[----:B------:R-:W-:-:S03]  /*55f00*/  NOP ;  /* 0x0000000000007918 */ /* 0x000fc60000000000 */
[----:B------:R-:W0:Y:S01]  /*55f10*/  LDS.128 R12, [R0] ;  /* 0x00000000000c7984 */ /* 0x000e220000000c00 */
[----:B------:R-:W-:-:S03]  /*55f20*/  NOP ;  /* 0x0000000000007918 */ /* 0x000fc60000000000 */
[----:B------:R-:W4:Y:S04]  /*55f30*/  LDL.LU R37, [R1+0x1b4] ;  /* 0x0001b40001257983 */ /* 0x000f280000300800 */
[----:B------:R-:W4:Y:S04]  /*55f40*/  LDL.LU R38, [R1+0x1b8] ;  /* 0x0001b80001267983 */ /* 0x000f280000300800 */
[----:B------:R-:W4:Y:S04]  /*55f50*/  LDL.LU R39, [R1+0x1bc] ;  /* 0x0001bc0001277983 */ /* 0x000f280000300800 */
[----:B------:R-:W4:Y:S04]  /*55f60*/  LDL.LU R32, [R1+0x1a0] ;  /* 0x0001a00001207983 */ /* 0x000f280000300800 */
[----:B------:R-:W4:Y:S04]  /*55f70*/  LDL.LU R33, [R1+0x1a4] ;  /* 0x0001a40001217983 */ /* 0x000f280000300800 */
[----:B------:R-:W4:Y:S04]  /*55f80*/  LDL.LU R34, [R1+0x1a8] ;  /* 0x0001a80001227983 */ /* 0x000f280000300800 */
[----:B------:R-:W4:Y:S04]  /*55f90*/  LDL.LU R35, [R1+0x1ac] ;  /* 0x0001ac0001237983 */ /* 0x000f280000300800 */
[----:B0-----:R-:W-:Y:S04]  /*55fa0*/  STL.64 [R1+0x330], R12 ;  /* 0x0003300c01007387 */ /* 0x001fe80000100a00 */
[----:B------:R-:W-:Y:S04]  /*55fb0*/  STL.64 [R1+0x338], R14 ;  /* 0x0003380e01007387 */ /* 0x000fe80000100a00 */
[----:B------:R-:W4:Y:S04]  /*55fc0*/  LDL.LU R28, [R1+0x240] ;  /* 0x00024000011c7983 */ /* 0x000f280000300800 */
[----:B------:R-:W4:Y:S04]  /*55fd0*/  LDL.LU R29, [R1+0x244] ;  /* 0x00024400011d7983 */ /* 0x000f280000300800 */
[----:B------:R-:W4:Y:S04]  /*55fe0*/  LDL.LU R30, [R1+0x248] ;  /* 0x00024800011e7983 */ /* 0x000f280000300800 */
[----:B------:R-:W4:Y:S04]  /*55ff0*/  LDL.LU R31, [R1+0x24c] ;  /* 0x00024c00011f7983 */ /* 0x000f280000300800 */
[----:B---3--:R0:W-:Y:S01]  /*56000*/  STSM.16.M88.4 [R0], R20 ;  /* 0x0000001400007844 */ /* 0x0081e20000000200 */
[----:B------:R-:W-:-:S03]  /*56010*/  NOP ;  /* 0x0000000000007918 */ /* 0x000fc60000000000 */
[----:B------:R-:W3:Y:S01]  /*56020*/  LDS.128 R12, [R0] ;  /* 0x00000000000c7984 */ /* 0x000ee20000000c00 */
[----:B------:R-:W-:-:S03]  /*56030*/  NOP ;  /* 0x0000000000007918 */ /* 0x000fc60000000000 */
[----:B0-----:R-:W4:Y:S04]  /*56040*/  LDL.LU R20, [R1+0x230] ;  /* 0x0002300001147983 */ /* 0x001f280000300800 */
[----:B------:R-:W4:Y:S04]  /*56050*/  LDL.LU R21, [R1+0x234] ;  /* 0x0002340001157983 */ /* 0x000f280000300800 */
[----:B------:R-:W4:Y:S04]  /*56060*/  LDL.LU R22, [R1+0x238] ;  /* 0x0002380001167983 */ /* 0x000f280000300800 */
[----:B------:R-:W4:Y:S04]  /*56070*/  LDL.LU R23, [R1+0x23c] ;  /* 0x00023c0001177983 */ /* 0x000f280000300800 */
[----:B---3--:R-:W-:Y:S04]  /*56080*/  STL.64 [R1+0x210], R12 ;  /* 0x0002100c01007387 */ /* 0x008fe80000100a00 */
[----:B------:R-:W-:Y:S04]  /*56090*/  STL.64 [R1+0x218], R14 ;  /* 0x0002180e01007387 */ /* 0x000fe80000100a00 */
[----:B--2---:R-:W-:Y:S01]  /*560a0*/  STSM.16.M88.4 [R0], R44 ;  /* 0x0000002c00007844 */ /* 0x004fe20000000200 */
[----:B------:R-:W-:-:S03]  /*560b0*/  NOP ;  /* 0x0000000000007918 */ /* 0x000fc60000000000 */
[----:B------:R-:W0:Y:S01]  /*560c0*/  LDS.128 R12, [R0] ;  /* 0x00000000000c7984 */ /* 0x000e220000000c00 */
[----:B------:R-:W-:-:S03]  /*560d0*/  NOP ;  /* 0x0000000000007918 */ /* 0x000fc60000000000 */
[----:B----4-:R2:W-:Y:S04]  /*560e0*/  STSM.16.M88.4 [R0], R16 ;  /* 0x0000001000007844 */ /* 0x0105e80000000200 */
[----:B0-----:R-:W-:Y:S04]  /*560f0*/  STL.64 [R1+0x1d0], R12 ;  /* 0x0001d00c01007387 */ /* 0x001fe80000100a00 */
[----:B------:R-:W-:Y:S01]  /*56100*/  STL.64 [R1+0x1d8], R14 ;  /* 0x0001d80e01007387 */ /* 0x000fe20000100a00 */
[----:B------:R-:W-:-:S03]  /*56110*/  NOP ;  /* 0x0000000000007918 */ /* 0x000fc60000000000 */
[----:B--2---:R-:W2:Y:S04]  /*56120*/  LDL.LU R16, [R1+0x220] ;  /* 0x0002200001107983 */ /* 0x004ea80000300800 */
[----:B------:R-:W2:Y:S04]  /*56130*/  LDL.LU R17, [R1+0x224] ;  /* 0x0002240001117983 */ /* 0x000ea80000300800 */
[----:B------:R-:W0:Y:S01]  /*56140*/  LDS.128 R12, [R0] ;  /* 0x00000000000c7984 */ /* 0x000e220000000c00 */
[----:B------:R-:W-:-:S03]  /*56150*/  NOP ;  /* 0x0000000000007918 */ /* 0x000fc60000000000 */
[----:B------:R-:W2:Y:S04]  /*56160*/  LDL.LU R18, [R1+0x228] ;  /* 0x0002280001127983 */ /* 0x000ea80000300800 */
[----:B------:R-:W2:Y:S04]  /*56170*/  LDL.LU R19, [R1+0x22c] ;  /* 0x00022c0001137983 */ /* 0x000ea80000300800 */
[----:B------:R-:W-:Y:S01]  /*56180*/  STSM.16.M88.4 [R0], R36 ;  /* 0x0000002400007844 */ /* 0x000fe20000000200 */
[----:B------:R-:W-:-:S03]  /*56190*/  NOP ;  /* 0x0000000000007918 */ /* 0x000fc60000000000 */
[----:B0-----:R-:W-:Y:S04]  /*561a0*/  STL.64 [R1+0x1c0], R12 ;  /* 0x0001c00c01007387 */ /* 0x001fe80000100a00 */
[----:B------:R-:W-:Y:S04]  /*561b0*/  STL.64 [R1+0x1c8], R14 ;  /* 0x0001c80e01007387 */ /* 0x000fe80000100a00 */
[----:B------:R-:W0:Y:S01]  /*561c0*/  LDS.128 R12, [R0] ;  /* 0x00000000000c7984 */ /* 0x000e220000000c00 */
[----:B------:R-:W-:-:S03]  /*561d0*/  NOP ;  /* 0x0000000000007918 */ /* 0x000fc60000000000 */
[----:B------:R-:W-:Y:S01]  /*561e0*/  STSM.16.M88.4 [R0], R32 ;  /* 0x0000002000007844 */ /* 0x000fe20000000200 */
[----:B------:R-:W-:-:S03]  /*561f0*/  NOP ;  /* 0x0000000000007918 */ /* 0x000fc60000000000 */
[----:B------:R-:W3:Y:S01]  /*56200*/  LDS.128 R32, [R0] ;  /* 0x0000000000207984 */ /* 0x000ee20000000c00 */
[----:B------:R-:W-:-:S03]  /*56210*/  NOP ;  /* 0x0000000000007918 */ /* 0x000fc60000000000 */
[----:B------:R-:W-:Y:S04]  /*56220*/  STSM.16.M88.4 [R0], R28 ;  /* 0x0000001c00007844 */ /* 0x000fe80000000200 */
[----:B0-----:R-:W-:Y:S04]  /*56230*/  STL.64 [R1+0x1b0], R12 ;  /* 0x0001b00c01007387 */ /* 0x001fe80000100a00 */
[----:B------:R-:W-:Y:S01]  /*56240*/  STL.64 [R1+0x1b8], R14 ;  /* 0x0001b80e01007387 */ /* 0x000fe20000100a00 */
[----:B------:R-:W-:-:S03]  /*56250*/  NOP ;  /* 0x0000000000007918 */ /* 0x000fc60000000000 */
[----:B------:R-:W0:Y:S01]  /*56260*/  LDS.128 R12, [R0] ;  /* 0x00000000000c7984 */ /* 0x000e220000000c00 */
[----:B------:R-:W-:-:S03]  /*56270*/  NOP ;  /* 0x0000000000007918 */ /* 0x000fc60000000000 */
[----:B---3--:R-:W-:Y:S04]  /*56280*/  STL [R1+0x2b44], R32 ;  /* 0x002b442001007387 */ /* 0x008fe80000100800 */
[----:B------:R-:W-:Y:S04]  /*56290*/  STL [R1+0x2b2c], R33 ;  /* 0x002b2c2101007387 */ /* 0x000fe80000100800 */
[----:B------:R-:W-:Y:S04]  /*562a0*/  STL [R1+0x2b10], R34 ;  /* 0x002b102201007387 */ /* 0x000fe80000100800 */
[----:B------:R-:W-:Y:S04]  /*562b0*/  STL [R1+0x2af4], R35 ;  /* 0x002af42301007387 */ /* 0x000fe80000100800 */
[----:B------:R3:W-:Y:S04]  /*562c0*/  STSM.16.M88.4 [R0], R20 ;  /* 0x0000001400007844 */ /* 0x0007e80000000200 */
[----:B0-----:R-:W-:Y:S04]  /*562d0*/  STL.64 [R1+0x240], R12 ;  /* 0x0002400c01007387 */ /* 0x001fe80000100a00 */
[----:B------:R-:W-:Y:S01]  /*562e0*/  STL.64 [R1+0x248], R14 ;  /* 0x0002480e01007387 */ /* 0x000fe20000100a00 */
[----:B------:R-:W-:-:S03]  /*562f0*/  NOP ;  /* 0x0000000000007918 */ /* 0x000fc60000000000 */
[----:B------:R-:W0:Y:S01]  /*56300*/  LDS.128 R12, [R0] ;  /* 0x00000000000c7984 */ /* 0x000e220000000c00 */
[----:B------:R-:W-:-:S03]  /*56310*/  NOP ;  /* 0x0000000000007918 */ /* 0x000fc60000000000 */
[----:B---3--:R-:W3:Y:S04]  /*56320*/  LDL.LU R20, [R1+0x280] ;  /* 0x0002800001147983 */ /* 0x008ee80000300800 */
[----:B------:R-:W3:Y:S04]  /*56330*/  LDL.LU R21, [R1+0x284] ;  /* 0x0002840001157983 */ /* 0x000ee80000300800 */
[----:B------:R-:W3:Y:S04]  /*56340*/  LDL.LU R22, [R1+0x288] ;  /* 0x0002880001167983 */ /* 0x000ee80000300800 */
[----:B------:R-:W3:Y:S01]  /*56350*/  LDL.LU R23, [R1+0x28c] ;  /* 0x00028c0001177983 */ /* 0x000ee20000300800 */
[----:B0-----:R-:W-:-:S03]  /*56360*/  IMAD.MOV.U32 R33, RZ, RZ, R12 ;  /* 0x000000ffff217224 */ /* 0x001fc600078e000c */
[----:B------:R0:W-:Y:S04]  /*56370*/  STL.64 [R1+0x1a8], R14 ;  /* 0x0001a80e01007387 */ /* 0x0001e80000100a00 */
[----:B------:R-:W-:Y:S01]  /*56380*/  STL [R1+0x2b3c], R33 ;  /* 0x002b3c2101007387 */ /* 0x000fe20000100800 */
[----:B0-----:R-:W-:-:S05]  /*56390*/  IMAD.MOV.U32 R14, RZ, RZ, R13 ;  /* 0x000000ffff0e7224 */ /* 0x001fca00078e000d */
[----:B------:R-:W-:Y:S04]  /*563a0*/  STL [R1+0x2b28], R14 ;  /* 0x002b280e01007387 */ /* 0x000fe80000100800 */
        /* <DEDUP_REMOVED lines=12> */
[----:B--2---:R0:W-:Y:S01]  /*56470*/  STSM.16.M88.4 [R0], R16 ;  /* 0x0000001000007844 */ /* 0x0041e20000000200 */
[----:B------:R-:W-:-:S03]  /*56480*/  NOP ;  /* 0x0000000000007918 */ /* 0x000fc60000000000 */
[----:B------:R-:W2:Y:S01]  /*56490*/  LDS.128 R36, [R0] ;  /* 0x0000000000247984 */ /* 0x000ea20000000c00 */
[----:B------:R-:W-:-:S03]  /*564a0*/  NOP ;  /* 0x0000000000007918 */ /* 0x000fc60000000000 */
[----:B0-----:R-:W4:Y:S04]  /*564b0*/  LDL.LU R16, [R1+0x2f0] ;  /* 0x0002f00001107983 */ /* 0x001f280000300800 */
[----:B------:R-:W4:Y:S04]  /*564c0*/  LDL.LU R17, [R1+0x2f4] ;  /* 0x0002f40001117983 */ /* 0x000f280000300800 */
[----:B------:R-:W4:Y:S04]  /*564d0*/  LDL.LU R18, [R1+0x2f8] ;  /* 0x0002f80001127983 */ /* 0x000f280000300800 */
[----:B------:R-:W4:Y:S04]  /*564e0*/  LDL.LU R19, [R1+0x2fc] ;  /* 0x0002fc0001137983 */ /* 0x000f280000300800 */
[----:B--2---:R-:W-:Y:S04]  /*564f0*/  STL [R1+0x2b40], R36 ;  /* 0x002b402401007387 */ /* 0x004fe80000100800 */
[----:B------:R-:W-:Y:S04]  /*56500*/  STL [R1+0x2b24], R37 ;  /* 0x002b242501007387 */ /* 0x000fe80000100800 */
[----:B------:R-:W-:Y:S04]  /*56510*/  STL [R1+0x2b08], R38 ;  /* 0x002b082601007387 */ /* 0x000fe80000100800 */
[----:B------:R-:W-:Y:S04]  /*56520*/  STL [R1+0x2af0], R39 ;  /* 0x002af02701007387 */ /* 0x000fe80000100800 */
[----:B------:R-:W2:Y:S04]  /*56530*/  LDL.LU R44, [R1+0x300] ;  /* 0x00030000012c7983 */ /* 0x000ea80000300800 */
[----:B------:R-:W2:Y:S04]  /*56540*/  LDL.LU R45, [R1+0x304] ;  /* 0x00030400012d7983 */ /* 0x000ea80000300800 */
[----:B------:R-:W2:Y:S04]  /*56550*/  LDL.LU R46, [R1+0x308] ;  /* 0x00030800012e7983 */ /* 0x000ea80000300800 */
[----:B------:R-:W2:Y:S04]  /*56560*/  LDL.LU R47, [R1+0x30c] ;  /* 0x00030c00012f7983 */ /* 0x000ea80000300800 */
[----:B---3--:R0:W-:Y:S01]  /*56570*/  STSM.16.M88.4 [R0], R20 ;  /* 0x0000001400007844 */ /* 0x0081e20000000200 */
[----:B------:R-:W-:-:S03]  /*56580*/  NOP ;  /* 0x0000000000007918 */ /* 0x000fc60000000000 */
[----:B------:R-:W3:Y:S01]  /*56590*/  LDS.128 R12, [R0] ;  /* 0x00000000000c7984 */ /* 0x000ee20000000c00 */
[----:B------:R-:W-:-:S03]  /*565a0*/  NOP ;  /* 0x0000000000007918 */ /* 0x000fc60000000000 */
[----:B0-----:R-:W2:Y:S04]  /*565b0*/  LDL.LU R20, [R1+0x350] ;  /* 0x0003500001147983 */ /* 0x001ea80000300800 */
[----:B------:R-:W2:Y:S04]  /*565c0*/  LDL.LU R21, [R1+0x354] ;  /* 0x0003540001157983 */ /* 0x000ea80000300800 */
[----:B------:R-:W2:Y:S04]  /*565d0*/  LDL.LU R22, [R1+0x358] ;  /* 0x0003580001167983 */ /* 0x000ea80000300800 */
[----:B------:R-:W2:Y:S04]  /*565e0*/  LDL.LU R23, [R1+0x35c] ;  /* 0x00035c0001177983 */ /* 0x000ea80000300800 */
[----:B---3--:R-:W-:Y:S04]  /*565f0*/  STL.64 [R1+0x230], R12 ;  /* 0x0002300c01007387 */ /* 0x008fe80000100a00 */
[----:B------:R-:W-:Y:S04]  /*56600*/  STL.64 [R1+0x238], R14 ;  /* 0x0002380e01007387 */ /* 0x000fe80000100a00 */
[----:B----4-:R-:W-:Y:S01]  /*56610*/  STSM.16.M88.4 [R0], R56 ;  /* 0x0000003800007844 */ /* 0x010fe20000000200 */
        /* <DEDUP_REMOVED lines=9> */
[----:B------:R3:W-:Y:S04]  /*566b0*/  STSM.16.M88.4 [R0], R28 ;  /* 0x0000001c00007844 */ /* 0x0007e80000000200 */
[----:B0-----:R-:W-:Y:S04]  /*566c0*/  STL.64 [R1+0x280], R12 ;  /* 0x0002800c01007387 */ /* 0x001fe80000100a00 */
[----:B------:R-:W-:Y:S01]  /*566d0*/  STL.64 [R1+0x288], R14 ;  /* 0x0002880e01007387 */ /* 0x000fe20000100a00 */
[----:B------:R-:W-:-:S03]  /*566e0*/  NOP ;  /* 0x0000000000007918 */ /* 0x000fc60000000000 */
[----:B---3--:R-:W3:Y:S04]  /*566f0*/  LDL.LU R28, [R1+0x3a0] ;  /* 0x0003a000011c7983 */ /* 0x008ee80000300800 */
[----:B------:R-:W3:Y:S04]  /*56700*/  LDL.LU R29, [R1+0x3a4] ;  /* 0x0003a400011d7983 */ /* 0x000ee80000300800 */
[----:B------:R-:W3:Y:S04]  /*56710*/  LDL.LU R30, [R1+0x3a8] ;  /* 0x0003a800011e7983 */ /* 0x000ee80000300800 */
[----:B------:R-:W3:Y:S04]  /*56720*/  LDL.LU R31, [R1+0x3ac] ;  /* 0x0003ac00011f7983 */ /* 0x000ee80000300800 */
[----:B------:R-:W0:Y:S01]  /*56730*/  LDS.128 R12, [R0] ;  /* 0x00000000000c7984 */ /* 0x000e220000000c00 */
[----:B------:R-:W-:-:S03]  /*56740*/  NOP ;  /* 0x0000000000007918 */ /* 0x000fc60000000000 */
[----:B------:R4:W-:Y:S04]  /*56750*/  STSM.16.M88.4 [R0], R16 ;  /* 0x0000001000007844 */ /* 0x0009e80000000200 */
[----:B0-----:R-:W-:Y:S04]  /*56760*/  STL.64 [R1+0x2a0], R12 ;  /* 0x0002a00c01007387 */ /* 0x001fe80000100a00 */
[----:B------:R-:W-:Y:S01]  /*56770*/  STL.64 [R1+0x2a8], R14 ;  /* 0x0002a80e01007387 */ /* 0x000fe20000100a00 */
[----:B------:R-:W-:-:S03]  /*56780*/  NOP ;  /* 0x0000000000007918 */ /* 0x000fc60000000000 */
[----:B------:R-:W0:Y:S01]  /*56790*/  LDS.128 R12, [R0] ;  /* 0x00000000000c7984 */ /* 0x000e220000000c00 */
[----:B------:R-:W-:-:S03]  /*567a0*/  NOP ;  /* 0x0000000000007918 */ /* 0x000fc60000000000 */
[----:B----4-:R-:W4:Y:S04]  /*567b0*/  LDL.LU R16, [R1+0x4e0] ;  /* 0x0004e00001107983 */ /* 0x010f280000300800 */
[----:B------:R-:W4:Y:S04]  /*567c0*/  LDL.LU R17, [R1+0x4e4] ;  /* 0x0004e40001117983 */ /* 0x000f280000300800 */
[----:B------:R-:W4:Y:S04]  /*567d0*/  LDL.LU R18, [R1+0x4e8] ;  /* 0x0004e80001127983 */ /* 0x000f280000300800 */
[----:B------:R-:W4:Y:S04]  /*567e0*/  LDL.LU R19, [R1+0x4ec] ;  /* 0x0004ec0001137983 */ /* 0x000f280000300800 */
[----:B--2---:R-:W-:Y:S04]  /*567f0*/  STSM.16.M88.4 [R0], R44 ;  /* 0x0000002c00007844 */ /* 0x004fe80000000200 */
[----:B0-----:R-:W-:Y:S04]  /*56800*/  STL.64 [R1+0x290], R12 ;  /* 0x0002900c01007387 */ /* 0x001fe80000100a00 */
[----:B------:R-:W-:Y:S01]  /*56810*/  STL.64 [R1+0x298], R14 ;  /* 0x0002980e01007387 */ /* 0x000fe20000100a00 */
        /* <DEDUP_REMOVED lines=13> */
[----:B------:R0:W-:Y:S01]  /*568f0*/  STSM.16.M88.4 [R0], R20 ;  /* 0x0000001400007844 */ /* 0x0001e20000000200 */
[----:B------:R-:W-:-:S03]  /*56900*/  NOP ;  /* 0x0000000000007918 */ /* 0x000fc60000000000 */
[----:B------:R-:W1:Y:S01]  /*56910*/  LDS.128 R12, [R0] ;  /* 0x00000000000c7984 */ /* 0x000e620000000c00 */
[----:B------:R-:W-:-:S03]  /*56920*/  NOP ;  /* 0x0000000000007918 */ /* 0x000fc60000000000 */
[----:B0-----:R-:W2:Y:S04]  /*56930*/  LDL.LU R20, [R1+0x430] ;  /* 0x0004300001147983 */ /* 0x001ea80000300800 */
[----:B------:R-:W2:Y:S04]  /*56940*/  LDL.LU R21, [R1+0x434] ;  /* 0x0004340001157983 */ /* 0x000ea80000300800 */
[----:B------:R-:W2:Y:S04]  /*56950*/  LDL.LU R22, [R1+0x438] ;  /* 0x0004380001167983 */ /* 0x000ea80000300800 */
[----:B------:R-:W2:Y:S04]  /*56960*/  LDL.LU R23, [R1+0x43c] ;  /* 0x00043c0001177983 */ /* 0x000ea80000300800 */
[----:B-1----:R-:W-:Y:S04]  /*56970*/  STL.64 [R1+0x2b0], R12 ;  /* 0x0002b00c01007387 */ /* 0x002fe80000100a00 */
[----:B------:R-:W-:Y:S04]  /*56980*/  STL.64 [R1+0x2b8], R14 ;  /* 0x0002b80e01007387 */ /* 0x000fe80000100a00 */
[----:B---3--:R0:W-:Y:S01]  /*56990*/  STSM.16.M88.4 [R0], R28 ;  /* 0x0000001c00007844 */ /* 0x0081e20000000200 */
[----:B------:R-:W-:-:S03]  /*569a0*/  NOP ;  /* 0x0000000000007918 */ /* 0x000fc60000000000 */
[----:B------:R-:W1:Y:S01]  /*569b0*/  LDS.128 R12, [R0] ;  /* 0x00000000000c7984 */ /* 0x000e620000000c00 */
[----:B------:R-:W-:-:S03]  /*569c0*/  NOP ;  /* 0x0000000000007918 */ /* 0x000fc60000000000 */
[----:B0-----:R-:W3:Y:S04]  /*569d0*/  LDL.LU R28, [R1+0x420] ;  /* 0x00042000011c7983 */ /* 0x001ee80000300800 */
[----:B------:R-:W3:Y:S04]  /*569e0*/  LDL.LU R29, [R1+0x424] ;  /* 0x00042400011d7983 */ /* 0x000ee80000300800 */
[----:B------:R-:W3:Y:S04]  /*569f0*/  LDL.LU R30, [R1+0x428] ;  /* 0x00042800011e7983 */ /* 0x000ee80000300800 */
[----:B------:R-:W3:Y:S04]  /*56a00*/  LDL.LU R31, [R1+0x42c] ;  /* 0x00042c00011f7983 */ /* 0x000ee80000300800 */
[----:B-1----:R-:W-:Y:S04]  /*56a10*/  STL.64 [R1+0x350], R12 ;  /* 0x0003500c01007387 */ /* 0x002fe80000100a00 */
[----:B------:R-:W-:Y:S04]  /*56a20*/  STL.64 [R1+0x358], R14 ;  /* 0x0003580e01007387 */ /* 0x000fe80000100a00 */
        /* <DEDUP_REMOVED lines=12> */
[----:B-1----:R-:W-:Y:S04]  /*56af0*/  STL.64 [R1+0x340], R12 ;  /* 0x0003400c01007387 */ /* 0x002fe80000100a00 */
[----:B------:R-:W-:Y:S04]  /*56b00*/  STL.64 [R1+0x348], R14 ;  /* 0x0003480e01007387 */ /* 0x000fe80000100a00 */
[----:B--2---:R-:W-:Y:S01]  /*56b10*/  STSM.16.M88.4 [R0], R56 ;  /* 0x0000003800007844 */ /* 0x004fe20000000200 */
        /* <DEDUP_REMOVED lines=13> */
[----:B-1----:R-:W2:Y:S04]  /*56bf0*/  LDL.LU R20, [R1+0x3b0] ;  /* 0x0003b00001147983 */ /* 0x002ea80000300800 */
[----:B------:R-:W2:Y:S04]  /*56c00*/  LDL.LU R21, [R1+0x3b4] ;  /* 0x0003b40001157983 */ /* 0x000ea80000300800 */
[----:B------:R-:W2:Y:S04]  /*56c10*/  LDL.LU R22, [R1+0x3b8] ;  /* 0x0003b80001167983 */ /* 0x000ea80000300800 */
[----:B------:R-:W2:Y:S04]  /*56c20*/  LDL.LU R23, [R1+0x3bc] ;  /* 0x0003bc0001177983 */ /* 0x000ea80000300800 */
[----:B------:R-:W0:Y:S01]  /*56c30*/  LDS.128 R12, [R0] ;  /* 0x00000000000c7984 */ /* 0x000e220000000c00 */
[----:B------:R-:W-:-:S03]  /*56c40*/  NOP ;  /* 0x0000000000007918 */ /* 0x000fc60000000000 */
[----:B---3--:R1:W-:Y:S04]  /*56c50*/  STSM.16.M88.4 [R0], R28 ;  /* 0x0000001c00007844 */ /* 0x0083e80000000200 */
[----:B0-----:R-:W-:Y:S04]  /*56c60*/  STL.64 [R1+0x380], R12 ;  /* 0x0003800c01007387 */ /* 0x001fe80000100a00 */
[----:B------:R-:W-:Y:S01]  /*56c70*/  STL.64 [R1+0x388], R14 ;  /* 0x0003880e01007387 */ /* 0x000fe20000100a00 */
[----:B------:R-:W-:-:S03]  /*56c80*/  NOP ;  /* 0x0000000000007918 */ /* 0x000fc60000000000 */
[----:B------:R-:W0:Y:S01]  /*56c90*/  LDS.128 R12, [R0] ;  /* 0x00000000000c7984 */ /* 0x000e220000000c00 */
[----:B------:R-:W-:-:S03]  /*56ca0*/  NOP ;  /* 0x0000000000007918 */ /* 0x000fc60000000000 */
[----:B-1----:R-:W3:Y:S04]  /*56cb0*/  LDL.LU R28, [R1+0x4f0] ;  /* 0x0004f000011c7983 */ /* 0x002ee80000300800 */
[----:B------:R-:W3:Y:S04]  /*56cc0*/  LDL.LU R29, [R1+0x4f4] ;  /* 0x0004f400011d7983 */ /* 0x000ee80000300800 */
[----:B------:R-:W3:Y:S04]  /*56cd0*/  LDL.LU R30, [R1+0x4f8] ;  /* 0x0004f800011e7983 */ /* 0x000ee80000300800 */
[----:B------:R-:W3:Y:S04]  /*56ce0*/  LDL.LU R31, [R1+0x4fc] ;  /* 0x0004fc00011f7983 */ /* 0x000ee80000300800 */
[----:B------:R-:W-:Y:S04]  /*56cf0*/  STSM.16.M88.4 [R0], R44 ;  /* 0x0000002c00007844 */ /* 0x000fe80000000200 */
[----:B0-----:R-:W-:Y:S04]  /*56d00*/  STL.64 [R1+0x370], R12 ;  /* 0x0003700c01007387 */ /* 0x001fe80000100a00 */
[----:B------:R-:W-:Y:S01]  /*56d10*/  STL.64 [R1+0x378], R14 ;  /* 0x0003780e01007387 */ /* 0x000fe20000100a00 */
[----:B------:R-:W-:-:S03]  /*56d20*/  NOP ;  /* 0x0000000000007918 */ /* 0x000fc60000000000 */
[----:B------:R-:W0:Y:S01]  /*56d30*/  LDS.128 R12, [R0] ;  /* 0x00000000000c7984 */ /* 0x000e220000000c00 */
[----:B------:R-:W-:-:S03]  /*56d40*/  NOP ;  /* 0x0000000000007918 */ /* 0x000fc60000000000 */
[----:B0-----:R-:W-:Y:S04]  /*56d50*/  STL.64 [R1+0x3a0], R12 ;  /* 0x0003a00c01007387 */ /* 0x001fe80000100a00 */
[----:B------:R-:W-:Y:S04]  /*56d60*/  STL.64 [R1+0x3a8], R14 ;  /* 0x0003a80e01007387 */ /* 0x000fe80000100a00 */
        /* <DEDUP_REMOVED lines=18> */
[----:B--2---:R0:W-:Y:S01]  /*56e90*/  STSM.16.M88.4 [R0], R20 ;  /* 0x0000001400007844 */ /* 0x0041e20000000200 */
        /* <DEDUP_REMOVED lines=9> */
[----:B------:R-:W2:Y:S04]  /*56f30*/  LDL.LU R44, [R1+0x5f0] ;  /* 0x0005f000012c7983 */ /* 0x000ea80000300800 */
[----:B------:R-:W2:Y:S04]  /*56f40*/  LDL.LU R45, [R1+0x5f4] ;  /* 0x0005f400012d7983 */ /* 0x000ea80000300800 */
[----:B------:R-:W2:Y:S04]  /*56f50*/  LDL.LU R46, [R1+0x5f8] ;  /* 0x0005f800012e7983 */ /* 0x000ea80000300800 */
[----:B------:R-:W2:Y:S04]  /*56f60*/  LDL.LU R47, [R1+0x5fc] ;  /* 0x0005fc00012f7983 */ /* 0x000ea80000300800 */
        /* <DEDUP_REMOVED lines=10> */
[----:B------:R-:W-:Y:S01]  /*57010*/  STSM.16.M88.4 [R0], R56 ;  /* 0x0000003800007844 */ /* 0x000fe20000000200 */
        /* <DEDUP_REMOVED lines=9> */
[----:B----4-:R1:W-:Y:S04]  /*570b0*/  STSM.16.M88.4 [R0], R16 ;  /* 0x0000001000007844 */ /* 0x0103e80000000200 */
[----:B0-----:R-:W-:Y:S04]  /*570c0*/  STL.64 [R1+0x3f0], R12 ;  /* 0x0003f00c01007387 */ /* 0x001fe80000100a00 */
[----:B------:R-:W-:Y:S01]  /*570d0*/  STL.64 [R1+0x3f8], R14 ;  /* 0x0003f80e01007387 */ /* 0x000fe20000100a00 */
[----:B------:R-:W-:-:S03]  /*570e0*/  NOP ;  /* 0x0000000000007918 */ /* 0x000fc60000000000 */
[----:B-1----:R-:W4:Y:S04]  /*570f0*/  LDL.LU R16, [R1+0x660] ;  /* 0x0006600001107983 */ /* 0x002f280000300800 */
[----:B------:R-:W4:Y:S04]  /*57100*/  LDL.LU R17, [R1+0x664] ;  /* 0x0006640001117983 */ /* 0x000f280000300800 */
[----:B------:R-:W4:Y:S04]  /*57110*/  LDL.LU R18, [R1+0x668] ;  /* 0x0006680001127983 */ /* 0x000f280000300800 */
[----:B------:R-:W4:Y:S04]  /*57120*/  LDL.LU R19, [R1+0x66c] ;  /* 0x00066c0001137983 */ /* 0x000f280000300800 */
[----:B------:R-:W0:Y:S01]  /*57130*/  LDS.128 R12, [R0] ;  /* 0x00000000000c7984 */ /* 0x000e220000000c00 */
[----:B------:R-:W-:-:S03]  /*57140*/  NOP ;  /* 0x0000000000007918 */ /* 0x000fc60000000000 */
[----:B--2---:R1:W-:Y:S04]  /*57150*/  STSM.16.M88.4 [R0], R20 ;  /* 0x0000001400007844 */ /* 0x0043e80000000200 */
[----:B0-----:R-:W-:Y:S04]  /*57160*/  STL.64 [R1+0x3e0], R12 ;  /* 0x0003e00c01007387 */ /* 0x001fe80000100a00 */
[----:B------:R-:W-:Y:S01]  /*57170*/  STL.64 [R1+0x3e8], R14 ;  /* 0x0003e80e01007387 */ /* 0x000fe20000100a00 */
[----:B------:R-:W-:-:S03]  /*57180*/  NOP ;  /* 0x0000000000007918 */ /* 0x000fc60000000000 */
[----:B------:R-:W0:Y:S01]  /*57190*/  LDS.128 R12, [R0] ;  /* 0x00000000000c7984 */ /* 0x000e220000000c00 */
[----:B------:R-:W-:-:S03]  /*571a0*/  NOP ;  /* 0x0000000000007918 */ /* 0x000fc60000000000 */
[----:B-1----:R-:W2:Y:S04]  /*571b0*/  LDL.LU R20, [R1+0x770] ;  /* 0x0007700001147983 */ /* 0x002ea80000300800 */
[----:B------:R-:W2:Y:S04]  /*571c0*/  LDL.LU R21, [R1+0x774] ;  /* 0x0007740001157983 */ /* 0x000ea80000300800 */
[----:B------:R-:W2:Y:S04]  /*571d0*/  LDL.LU R22, [R1+0x778] ;  /* 0x0007780001167983 */ /* 0x000ea80000300800 */
[----:B------:R-:W2:Y:S04]  /*571e0*/  LDL.LU R23, [R1+0x77c] ;  /* 0x00077c0001177983 */ /* 0x000ea80000300800 */
        /* <DEDUP_REMOVED lines=36> */
[----:B------:R-:W4:Y:S04]  /*57430*/  LDL.LU R44, [R1+0x6e0] ;  /* 0x0006e000012c7983 */ /* 0x000f280000300800 */
[----:B------:R-:W4:Y:S04]  /*57440*/  LDL.LU R45, [R1+0x6e4] ;  /* 0x0006e400012d7983 */ /* 0x000f280000300800 */
[----:B------:R-:W4:Y:S04]  /*57450*/  LDL.LU R46, [R1+0x6e8] ;  /* 0x0006e800012e7983 */ /* 0x000f280000300800 */
[----:B------:R-:W4:Y:S04]  /*57460*/  LDL.LU R47, [R1+0x6ec] ;  /* 0x0006ec00012f7983 */ /* 0x000f280000300800 */
        /* <DEDUP_REMOVED lines=20> */
[----:B---3--:R1:W-:Y:S04]  /*575b0*/  STSM.16.M88.4 [R0], R28 ;  /* 0x0000001c00007844 */ /* 0x0083e80000000200 */
[----:B0-----:R-:W-:Y:S04]  /*575c0*/  STL.64 [R1+0x470], R12 ;  /* 0x0004700c01007387 */ /* 0x001fe80000100a00 */
[----:B------:R-:W-:Y:S01]  /*575d0*/  STL.64 [R1+0x478], R14 ;  /* 0x0004780e01007387 */ /* 0x000fe20000100a00 */
[----:B------:R-:W-:-:S03]  /*575e0*/  NOP ;  /* 0x0000000000007918 */ /* 0x000fc60000000000 */
[----:B-1----:R-:W3:Y:S04]  /*575f0*/  LDL.LU R28, [R1+0x670] ;  /* 0x00067000011c7983 */ /* 0x002ee80000300800 */
[----:B------:R-:W3:Y:S04]  /*57600*/  LDL.LU R29, [R1+0x674] ;  /* 0x00067400011d7983 */ /* 0x000ee80000300800 */
[----:B------:R-:W3:Y:S04]  /*57610*/  LDL.LU R30, [R1+0x678] ;  /* 0x00067800011e7983 */ /* 0x000ee80000300800 */
[----:B------:R-:W3:Y:S04]  /*57620*/  LDL.LU R31, [R1+0x67c] ;  /* 0x00067c00011f7983 */ /* 0x000ee80000300800 */
[----:B------:R-:W0:Y:S01]  /*57630*/  LDS.128 R12, [R0] ;  /* 0x00000000000c7984 */ /* 0x000e220000000c00 */
[----:B------:R-:W-:-:S03]  /*57640*/  NOP ;  /* 0x0000000000007918 */ /* 0x000fc60000000000 */
[----:B----4-:R1:W-:Y:S04]  /*57650*/  STSM.16.M88.4 [R0], R16 ;  /* 0x0000001000007844 */ /* 0x0103e80000000200 */
[----:B0-----:R-:W-:Y:S04]  /*57660*/  STL.64 [R1+0x460], R12 ;  /* 0x0004600c01007387 */ /* 0x001fe80000100a00 */
[----:B------:R-:W-:Y:S01]  /*57670*/  STL.64 [R1+0x468], R14 ;  /* 0x0004680e01007387 */ /* 0x000fe20000100a00 */
[----:B------:R-:W-:-:S03]  /*57680*/  NOP ;  /* 0x0000000000007918 */ /* 0x000fc60000000000 */
[----:B------:R-:W0:Y:S01]  /*57690*/  LDS.128 R12, [R0] ;  /* 0x00000000000c7984 */ /* 0x000e220000000c00 */
[----:B------:R-:W-:-:S03]  /*576a0*/  NOP ;  /* 0x0000000000007918 */ /* 0x000fc60000000000 */
[----:B-1----:R-:W4:Y:S04]  /*576b0*/  LDL.LU R16, [R1+0x7d0] ;  /* 0x0007d00001107983 */ /* 0x002f280000300800 */
        /* <DEDUP_REMOVED lines=63> */
[----:B--2---:R1:W-:Y:S04]  /*57ab0*/  STSM.16.M88.4 [R0], R20 ;  /* 0x0000001400007844 */ /* 0x0043e80000000200 */
        /* <DEDUP_REMOVED lines=329> */
[----:B0-----:R-:W-:Y:S04]  /*58f50*/  STL.64 [R1+0x700], R12 ;  /* 0x0007000c01007387 */ /* 0x001fe80000100a00 */
        /* <DEDUP_REMOVED lines=9> */
[----:B------:R-:W-:Y:S04]  /*58ff0*/  STSM.16.M88.4 [R0], R44 ;  /* 0x0000002c00007844 */ /* 0x000fe80000000200 */
[----:B-1----:R-:W-:Y:S04]  /*59000*/  STL.64 [R1+0x720], R12 ;  /* 0x0007200c01007387 */ /* 0x002fe80000100a00 */
        /* <DEDUP_REMOVED lines=8> */
[----:B------:R-:W3:Y:S04]  /*59090*/  LDL.LU R56, [R1+0x11c0] ;  /* 0x0011c00001387983 */ /* 0x000ee80000300800 */
[----:B------:R-:W3:Y:S04]  /*590a0*/  LDL.LU R57, [R1+0x11c4] ;  /* 0x0011c40001397983 */ /* 0x000ee80000300800 */
[----:B------:R-:W0:Y:S01]  /*590b0*/  LDS.128 R12, [R0] ;  /* 0x00000000000c7984 */ /* 0x000e220000000c00 */
[----:B------:R-:W-:-:S03]  /*590c0*/  NOP ;  /* 0x0000000000007918 */ /* 0x000fc60000000000 */
[----:B------:R-:W3:Y:S04]  /*590d0*/  LDL.LU R58, [R1+0x11c8] ;  /* 0x0011c800013a7983 */ /* 0x000ee80000300800 */
[----:B------:R-:W3:Y:S04]  /*590e0*/  LDL.LU R59, [R1+0x11cc] ;  /* 0x0011cc00013b7983 */ /* 0x000ee80000300800 */
[----:B------:R-:W3:Y:S04]  /*590f0*/  LDL.LU R52, [R1+0x11b0] ;  /* 0x0011b00001347983 */ /* 0x000ee80000300800 */
        /* <DEDUP_REMOVED lines=14> */
[----:B-1----:R-:W-:Y:S04]  /*591e0*/  STL.64 [R1+0x780], R12 ;  /* 0x0007800c01007387 */ /* 0x002fe80000100a00 */
[----:B------:R-:W-:Y:S04]  /*591f0*/  STL.64 [R1+0x788], R14 ;  /* 0x0007880e01007387 */ /* 0x000fe80000100a00 */
[----:B------:R-:W4:Y:S04]  /*59200*/  LDL.LU R17, [R1+0x1194] ;  /* 0x0011940001117983 */ /* 0x000f280000300800 */
[----:B------:R-:W4:Y:S04]  /*59210*/  LDL.LU R18, [R1+0x1198] ;  /* 0x0011980001127983 */ /* 0x000f280000300800 */
[----:B--2---:R-:W-:Y:S01]  /*59220*/  STSM.16.M88.4 [R0], R20 ;  /* 0x0000001400007844 */ /* 0x004fe20000000200 */
[----:B------:R-:W-:-:S03]  /*59230*/  NOP ;  /* 0x0000000000007918 */ /* 0x000fc60000000000 */
[----:B------:R-:W0:Y:S01]  /*59240*/  LDS.128 R12, [R0] ;  /* 0x00000000000c7984 */ /* 0x000e220000000c00 */
[----:B------:R-:W-:-:S03]  /*59250*/  NOP ;  /* 0x0000000000007918 */ /* 0x000fc60000000000 */
[----:B------:R-:W4:Y:S04]  /*59260*/  LDL.LU R19, [R1+0x119c] ;  /* 0x00119c0001137983 */ /* 0x000f280000300800 */
[----:B------:R-:W2:Y:S04]  /*59270*/  LDL.LU R44, [R1+0x11e0] ;  /* 0x0011e000012c7983 */ /* 0x000ea80000300800 */
        /* <DEDUP_REMOVED lines=9> */
[----:B------:R-:W2:Y:S04]  /*59310*/  LDL R5, [R1+0x17b8] ;  /* 0x0017b80001057983 */ /* 0x000ea80000100800 */
[----:B------:R-:W2:Y:S04]  /*59320*/  LDL R33, [R1+0x1164] ;  /* 0x0011640001217983 */ /* 0x000ea80000100800 */
[----:B---3--:R0:W-:Y:S01]  /*59330*/  STSM.16.M88.4 [R0], R56 ;  /* 0x0000003800007844 */ /* 0x0081e20000000200 */
[----:B------:R-:W-:-:S03]  /*59340*/  NOP ;  /* 0x0000000000007918 */ /* 0x000fc60000000000 */
[----:B------:R-:W1:Y:S01]  /*59350*/  LDS.128 R12, [R0] ;  /* 0x00000000000c7984 */ /* 0x000e620000000c00 */
[----:B------:R-:W-:Y:S01]  /*59360*/  NOP ;  /* 0x0000000000007918 */ /* 0x000fe20000000000 */
[----:B0-----:R-:W0:Y:S08]  /*59370*/  LDC R56, c[0x0][0x244] ;  /* 0x00009100ff387b82 */ /* 0x001e300000000800 */
[----:B------:R-:W3:Y:S01]  /*59380*/  LDC R57, c[0x0][0x244] ;  /* 0x00009100ff397b82 */ /* 0x000ee20000000800 */
[----:B------:R0:W-:Y:S04]  /*59390*/  STSM.16.M88.4 [R0], R52 ;  /* 0x0000003400007844 */ /* 0x0001e80000000200 */
[----:B-1----:R-:W-:Y:S04]  /*593a0*/  STL.64 [R1+0x7a0], R12 ;  /* 0x0007a00c01007387 */ /* 0x002fe80000100a00 */
[----:B------:R-:W-:Y:S01]  /*593b0*/  STL.64 [R1+0x7a8], R14 ;  /* 0x0007a80e01007387 */ /* 0x000fe20000100a00 */
[----:B------:R-:W-:-:S03]  /*593c0*/  NOP ;  /* 0x0000000000007918 */ /* 0x000fc60000000000 */
[----:B------:R-:W1:Y:S01]  /*593d0*/  LDS.128 R12, [R0] ;  /* 0x00000000000c7984 */ /* 0x000e620000000c00 */
[----:B------:R-:W-:-:S03]  /*593e0*/  NOP ;  /* 0x0000000000007918 */ /* 0x000fc60000000000 */
[----:B------:R3:W-:Y:S01]  /*593f0*/  STSM.16.M88.4 [R0], R28 ;  /* 0x0000001c00007844 */ /* 0x0007e20000000200 */
[----:B0-----:R-:W0:Y:S08]  /*59400*/  LDC R52, c[0x0][0x244] ;  /* 0x00009100ff347b82 */ /* 0x001e300000000800 */
[----:B------:R-:W0:Y:S08]  /*59410*/  LDC R53, c[0x0][0x244] ;  /* 0x00009100ff357b82 */ /* 0x000e300000000800 */
[----:B------:R-:W0:Y:S01]  /*59420*/  LDC R55, c[0x0][0x244] ;  /* 0x00009100ff377b82 */ /* 0x000e220000000800 */
[----:B-1----:R-:W-:Y:S04]  /*59430*/  STL.64 [R1+0x770], R12 ;  /* 0x0007700c01007387 */ /* 0x002fe80000100a00 */
[----:B------:R-:W-:Y:S01]  /*59440*/  STL.64 [R1+0x778], R14 ;  /* 0x0007780e01007387 */ /* 0x000fe20000100a00 */
[----:B------:R-:W-:-:S03]  /*59450*/  NOP ;  /* 0x0000000000007918 */ /* 0x000fc60000000000 */
[----:B---3--:R-:W3:Y:S04]  /*59460*/  LDL.LU R28, [R1+0x1200] ;  /* 0x00120000011c7983 */ /* 0x008ee80000300800 */
[----:B------:R-:W3:Y:S04]  /*59470*/  LDL.LU R29, [R1+0x1204] ;  /* 0x00120400011d7983 */ /* 0x000ee80000300800 */
[----:B------:R-:W3:Y:S04]  /*59480*/  LDL.LU R30, [R1+0x1208] ;  /* 0x00120800011e7983 */ /* 0x000ee80000300800 */
[----:B------:R-:W3:Y:S04]  /*59490*/  LDL.LU R31, [R1+0x120c] ;  /* 0x00120c00011f7983 */ /* 0x000ee80000300800 */
[----:B------:R-:W1:Y:S01]  /*594a0*/  LDS.128 R12, [R0] ;  /* 0x00000000000c7984 */ /* 0x000e620000000c00 */
[----:B------:R-:W-:-:S03]  /*594b0*/  NOP ;  /* 0x0000000000007918 */ /* 0x000fc60000000000 */
[----:B-1----:R-:W-:Y:S04]  /*594c0*/  STL.64 [R1+0x740], R12 ;  /* 0x0007400c01007387 */ /* 0x002fe80000100a00 */
[----:B------:R-:W-:Y:S04]  /*594d0*/  STL.64 [R1+0x748], R14 ;  /* 0x0007480e01007387 */ /* 0x000fe80000100a00 */
[----:B----4-:R1:W-:Y:S01]  /*594e0*/  STSM.16.M88.4 [R0], R16 ;  /* 0x0000001000007844 */ /* 0x0103e20000000200 */
[----:B------:R-:W-:-:S03]  /*594f0*/  NOP ;  /* 0x0000000000007918 */ /* 0x000fc60000000000 */
[----:B------:R-:W4:Y:S01]  /*59500*/  LDS.128 R12, [R0] ;  /* 0x00000000000c7984 */ /* 0x000f220000000c00 */
[----:B------:R-:W-:Y:S01]  /*59510*/  NOP ;  /* 0x0000000000007918 */ /* 0x000fe20000000000 */
[----:B-1----:R-:W1:Y:S08]  /*59520*/  LDC R17, c[0x0][0x244] ;  /* 0x00009100ff117b82 */ /* 0x002e700000000800 */
[----:B------:R-:W0:Y:S08]  /*59530*/  LDC R19, c[0x0][0x244] ;  /* 0x00009100ff137b82 */ /* 0x000e300000000800 */
[----:B------:R-:W0:Y:S01]  /*59540*/  LDC R16, c[0x0][0x244] ;  /* 0x00009100ff107b82 */ /* 0x000e220000000800 */
[----:B----4-:R-:W-:Y:S04]  /*59550*/  STL.64 [R1+0x730], R12 ;  /* 0x0007300c01007387 */ /* 0x010fe80000100a00 */
[----:B--2---:R2:W-:Y:S04]  /*59560*/  STSM.16.M88.4 [R0], R44 ;  /* 0x0000002c00007844 */ /* 0x0045e80000000200 */
[----:B------:R-:W-:Y:S01]  /*59570*/  STL.64 [R1+0x738], R14 ;  /* 0x0007380e01007387 */ /* 0x000fe20000100a00 */
[----:B------:R-:W-:-:S03]  /*59580*/  NOP ;  /* 0x0000000000007918 */ /* 0x000fc60000000000 */
[----:B------:R-:W4:Y:S01]  /*59590*/  LDS.128 R12, [R0] ;  /* 0x00000000000c7984 */ /* 0x000f220000000c00 */
[----:B------:R-:W-:-:S03]  /*595a0*/  NOP ;  /* 0x0000000000007918 */ /* 0x000fc60000000000 */
[----:B------:R1:W-:Y:S01]  /*595b0*/  STSM.16.M88.4 [R0], R20 ;  /* 0x0000001400007844 */ /* 0x0003e20000000200 */
[----:B------:R-:W-:Y:S01]  /*595c0*/  IMAD R3, R5, UR4, RZ ;  /* 0x0000000405037c24 */ /* 0x000fe2000f8e02ff */
[----:B------:R-:W-:Y:S01]  /*595d0*/  ULDC UR4, c[0x0][0x228] ;  /* 0x00008a0000047ab9 */ /* 0x000fe20000000800 */
[----:B--2---:R-:W2:Y:S08]  /*595e0*/  LDC R44, c[0x0][0x244] ;  /* 0x00009100ff2c7b82 */ /* 0x004eb00000000800 */
[----:B-1----:R-:W1:Y:S01]  /*595f0*/  LDC R23, c[0x0][0x244] ;  /* 0x00009100ff177b82 */ /* 0x002e620000000800 */
[----:B----4-:R-:W-:Y:S04]  /*59600*/  STL.64 [R1+0x710], R12 ;  /* 0x0007100c01007387 */ /* 0x010fe80000100a00 */
[----:B------:R-:W-:Y:S01]  /*59610*/  STL.64 [R1+0x718], R14 ;  /* 0x0007180e01007387 */ /* 0x000fe20000100a00 */
[----:B------:R-:W-:-:S03]  /*59620*/  NOP ;  /* 0x0000000000007918 */ /* 0x000fc60000000000 */
[----:B------:R-:W4:Y:S01]  /*59630*/  LDS.128 R12, [R0] ;  /* 0x00000000000c7984 */ /* 0x000f220000000c00 */
[----:B------:R-:W-:-:S03]  /*59640*/  NOP ;  /* 0x0000000000007918 */ /* 0x000fc60000000000 */
[----:B------:R-:W2:Y:S04]  /*59650*/  LDL.LU R27, [R1+0xa0] ;  /* 0x0000a000011b7983 */ /* 0x000ea80000300800 */
[----:B----4-:R4:W-:Y:S04]  /*59660*/  STL.64 [R1+0x6e0], R12 ;  /* 0x0006e00c01007387 */ /* 0x0109e80000100a00 */
[----:B------:R0:W-:Y:S04]  /*59670*/  STL.64 [R1+0x6e8], R14 ;  /* 0x0006e80e01007387 */ /* 0x0001e80000100a00 */
[----:B------:R-:W2:Y:S04]  /*59680*/  LDL.LU R47, [R1+0x90] ;  /* 0x00009000012f7983 */ /* 0x000ea80000300800 */
[----:B------:R-:W2:Y:S04]  /*59690*/  LDL.LU R9, [R1+0x80] ;  /* 0x0000800001097983 */ /* 0x000ea80000300800 */
[----:B------:R-:W2:Y:S04]  /*596a0*/  LDL R6, [R1+0x2058] ;  /* 0x0020580001067983 */ /* 0x000ea80000100800 */
[----:B------:R-:W2:Y:S04]  /*596b0*/  LDL R10, [R1+0x297c] ;  /* 0x00297c00010a7983 */ /* 0x000ea80000100800 */
[----:B------:R-:W2:Y:S04]  /*596c0*/  LDL R11, [R1+0x2978] ;  /* 0x00297800010b7983 */ /* 0x000ea80000100800 */
[----:B----4-:R-:W4:Y:S04]  /*596d0*/  LDL R12, [R1+0x2960] ;  /* 0x00296000010c7983 */ /* 0x010f280000100800 */
[----:B------:R-:W4:Y:S04]  /*596e0*/  LDL R32, [R1+0x2970] ;  /* 0x0029700001207983 */ /* 0x000f280000100800 */
[----:B------:R-:W4:Y:S04]  /*596f0*/  LDL R37, [R1+0x2974] ;  /* 0x0029740001257983 */ /* 0x000f280000100800 */
[----:B------:R-:W4:Y:S04]  /*59700*/  LDL R36, [R1+0x1e7c] ;  /* 0x001e7c0001247983 */ /* 0x000f280000100800 */
[----:B------:R-:W4:Y:S04]  /*59710*/  LDL R13, [R1+0x2968] ;  /* 0x00296800010d7983 */ /* 0x000f280000100800 */
[----:B0-----:R-:W4:Y:S04]  /*59720*/  LDL R14, [R1+0x296c] ;  /* 0x00296c00010e7983 */ /* 0x001f280000100800 */
[----:B------:R-:W4:Y:S04]  /*59730*/  LDL R34, [R1+0x1f2c] ;  /* 0x001f2c0001227983 */ /* 0x000f280000100800 */
[----:B------:R-:W4:Y:S04]  /*59740*/  LDL R38, [R1+0x295c] ;  /* 0x00295c0001267983 */ /* 0x000f280000100800 */
[----:B------:R-:W4:Y:S04]  /*59750*/  LDL R15, [R1+0x1d50] ;  /* 0x001d5000010f7983 */ /* 0x000f280000100800 */
[----:B------:R-:W4:Y:S04]  /*59760*/  LDL R39, [R1+0x1b0c] ;  /* 0x001b0c0001277983 */ /* 0x000f280000100800 */
[----:B------:R-:W4:Y:S04]  /*59770*/  LDL R35, [R1+0x2640] ;  /* 0x0026400001237983 */ /* 0x000f280000100800 */
[----:B---3--:R-:W-:Y:S04]  /*59780*/  STSM.16.M88.4 [R0], R28 ;  /* 0x0000001c00007844 */ /* 0x008fe80000000200 */
[----:B------:R0:W-:Y:S04]  /*59790*/  STL [R1+0x29b8], R0 ;  /* 0x0029b80001007387 */ /* 0x0001e80000100800 */
[----:B0-----:R-:W3:Y:S01]  /*597a0*/  LDL R0, [R1+0x2964] ;  /* 0x0029640001007983 */ /* 0x001ee20000100800 */
[----:B------:R-:W-:Y:S01]  /*597b0*/  LEA R2, P1, R3, UR6, 0x1 ;  /* 0x0000000603027c11 */ /* 0x000fe2000f8208ff */
[----:B------:R-:W-:-:S02]  /*597c0*/  IMAD R17, R17, 0x20, R3 ;  /* 0x0000002011117824 */ /* 0x000fc400078e0203 */
[----:B------:R-:W3:Y:S01]  /*597d0*/  LDL.LU R58, [R1+0x70] ;  /* 0x00007000013a7983 */ /* 0x000ee20000300800 */
[----:B------:R-:W-:Y:S01]  /*597e0*/  LEA.HI.X.SX32 R3, R3, UR7, 0x1, P1 ;  /* 0x0000000703037c11 */ /* 0x000fe200088f0eff */
[----:B------:R-:W-:Y:S01]  /*597f0*/  IMAD R19, R19, 0x20, R17 ;  /* 0x0000002013137824 */ /* 0x000fe200078e0211 */
[----:B------:R-:W-:Y:S01]  /*59800*/  ISETP.GE.AND P1, PT, R5, UR4, PT ;  /* 0x0000000405007c0c */ /* 0x000fe2000bf26270 */
[----:B------:R-:W-:Y:S01]  /*59810*/  ULDC UR4, c[0x0][0x248] ;  /* 0x0000920000047ab9 */ /* 0x000fe20000000800 */
[----:B------:R-:W3:Y:S01]  /*59820*/  LDL.LU R59, [R1+0x60] ;  /* 0x00006000013b7983 */ /* 0x000ee20000300800 */
[----:B------:R-:W-:Y:S01]  /*59830*/  ULDC.64 UR6, c[0x0][0x220] ;  /* 0x0000880000067ab9 */ /* 0x000fe20000000a00 */
[C---:B------:R-:W-:Y:S01]  /*59840*/  ISETP.LT.AND P1, PT, R33.reuse, UR5, !P1 ;  /* 0x0000000521007c0c */ /* 0x040fe2000cf21270 */
[----:B------:R-:W-:Y:S01]  /*59850*/  IMAD R54, R33, UR4, RZ ;  /* 0x0000000421367c24 */ /* 0x000fe2000f8e02ff */
[----:B------:R-:W-:-:S03]  /*59860*/  ULDC.64 UR4, c[0x0][0x220] ;  /* 0x0000880000047ab9 */ /* 0x000fc60000000a00 */
[----:B------:R-:W-:Y:S01]  /*59870*/  IMAD.WIDE R20, R54, 0x2, R2 ;  /* 0x0000000236147825 */ /* 0x000fe200078e0202 */
[----:B------:R-:W-:Y:S01]  /*59880*/  NOP ;  /* 0x0000000000007918 */ /* 0x000fe20000000000 */
[----:B------:R-:W-:Y:S01]  /*59890*/  LEA R18, P2, R19, UR6, 0x1 ;  /* 0x0000000613127c11 */ /* 0x000fe2000f8408ff */
[----:B------:R-:W-:-:S05]  /*598a0*/  ULDC UR6, c[0x0][0x228] ;  /* 0x00008a0000067ab9 */ /* 0x000fca0000000800 */
[----:B--2---:R0:W-:Y:S02]  /*598b0*/  @P1 STG.E.U16 desc[UR8][R20.64], R27 ;  /* 0x0000001b14001986 */ /* 0x0041e4000c101508 */
[----:B0-----:R-:W-:Y:S01]  /*598c0*/  IMAD R21, R16, 0x20, R19 ;  /* 0x0000002010157824 */ /* 0x001fe200078e0213 */
[----:B------:R-:W-:Y:S01]  /*598d0*/  LEA R16, P1, R17, UR4, 0x1 ;  /* 0x0000000411107c11 */ /* 0x000fe2000f8208ff */
[----:B------:R-:W-:Y:S02]  /*598e0*/  ULDC UR4, c[0x0][0x228] ;  /* 0x00008a0000047ab9 */ /* 0x000fe40000000800 */
[----:B-1----:R-:W-:Y:S01]  /*598f0*/  IMAD R23, R23, 0x20, R21 ;  /* 0x0000002017177824 */ /* 0x002fe200078e0215 */
[----:B------:R-:W-:Y:S01]  /*59900*/  LEA.HI.X.SX32 R17, R17, UR5, 0x1, P1 ;  /* 0x0000000511117c11 */ /* 0x000fe200088f0eff */
[----:B------:R-:W-:-:S03]  /*59910*/  ULDC UR5, c[0x0][0x228] ;  /* 0x00008a0000057ab9 */ /* 0x000fc60000000800 */
[----:B------:R-:W-:Y:S01]  /*59920*/  LEA R22, P1, R23, UR12, 0x1 ;  /* 0x0000000c17167c11 */ /* 0x000fe2000f8208ff */
[----:B------:R-:W-:Y:S01]  /*59930*/  IMAD R25, R25, 0x20, R23 ;  /* 0x0000002019197824 */ /* 0x000fe200078e0217 */
[----:B------:R-:W-:Y:S02]  /*59940*/  LEA R20, P3, R21, UR10, 0x1 ;  /* 0x0000000a15147c11 */ /* 0x000fe4000f8608ff */
[----:B------:R-:W-:Y:S01]  /*59950*/  LEA.HI.X.SX32 R23, R23, UR13, 0x1, P1 ;  /* 0x0000000d17177c11 */ /* 0x000fe200088f0eff */
[----:B------:R-:W-:Y:S01]  /*59960*/  ULDC.64 UR12, c[0x0][0x220] ;  /* 0x00008800000c7ab9 */ /* 0x000fe20000000a00 */
[----:B------:R-:W-:Y:S02]  /*59970*/  ISETP.GE.AND P1, PT, R33, UR33, PT ;  /* 0x0000002121007c0c */ /* 0x000fe4000bf26270 */
[----:B------:R-:W-:Y:S02]  /*59980*/  LEA.HI.X.SX32 R21, R21, UR11, 0x1, P3 ;  /* 0x0000000b15157c11 */ /* 0x000fe400098f0eff */
[----:B------:R-:W-:-:S02]  /*59990*/  LEA.HI.X.SX32 R19, R19, UR7, 0x1, P2 ;  /* 0x0000000713137c11 */ /* 0x000fc400090f0eff */
[----:B------:R-:W-:Y:S01]  /*599a0*/  PRMT R42, R27, 0x7632, R42 ;  /* 0x000076321b2a7816 */ /* 0x000fe2000000002a */
[----:B------:R-:W-:Y:S01]  /*599b0*/  IMAD.WIDE R26, R54, 0x2, R16 ;  /* 0x00000002361a7825 */ /* 0x000fe200078e0210 */
[----:B------:R-:W-:-:S03]  /*599c0*/  ULDC.64 UR10, c[0x0][0x220] ;  /* 0x00008800000a7ab9 */ /* 0x000fc60000000a00 */
[----:B------:R-:W-:Y:S01]  /*599d0*/  IMAD.WIDE R28, R54, 0x2, R18 ;  /* 0x00000002361c7825 */ /* 0x000fe200078e0212 */
[----:B------:R-:W-:-:S03]  /*599e0*/  PRMT R24, R47, 0x7632, R24 ;  /* 0x000076322f187816 */ /* 0x000fc60000000018 */
[----:B------:R-:W-:-:S04]  /*599f0*/  IMAD.WIDE R30, R54, 0x2, R20 ;  /* 0x00000002361e7825 */ /* 0x000fc800078e0214 */
[----:B------:R-:W-:Y:S01]  /*59a00*/  IMAD.WIDE R40, R54, 0x2, R22 ;  /* 0x0000000236287825 */ /* 0x000fe200078e0216 */
[----:B------:R-:W-:Y:S02]  /*59a10*/  PRMT R49, R9, 0x7632, R49 ;  /* 0x0000763209317816 */ /* 0x000fe40000000031 */
[----:B----4-:R-:W-:Y:S02]  /*59a20*/  ISETP.LT.AND P2, PT, R12, UR4, !P1 ;  /* 0x000000040c007c0c */ /* 0x010fe4000cf41270 */
[----:B------:R-:W-:Y:S01]  /*59a30*/  ISETP.LT.AND P4, PT, R13, UR6, !P1 ;  /* 0x000000060d007c0c */ /* 0x000fe2000cf81270 */
[----:B------:R-:W-:Y:S01]  /*59a40*/  ULDC.64 UR6, c[0x0][0x220] ;  /* 0x0000880000067ab9 */ /* 0x000fe20000000a00 */
[----:B------:R-:W-:-:S13]  /*59a50*/  ISETP.LT.AND P5, PT, R39, UR28, !P1 ;  /* 0x0000001c27007c0c */ /* 0x000fda000cfa1270 */
[----:B------:R0:W-:Y:S01]  /*59a60*/  @P5 STG.E.U16 desc[UR8][R26.64], R42 ;  /* 0x0000002a1a005986 */ /* 0x0001e2000c101508 */
[----:B---3--:R-:W-:-:S03]  /*59a70*/  ISETP.LT.AND P3, PT, R0, UR5, !P1 ;  /* 0x0000000500007c0c */ /* 0x008fc6000cf61270 */
[----:B------:R-:W-:Y:S01]  /*59a80*/  @P4 STG.E.U16 desc[UR8][R28.64], R47 ;  /* 0x0000002f1c004986 */ /* 0x000fe2000c101508 */
[----:B0-----:R-:W-:Y:S01]  /*59a90*/  IMAD R27, R43, 0x20, R25 ;  /* 0x000000202b1b7824 */ /* 0x001fe200078e0219 */
[----:B------:R-:W-:-:S08]  /*59aa0*/  ULDC.64 UR4, c[0x0][0x220] ;  /* 0x0000880000047ab9 */ /* 0x000fd00000000a00 */
[----:B------:R-:W-:Y:S04]  /*59ab0*/  @P3 STG.E.U16 desc[UR8][R30.64], R24 ;  /* 0x000000181e003986 */ /* 0x000fe8000c101508 */
[----:B------:R0:W-:Y:S04]  /*59ac0*/  @P2 STG.E.U16 desc[UR8][R40.64], R9 ;  /* 0x0000000928002986 */ /* 0x0001e8000c101508 */
[----:B0-----:R-:W2:Y:S01]  /*59ad0*/  LDL.LU R9, [R1+0x50] ;  /* 0x0000500001097983 */ /* 0x001ea20000300800 */
[----:B------:R-:W-:Y:S01]  /*59ae0*/  LEA R26, P3, R27, UR6, 0x1 ;  /* 0x000000061b1a7c11 */ /* 0x000fe2000f8608ff */
[----:B------:R-:W-:Y:S01]  /*59af0*/  IMAD R29, R44, 0x20, R27 ;  /* 0x000000202c1d7824 */ /* 0x000fe200078e021b */
[----:B------:R-:W-:Y:S01]  /*59b00*/  LEA R24, P2, R25, UR4, 0x1 ;  /* 0x0000000419187c11 */ /* 0x000fe2000f8408ff */
[----:B------:R-:W-:Y:S01]  /*59b10*/  ULDC UR6, c[0x0][0x228] ;  /* 0x00008a0000067ab9 */ /* 0x000fe20000000800 */
[----:B------:R-:W-:Y:S01]  /*59b20*/  LEA.HI.X.SX32 R27, R27, UR7, 0x1, P3 ;  /* 0x000000071b1b7c11 */ /* 0x000fe200098f0eff */
[----:B------:R-:W-:Y:S01]  /*59b30*/  IMAD R48, R48, 0x20, R29 ;  /* 0x0000002030307824 */ /* 0x000fe200078e021d */
[----:B------:R-:W-:Y:S01]  /*59b40*/  ULDC UR7, c[0x0][0x228] ;  /* 0x00008a0000077ab9 */ /* 0x000fe20000000800 */
[----:B------:R-:W-:Y:S01]  /*59b50*/  LEA R28, P4, R29, UR10, 0x1 ;  /* 0x0000000a1d1c7c11 */ /* 0x000fe2000f8808ff */
[----:B------:R-:W-:Y:S01]  /*59b60*/  ULDC UR4, c[0x0][0x228] ;  /* 0x00008a0000047ab9 */ /* 0x000fe20000000800 */
[----:B------:R-:W-:-:S02]  /*59b70*/  ISETP.LT.AND P5, PT, R38, UR7, !P1 ;  /* 0x0000000726007c0c */ /* 0x000fc4000cfa1270 */
[----:B------:R-:W-:Y:S01]  /*59b80*/  LEA.HI.X.SX32 R25, R25, UR5, 0x1, P2 ;  /* 0x0000000519197c11 */ /* 0x000fe200090f0eff */
[----:B------:R-:W-:Y:S01]  /*59b90*/  ULDC UR5, c[0x0][0x228] ;  /* 0x00008a0000057ab9 */ /* 0x000fe20000000800 */
[----:B------:R-:W-:Y:S02]  /*59ba0*/  LEA R30, P2, R48, UR12, 0x1 ;  /* 0x0000000c301e7c11 */ /* 0x000fe4000f8408ff */
[----:B------:R-:W-:Y:S01]  /*59bb0*/  LEA.HI.X.SX32 R29, R29, UR11, 0x1, P4 ;  /* 0x0000000b1d1d7c11 */ /* 0x000fe2000a0f0eff */
[----:B------:R-:W-:Y:S01]  /*59bc0*/  IMAD.WIDE R40, R54, 0x2, R24 ;  /* 0x0000000236287825 */ /* 0x000fe200078e0218 */
[----:B------:R-:W-:Y:S01]  /*59bd0*/  ISETP.LT.AND P4, PT, R35, UR6, !P1 ;  /* 0x0000000623007c0c */ /* 0x000fe2000cf81270 */
[----:B------:R-:W-:Y:S01]  /*59be0*/  ULDC.64 UR10, c[0x0][0x220] ;  /* 0x00008800000a7ab9 */ /* 0x000fe20000000a00 */
[----:B------:R-:W-:Y:S02]  /*59bf0*/  LEA.HI.X.SX32 R31, R48, UR13, 0x1, P2 ;  /* 0x0000000d301f7c11 */ /* 0x000fe400090f0eff */
[----:B------:R-:W-:Y:S01]  /*59c00*/  ISETP.LT.AND P3, PT, R6, UR5, !P1 ;  /* 0x0000000506007c0c */ /* 0x000fe2000cf61270 */
[----:B------:R-:W-:Y:S01]  /*59c10*/  IMAD.WIDE R42, R54, 0x2, R26 ;  /* 0x00000002362a7825 */ /* 0x000fe200078e021a */
[----:B------:R-:W-:Y:S01]  /*59c20*/  ISETP.LT.AND P2, PT, R34, UR4, !P1 ;  /* 0x0000000422007c0c */ /* 0x000fe2000cf41270 */
[----:B------:R0:W-:Y:S01]  /*59c30*/  @P5 STG.E.U16 desc[UR8][R40.64], R49 ;  /* 0x0000003128005986 */ /* 0x0001e2000c101508 */
[----:B------:R-:W-:Y:S01]  /*59c40*/  PRMT R50, R58, 0x7632, R50 ;  /* 0x000076323a327816 */ /* 0x000fe20000000032 */
[C---:B------:R-:W-:Y:S01]  /*59c50*/  IMAD.WIDE R44, R54.reuse, 0x2, R28 ;  /* 0x00000002362c7825 */ /* 0x040fe200078e021c */
[----:B------:R-:W-:Y:S01]  /*59c60*/  ULDC.64 UR4, c[0x0][0x220] ;  /* 0x0000880000047ab9 */ /* 0x000fe20000000a00 */
[----:B------:R-:W-:Y:S01]  /*59c70*/  ULDC.64 UR6, c[0x0][0x220] ;  /* 0x0000880000067ab9 */ /* 0x000fe20000000a00 */
[----:B------:R-:W-:Y:S01]  /*59c80*/  STL [R1+0x2bf8], R15 ;  /* 0x002bf80f01007387 */ /* 0x000fe20000100800 */
[----:B------:R-:W-:Y:S01]  /*59c90*/  IMAD.WIDE R46, R54, 0x2, R30 ;  /* 0x00000002362e7825 */ /* 0x000fe200078e021e */
[----:B------:R-:W-:Y:S01]  /*59ca0*/  PRMT R4, R61, 0x7632, R4 ;  /* 0x000076323d047816 */ /* 0x000fe20000000004 */
[----:B------:R-:W-:Y:S01]  /*59cb0*/  ULDC.64 UR12, c[0x0][0x228] ;  /* 0x00008a00000c7ab9 */ /* 0x000fe20000000a00 */
[----:B------:R1:W-:Y:S01]  /*59cc0*/  @P4 STG.E.U16 desc[UR8][R42.64], R58 ;  /* 0x0000003a2a004986 */ /* 0x0003e2000c101508 */
[----:B0-----:R-:W-:-:S03]  /*59cd0*/  IMAD R41, R52, 0x20, R48 ;  /* 0x0000002034297824 */ /* 0x001fc600078e0230 */
[----:B------:R0:W-:Y:S04]  /*59ce0*/  @P3 STG.E.U16 desc[UR8][R44.64], R50 ;  /* 0x000000322c003986 */ /* 0x0001e8000c101508 */
[----:B------:R3:W-:Y:S01]  /*59cf0*/  @P2 STG.E.U16 desc[UR8][R46.64], R59 ;  /* 0x0000003b2e002986 */ /* 0x0007e2000c101508 */
[----:B-1----:R-:W-:Y:S01]  /*59d00*/  IMAD R43, R51, 0x20, R41 ;  /* 0x00000020332b7824 */ /* 0x002fe200078e0229 */
[----:B------:R-:W-:Y:S01]  /*59d10*/  LEA R40, P2, R41, UR4, 0x1 ;  /* 0x0000000429287c11 */ /* 0x000fe2000f8408ff */
[----:B------:R-:W-:Y:S01]  /*59d20*/  ULDC UR4, c[0x0][0x228] ;  /* 0x00008a0000047ab9 */ /* 0x000fe20000000800 */
[----:B------:R-:W1:Y:S01]  /*59d30*/  LDC R58, c[0x0][0x244] ;  /* 0x00009100ff3a7b82 */ /* 0x000e620000000800 */
[----:B0-----:R-:W-:Y:S01]  /*59d40*/  IMAD R45, R53, 0x20, R43 ;  /* 0x00000020352d7824 */ /* 0x001fe200078e022b */
[----:B------:R-:W-:Y:S01]  /*59d50*/  LEA.HI.X.SX32 R41, R41, UR5, 0x1, P2 ;  /* 0x0000000529297c11 */ /* 0x000fe200090f0eff */
[----:B------:R-:W-:Y:S01]  /*59d60*/  ULDC UR5, c[0x0][0x228] ;  /* 0x00008a0000057ab9 */ /* 0x000fe20000000800 */
[----:B------:R-:W-:Y:S01]  /*59d70*/  LEA R42, P3, R43, UR6, 0x1 ;  /* 0x000000062b2a7c11 */ /* 0x000fe2000f8608ff */
[----:B------:R-:W-:Y:S01]  /*59d80*/  IMAD R52, R55, 0x20, R45 ;  /* 0x0000002037347824 */ /* 0x000fe200078e022d */
[----:B------:R-:W-:Y:S01]  /*59d90*/  LEA R44, P2, R45, UR10, 0x1 ;  /* 0x0000000a2d2c7c11 */ /* 0x000fe2000f8408ff */
[----:B------:R-:W-:Y:S01]  /*59da0*/  ULDC UR6, c[0x0][0x228] ;  /* 0x00008a0000067ab9 */ /* 0x000fe20000000800 */
[----:B------:R-:W-:Y:S01]  /*59db0*/  ISETP.LT.AND P4, PT, R15, UR5, !P1 ;  /* 0x000000050f007c0c */ /* 0x000fe2000cf81270 */
[----:B---3--:R-:W-:Y:S01]  /*59dc0*/  IMAD.WIDE R46, R54, 0x2, R40 ;  /* 0x00000002362e7825 */ /* 0x008fe200078e0228 */
[----:B------:R-:W-:Y:S01]  /*59dd0*/  LEA.HI.X.SX32 R45, R45, UR11, 0x1, P2 ;  /* 0x0000000b2d2d7c11 */ /* 0x000fe200090f0eff */
[----:B------:R-:W-:Y:S01]  /*59de0*/  ULDC UR10, c[0x0][0x228] ;  /* 0x00008a00000a7ab9 */ /* 0x000fe20000000800 */
[----:B------:R-:W-:-:S02]  /*59df0*/  ISETP.LT.AND P2, PT, R36, UR6, !P1 ;  /* 0x0000000624007c0c */ /* 0x000fc4000cf41270 */
[----:B------:R-:W-:Y:S02]  /*59e00*/  LEA.HI.X.SX32 R43, R43, UR7, 0x1, P3 ;  /* 0x000000072b2b7c11 */ /* 0x000fe400098f0eff */
[----:B------:R-:W-:Y:S01]  /*59e10*/  PRMT R53, R59, 0x7632, R53 ;  /* 0x000076323b357816 */ /* 0x000fe20000000035 */
[----:B------:R-:W-:Y:S01]  /*59e20*/  IMAD.WIDE R50, R54, 0x2, R44 ;  /* 0x0000000236327825 */ /* 0x000fe200078e022c */
[----:B------:R-:W-:Y:S01]  /*59e30*/  ISETP.LT.AND P3, PT, R14, UR4, !P1 ;  /* 0x000000040e007c0c */ /* 0x000fe2000cf61270 */
[----:B------:R-:W-:Y:S01]  /*59e40*/  ULDC.64 UR4, c[0x0][0x220] ;  /* 0x0000880000047ab9 */ /* 0x000fe20000000a00 */
[----:B------:R-:W-:Y:S01]  /*59e50*/  ULDC.64 UR6, c[0x0][0x220] ;  /* 0x0000880000067ab9 */ /* 0x000fe20000000a00 */
[----:B------:R-:W-:-:S04]  /*59e60*/  IMAD.WIDE R48, R54, 0x2, R42 ;  /* 0x0000000236307825 */ /* 0x000fc800078e022a */
[----:B------:R0:W-:Y:S02]  /*59e70*/  @P2 STG.E.U16 desc[UR8][R46.64], R53 ;  /* 0x000000352e002986 */ /* 0x0001e4000c101508 */
[----:B0-----:R-:W-:-:S04]  /*59e80*/  LEA R46, P2, R52, UR4, 0x1 ;  /* 0x00000004342e7c11 */ /* 0x001fc8000f8408ff */
[----:B------:R-:W-:Y:S01]  /*59e90*/  LEA.HI.X.SX32 R47, R52, UR5, 0x1, P2 ;  /* 0x00000005342f7c11 */ /* 0x000fe200090f0eff */
[----:B------:R-:W-:Y:S02]  /*59ea0*/  ULDC.64 UR4, c[0x0][0x228] ;  /* 0x00008a0000047ab9 */ /* 0x000fe40000000a00 */
[----:B------:R-:W-:Y:S01]  /*59eb0*/  ISETP.LT.AND P5, PT, R32, UR4, !P1 ;  /* 0x0000000420007c0c */ /* 0x000fe2000cfa1270 */
[----:B------:R0:W-:Y:S01]  /*59ec0*/  STL.64 [R1+0x2c00], R40 ;  /* 0x002c002801007387 */ /* 0x0001e20000100a00 */
[----:B------:R-:W-:-:S03]  /*59ed0*/  ULDC UR4, c[0x0][0x248] ;  /* 0x0000920000047ab9 */ /* 0x000fc60000000800 */
[----:B0-----:R-:W3:Y:S04]  /*59ee0*/  LDL.LU R40, [R1+0x20] ;  /* 0x0000200001287983 */ /* 0x001ee80000300800 */
[----:B------:R-:W4:Y:S04]  /*59ef0*/  LDL.LU R41, [R1+0x10] ;  /* 0x0000100001297983 */ /* 0x000f280000300800 */
[----:B--2---:R0:W-:Y:S01]  /*59f00*/  @P4 STG.E.U16 desc[UR8][R48.64], R9 ;  /* 0x0000000930004986 */ /* 0x0041e2000c101508 */
[----:B------:R-:W-:-:S05]  /*59f10*/  PRMT R55, R9, 0x7632, R55 ;  /* 0x0000763209377816 */ /* 0x000fca0000000037 */
[----:B------:R2:W-:Y:S01]  /*59f20*/  @P3 STG.E.U16 desc[UR8][R50.64], R55 ;  /* 0x0000003732003986 */ /* 0x0005e2000c101508 */
[----:B0-----:R-:W-:Y:S01]  /*59f30*/  IMAD R49, R56, 0x20, R52 ;  /* 0x0000002038317824 */ /* 0x001fe200078e0234 */
[----:B------:R-:W-:Y:S02]  /*59f40*/  ISETP.LT.AND P4, PT, R37, UR10, !P1 ;  /* 0x0000000a25007c0c */ /* 0x000fe4000cf81270 */
[----:B------:R-:W4:Y:S01]  /*59f50*/  LDL.LU R9, [R1+0x1f0] ;  /* 0x0001f00001097983 */ /* 0x000f220000300800 */
[----:B------:R-:W-:Y:S01]  /*59f60*/  ULDC.64 UR10, c[0x0][0x220] ;  /* 0x00008800000a7ab9 */ /* 0x000fe20000000a00 */
[----:B------:R-:W-:Y:S01]  /*59f70*/  LEA R48, P2, R49, UR6, 0x1 ;  /* 0x0000000631307c11 */ /* 0x000fe2000f8408ff */
[----:B--2---:R-:W-:Y:S01]  /*59f80*/  IMAD R51, R57, 0x20, R49 ;  /* 0x0000002039337824 */ /* 0x004fe200078e0231 */
[----:B------:R-:W-:Y:S01]  /*59f90*/  PRMT R55, R60, 0x7632, R55 ;  /* 0x000076323c377816 */ /* 0x000fe20000000037 */
[----:B------:R-:W2:Y:S01]  /*59fa0*/  LDL.LU R15, [R1+0x1e0] ;  /* 0x0001e000010f7983 */ /* 0x000ea20000300800 */
[----:B------:R-:W-:Y:S01]  /*59fb0*/  LEA.HI.X.SX32 R49, R49, UR7, 0x1, P2 ;  /* 0x0000000731317c11 */ /* 0x000fe200090f0eff */
[----:B------:R-:W-:Y:S01]  /*59fc0*/  ULDC.64 UR6, c[0x0][0x220] ;  /* 0x0000880000067ab9 */ /* 0x000fe20000000a00 */
[----:B------:R-:W-:Y:S01]  /*59fd0*/  IMAD.WIDE R56, R54, 0x2, R46 ;  /* 0x0000000236387825 */ /* 0x000fe200078e022e */
[----:B------:R-:W-:-:S03]  /*59fe0*/  LEA R50, P2, R51, UR6, 0x1 ;  /* 0x0000000633327c11 */ /* 0x000fc6000f8408ff */
[----:B-1----:R-:W-:Y:S01]  /*59ff0*/  IMAD R53, R58, 0x20, R51 ;  /* 0x000000203a357824 */ /* 0x002fe200078e0233 */
[----:B------:R-:W-:Y:S01]  /*5a000*/  LEA.HI.X.SX32 R51, R51, UR7, 0x1, P2 ;  /* 0x0000000733337c11 */ /* 0x000fe200090f0eff */
[----:B------:R-:W-:Y:S01]  /*5a010*/  ULDC.64 UR6, c[0x0][0x228] ;  /* 0x00008a0000067ab9 */ /* 0x000fe20000000a00 */
[----:B------:R0:W-:Y:S01]  /*5a020*/  @P5 STG.E.U16 desc[UR8][R56.64], R60 ;  /* 0x0000003c38005986 */ /* 0x0001e2000c101508 */
[----:B------:R-:W-:Y:S01]  /*5a030*/  ISETP.LT.AND P5, PT, R10, UR6, !P1 ;  /* 0x000000060a007c0c */ /* 0x000fe2000cfa1270 */
[----:B------:R-:W-:Y:S01]  /*5a040*/  IMAD.WIDE R58, R54, 0x2, R48 ;  /* 0x00000002363a7825 */ /* 0x000fe200078e0230 */
[----:B------:R-:W-:Y:S01]  /*5a050*/  LEA R52, P3, R53, UR10, 0x1 ;  /* 0x0000000a35347c11 */ /* 0x000fe2000f8608ff */
[----:B------:R-:W-:-:S03]  /*5a060*/  ULDC UR6, c[0x0][0x228] ;  /* 0x00008a0000067ab9 */ /* 0x000fc60000000800 */
[----:B------:R-:W-:Y:S01]  /*5a070*/  @P4 STG.E.U16 desc[UR8][R58.64], R55 ;  /* 0x000000373a004986 */ /* 0x000fe2000c101508 */
[----:B0-----:R-:W-:-:S06]  /*5a080*/  IMAD.WIDE R56, R54, 0x2, R50 ;  /* 0x0000000236387825 */ /* 0x001fcc00078e0232 */
[----:B------:R0:W-:Y:S04]  /*5a090*/  @P5 STG.E.U16 desc[UR8][R56.64], R61 ;  /* 0x0000003d38005986 */ /* 0x0001e8000c101508 */
[----:B0-----:R-:W4:Y:S01]  /*5a0a0*/  LDL.LU R61, [R1+0x2c0c] ;  /* 0x002c0c00013d7983 */ /* 0x001f220000300800 */
[----:B------:R-:W-:Y:S01]  /*5a0b0*/  LEA.HI.X.SX32 R53, R53, UR11, 0x1, P3 ;  /* 0x0000000b35357c11 */ /* 0x000fe200098f0eff */
[----:B------:R-:W-:Y:S01]  /*5a0c0*/  ULDC.64 UR10, c[0x0][0x228] ;  /* 0x00008a00000a7ab9 */ /* 0x000fe20000000a00 */
[----:B------:R-:W-:Y:S02]  /*5a0d0*/  ISETP.LT.AND P1, PT, R11, UR15, !P1 ;  /* 0x0000000f0b007c0c */ /* 0x000fe4000cf21270 */
[----:B------:R-:W-:Y:S01]  /*5a0e0*/  ISETP.LT.AND P4, PT, R5, UR10, !P0 ;  /* 0x0000000a05007c0c */ /* 0x000fe2000c781270 */
[C---:B------:R-:W-:Y:S01]  /*5a0f0*/  VIADD R60, R54.reuse, UR4 ;  /* 0x00000004363c7c36 */ /* 0x040fe20008000000 */
[----:B------:R-:W-:Y:S01]  /*5a100*/  ISETP.LT.AND P3, PT, R39, UR14, !P0 ;  /* 0x0000000e27007c0c */ /* 0x000fe2000c761270 */
[----:B------:R-:W-:Y:S01]  /*5a110*/  IMAD.WIDE R58, R54, 0x2, R52 ;  /* 0x00000002363a7825 */ /* 0x000fe200078e0234 */
[----:B------:R-:W-:Y:S01]  /*5a120*/  ISETP.LT.AND P2, PT, R13, UR12, !P0 ;  /* 0x0000000c0d007c0c */ /* 0x000fe2000c741270 */
[----:B------:R-:W-:Y:S01]  /*5a130*/  ULDC UR4, c[0x0][0x228] ;  /* 0x00008a0000047ab9 */ /* 0x000fe20000000800 */
[----:B------:R-:W-:Y:S01]  /*5a140*/  ULDC.64 UR14, c[0x0][0x228] ;  /* 0x00008a00000e7ab9 */ /* 0x000fe20000000a00 */
[----:B------:R-:W-:Y:S01]  /*5a150*/  IMAD.WIDE R54, R60, 0x2, R2 ;  /* 0x000000023c367825 */ /* 0x000fe200078e0202 */
[----:B------:R-:W-:-:S03]  /*5a160*/  ULDC UR10, c[0x0][0x228] ;  /* 0x00008a00000a7ab9 */ /* 0x000fc60000000800 */
[----:B------:R0:W-:Y:S01]  /*5a170*/  @P1 STG.E.U16 desc[UR8][R58.64], R4 ;  /* 0x000000043a001986 */ /* 0x0001e2000c101508 */
[----:B------:R-:W-:Y:S01]  /*5a180*/  ISETP.LT.AND P1, PT, R0, UR4, !P0 ;  /* 0x0000000400007c0c */ /* 0x000fe2000c721270 */
[----:B------:R-:W-:Y:S01]  /*5a190*/  IMAD.WIDE R56, R60, 0x2, R16 ;  /* 0x000000023c387825 */ /* 0x000fe200078e0210 */
[----:B------:R-:W-:Y:S01]  /*5a1a0*/  ISETP.LT.AND P5, PT, R12, UR14, !P0 ;  /* 0x0000000e0c007c0c */ /* 0x000fe2000c7a1270 */
[----:B------:R-:W-:Y:S01]  /*5a1b0*/  ULDC UR4, c[0x0][0x228] ;  /* 0x00008a0000047ab9 */ /* 0x000fe20000000800 */
[----:B------:R-:W-:Y:S01]  /*5a1c0*/  ULDC UR12, c[0x0][0x228] ;  /* 0x00008a00000c7ab9 */ /* 0x000fe20000000800 */
[----:B------:R-:W-:Y:S01]  /*5a1d0*/  ULDC UR14, c[0x0][0x228] ;  /* 0x00008a00000e7ab9 */ /* 0x000fe20000000800 */
[----:B0-----:R-:W4:Y:S04]  /*5a1e0*/  LDL.LU R4, [R1+0x2c08] ;  /* 0x002c080001047983 */ /* 0x001f280000300800 */
[----:B---3--:R0:W-:Y:S01]  /*5a1f0*/  @P4 STG.E.U16 desc[UR8][R54.64], R40 ;  /* 0x0000002836004986 */ /* 0x0081e2000c101508 */
[----:B------:R-:W-:Y:S01]  /*5a200*/  ISETP.LT.AND P4, PT, R38, UR6, !P0 ;  /* 0x0000000626007c0c */ /* 0x000fe2000c781270 */
[----:B------:R-:W-:Y:S01]  /*5a210*/  ULDC UR6, c[0x0][0x228] ;  /* 0x00008a0000067ab9 */ /* 0x000fe20000000800 */
[----:B0-----:R-:W-:Y:S01]  /*5a220*/  IMAD.WIDE R54, R60, 0x2, R18 ;  /* 0x000000023c367825 */ /* 0x001fe200078e0212 */
[----:B--2---:R-:W-:-:S02]  /*5a230*/  PRMT R8, R15, 0x7632, R8 ;  /* 0x000076320f087816 */ /* 0x004fc40000000008 */
[----:B----4-:R-:W-:-:S05]  /*5a240*/  PRMT R61, R40, 0x7632, R61 ;  /* 0x00007632283d7816 */ /* 0x010fca000000003d */
[----:B------:R0:W-:Y:S01]  /*5a250*/  @P3 STG.E.U16 desc[UR8][R56.64], R61 ;  /* 0x0000003d38003986 */ /* 0x0001e2000c101508 */
[----:B------:R-:W-:Y:S01]  /*5a260*/  ISETP.LT.AND P3, PT, R35, UR16, !P0 ;  /* 0x0000001023007c0c */ /* 0x000fe2000c761270 */
[----:B------:R-:W-:Y:S01]  /*5a270*/  IMAD.WIDE R58, R60, 0x2, R28 ;  /* 0x000000023c3a7825 */ /* 0x000fe200078e021c */
[----:B------:R-:W-:Y:S01]  /*5a280*/  ISETP.LT.AND P6, PT, R36, UR6, !P0 ;  /* 0x0000000624007c0c */ /* 0x000fe2000c7c1270 */
[----:B------:R1:W-:Y:S01]  /*5a290*/  @P2 STG.E.U16 desc[UR8][R54.64], R41 ;  /* 0x0000002936002986 */ /* 0x0003e2000c101508 */
[----:B------:R-:W-:Y:S01]  /*5a2a0*/  ULDC UR6, c[0x0][0x228] ;  /* 0x00008a0000067ab9 */ /* 0x000fe20000000800 */
[----:B------:R-:W-:Y:S01]  /*5a2b0*/  ULDC UR16, c[0x0][0x228] ;  /* 0x00008a0000107ab9 */ /* 0x000fe20000000800 */
[----:B0-----:R-:W-:Y:S01]  /*5a2c0*/  PRMT R56, R41, 0x7632, R56 ;  /* 0x0000763229387816 */ /* 0x001fe20000000038 */
[----:B-1----:R-:W-:Y:S01]  /*5a2d0*/  IMAD.WIDE R54, R60, 0x2, R20 ;  /* 0x000000023c367825 */ /* 0x002fe200078e0214 */
[----:B------:R-:W-:-:S04]  /*5a2e0*/  PRMT R61, R9, 0x7632, R61 ;  /* 0x00007632093d7816 */ /* 0x000fc8000000003d */
[----:B------:R0:W-:Y:S01]  /*5a2f0*/  @P1 STG.E.U16 desc[UR8][R54.64], R56 ;  /* 0x0000003836001986 */ /* 0x0001e2000c101508 */
[----:B------:R-:W-:-:S04]  /*5a300*/  IMAD.WIDE R40, R60, 0x2, R26 ;  /* 0x000000023c287825 */ /* 0x000fc800078e021a */
[----:B0-----:R-:W-:-:S04]  /*5a310*/  IMAD.WIDE R54, R60, 0x2, R22 ;  /* 0x000000023c367825 */ /* 0x001fc800078e0216 */
[C---:B------:R-:W-:Y:S01]  /*5a320*/  IMAD.WIDE R56, R60.reuse, 0x2, R24 ;  /* 0x000000023c387825 */ /* 0x040fe200078e0218 */
[----:B------:R0:W-:Y:S04]  /*5a330*/  @P5 STG.E.U16 desc[UR8][R54.64], R9 ;  /* 0x0000000936005986 */ /* 0x0001e8000c101508 */
[----:B------:R-:W-:Y:S04]  /*5a340*/  @P4 STG.E.U16 desc[UR8][R56.64], R61 ;  /* 0x0000003d38004986 */ /* 0x000fe8000c101508 */
[----:B------:R-:W-:Y:S04]  /*5a350*/  @P3 STG.E.U16 desc[UR8][R40.64], R15 ;  /* 0x0000000f28003986 */ /* 0x000fe8000c101508 */
[----:B0-----:R-:W2:Y:S01]  /*5a360*/  LDL.LU R9, [R1+0xb0] ;  /* 0x0000b00001097983 */ /* 0x001ea20000300800 */
[----:B------:R-:W-:-:S03]  /*5a370*/  IMAD.WIDE R54, R60, 0x2, R30 ;  /* 0x000000023c367825 */ /* 0x000fc600078e021e */
[----:B------:R0:W-:Y:S04]  /*5a380*/  STL [R1+0x2bf0], R30 ;  /* 0x002bf01e01007387 */ /* 0x0001e80000100800 */
[----:B0-----:R-:W3:Y:S04]  /*5a390*/  LDL.LU R30, [R1+0xc0] ;  /* 0x0000c000011e7983 */ /* 0x001ee80000300800 */
[----:B------:R-:W-:Y:S04]  /*5a3a0*/  STL [R1+0x2bec], R31 ;  /* 0x002bec1f01007387 */ /* 0x000fe80000100800 */
[----:B------:R-:W4:Y:S04]  /*5a3b0*/  LDL.LU.64 R40, [R1+0x2c00] ;  /* 0x002c000001287983 */ /* 0x000f280000300a00 */
[----:B------:R-:W3:Y:S01]  /*5a3c0*/  LDL.LU R15, [R1+0x2bf8] ;  /* 0x002bf800010f7983 */ /* 0x000ee20000300800 */
[----:B------:R-:W-:Y:S01]  /*5a3d0*/  ISETP.LT.AND P2, PT, R6, UR4, !P0 ;  /* 0x0000000406007c0c */ /* 0x000fe2000c741270 */
[----:B------:R-:W-:Y:S01]  /*5a3e0*/  ULDC UR4, c[0x0][0x228] ;  /* 0x00008a0000047ab9 */ /* 0x000fe20000000800 */
[----:B------:R-:W-:Y:S01]  /*5a3f0*/  ISETP.LT.AND P1, PT, R34, UR18, !P0 ;  /* 0x0000001222007c0c */ /* 0x000fe2000c721270 */
[----:B------:R-:W-:Y:S01]  /*5a400*/  ULDC UR18, c[0x0][0x228] ;  /* 0x00008a0000127ab9 */ /* 0x000fe20000000800 */
[----:B------:R-:W-:-:S02]  /*5a410*/  PRMT R7, R4, 0x7632, R7 ;  /* 0x0000763204077816 */ /* 0x000fc40000000007 */
[----:B------:R-:W-:-:S07]  /*5a420*/  ISETP.LT.AND P3, PT, R14, UR22, !P0 ;  /* 0x000000160e007c0c */ /* 0x000fce000c761270 */
[----:B------:R0:W-:Y:S01]  /*5a430*/  @P2 STG.E.U16 desc[UR8][R58.64], R8 ;  /* 0x000000083a002986 */ /* 0x0001e2000c101508 */
[----:B------:R-:W-:-:S03]  /*5a440*/  ISETP.LT.AND P2, PT, R32, UR26, !P0 ;  /* 0x0000001a20007c0c */ /* 0x000fc6000c741270 */
[----:B------:R1:W-:Y:S04]  /*5a450*/  @P1 STG.E.U16 desc[UR8][R54.64], R4 ;  /* 0x0000000436001986 */ /* 0x0003e8000c101508 */
[----:B0-----:R-:W3:Y:S01]  /*5a460*/  LDL.LU R8, [R1+0x2bf4] ;  /* 0x002bf40001087983 */ /* 0x001ee20000300800 */
[----:B------:R-:W-:-:S04]  /*5a470*/  IMAD.WIDE R58, R60, 0x2, R42 ;  /* 0x000000023c3a7825 */ /* 0x000fc800078e022a */
[----:B-1----:R-:W-:Y:S02]  /*5a480*/  VIADD R4, R33, 0x2 ;  /* 0x0000000221047836 */ /* 0x002fe40000000000 */
[----:B------:R-:W-:-:S03]  /*5a490*/  IMAD.WIDE R54, R60, 0x2, R44 ;  /* 0x000000023c367825 */ /* 0x000fc600078e022c */
[----:B------:R-:W-:Y:S02]  /*5a4a0*/  ISETP.GE.AND P1, PT, R4, UR35, PT ;  /* 0x0000002304007c0c */ /* 0x000fe4000bf26270 */
[----:B--2---:R-:W-:Y:S01]  /*5a4b0*/  PRMT R4, R9, 0x7632, R4 ;  /* 0x0000763209047816 */ /* 0x004fe20000000004 */
[----:B----4-:R-:W-:Y:S01]  /*5a4c0*/  IMAD.WIDE R56, R60, 0x2, R40 ;  /* 0x000000023c387825 */ /* 0x010fe200078e0228 */
[----:B---3--:R-:W-:-:S04]  /*5a4d0*/  ISETP.LT.AND P5, PT, R15, UR20, !P0 ;  /* 0x000000140f007c0c */ /* 0x008fc8000c7a1270 */
[----:B------:R0:W-:Y:S01]  /*5a4e0*/  @P6 STG.E.U16 desc[UR8][R56.64], R7 ;  /* 0x0000000738006986 */ /* 0x0001e2000c101508 */
[----:B------:R-:W-:-:S03]  /*5a4f0*/  PRMT R61, R30, 0x7632, R61 ;  /* 0x000076321e3d7816 */ /* 0x000fc6000000003d */
[----:B0-----:R-:W2:Y:S01]  /*5a500*/  LDL.LU R7, [R1+0xa4] ;  /* 0x0000a40001077983 */ /* 0x001ea20000300800 */
[----:B------:R-:W-:-:S04]  /*5a510*/  IMAD.WIDE R56, R60, 0x2, R46 ;  /* 0x000000023c387825 */ /* 0x000fc800078e022e */
[----:B------:R-:W-:Y:S04]  /*5a520*/  @P5 STG.E.U16 desc[UR8][R58.64], R30 ;  /* 0x0000001e3a005986 */ /* 0x000fe8000c101508 */
[----:B------:R-:W-:Y:S04]  /*5a530*/  @P3 STG.E.U16 desc[UR8][R54.64], R61 ;  /* 0x0000003d36003986 */ /* 0x000fe8000c101508 */
[----:B------:R0:W-:Y:S04]  /*5a540*/  @P2 STG.E.U16 desc[UR8][R56.64], R9 ;  /* 0x0000000938002986 */ /* 0x0001e8000c101508 */
[----:B0-----:R-:W3:Y:S04]  /*5a550*/  LDL.LU R9, [R1+0x94] ;  /* 0x0000940001097983 */ /* 0x001ee80000300800 */
[----:B------:R-:W4:Y:S04]  /*5a560*/  LDL R30, [R1+0x74] ;  /* 0x00007400011e7983 */ /* 0x000f280000100800 */
[----:B------:R-:W3:Y:S01]  /*5a570*/  LDL.LU R31, [R1+0x84] ;  /* 0x00008400011f7983 */ /* 0x000ee20000300800 */
[----:B------:R-:W-:Y:S01]  /*5a580*/  ISETP.LT.AND P4, PT, R37, UR4, !P0 ;  /* 0x0000000425007c0c */ /* 0x000fe2000c781270 */
[----:B------:R-:W-:Y:S01]  /*5a590*/  IMAD.WIDE R54, R60, 0x2, R48 ;  /* 0x000000023c367825 */ /* 0x000fe200078e0230 */
[----:B------:R-:W-:Y:S01]  /*5a5a0*/  ISETP.LT.AND P2, PT, R10, UR24, !P0 ;  /* 0x000000180a007c0c */ /* 0x000fe2000c741270 */
[----:B------:R-:W-:Y:S01]  /*5a5b0*/  ULDC UR4, c[0x0][0x248] ;  /* 0x0000920000047ab9 */ /* 0x000fe20000000800 */
[----:B------:R-:W-:-:S02]  /*5a5c0*/  ISETP.LT.AND P0, PT, R11, UR6, !P0 ;  /* 0x000000060b007c0c */ /* 0x000fc4000c701270 */
[----:B------:R-:W-:Y:S02]  /*5a5d0*/  ISETP.LT.AND P3, PT, R5, UR32, !P1 ;  /* 0x0000002005007c0c */ /* 0x000fe4000cf61270 */
[----:B------:R-:W-:Y:S01]  /*5a5e0*/  ISETP.LT.AND P5, PT, R39, UR10, !P1 ;  /* 0x0000000a27007c0c */ /* 0x000fe2000cfa1270 */
[----:B------:R-:W-:Y:S01]  /*5a5f0*/  IMAD.WIDE R56, R60, 0x2, R50 ;  /* 0x000000023c387825 */ /* 0x000fe200078e0232 */
[----:B------:R-:W-:-:S03]  /*5a600*/  ULDC UR6, c[0x0][0x228] ;  /* 0x00008a0000067ab9 */ /* 0x000fc60000000800 */
[C---:B------:R-:W-:Y:S01]  /*5a610*/  IMAD.WIDE R58, R60.reuse, 0x2, R52 ;  /* 0x000000023c3a7825 */ /* 0x040fe200078e0234 */
[----:B------:R0:W-:Y:S01]  /*5a620*/  @P4 STG.E.U16 desc[UR8][R54.64], R4 ;  /* 0x0000000436004986 */ /* 0x0001e2000c101508 */
[----:B------:R-:W-:Y:S01]  /*5a630*/  ISETP.LT.AND P4, PT, R13, UR6, !P1 ;  /* 0x000000060d007c0c */ /* 0x000fe2000cf81270 */
[----:B------:R-:W-:Y:S01]  /*5a640*/  ULDC UR10, c[0x0][0x228] ;  /* 0x00008a00000a7ab9 */ /* 0x000fe20000000800 */
[----:B------:R-:W-:Y:S01]  /*5a650*/  ULDC UR6, c[0x0][0x228] ;  /* 0x00008a0000067ab9 */ /* 0x000fe20000000800 */
[----:B------:R1:W-:Y:S01]  /*5a660*/  @P2 STG.E.U16 desc[UR8][R56.64], R8 ;  /* 0x0000000838002986 */ /* 0x0003e2000c101508 */
[----:B------:R-:W-:Y:S01]  /*5a670*/  ULDC.64 UR32, c[0x0][0x228] ;  /* 0x00008a0000207ab9 */ /* 0x000fe20000000a00 */
[----:B0-----:R-:W-:Y:S01]  /*5a680*/  VIADD R4, R60, UR4 ;  /* 0x000000043c047c36 */ /* 0x001fe20008000000 */
[----:B------:R-:W-:Y:S01]  /*5a690*/  PRMT R60, R8, 0x7632, R60 ;  /* 0x00007632083c7816 */ /* 0x000fe2000000003c */
[----:B------:R-:W-:Y:S02]  /*5a6a0*/  ULDC UR4, c[0x0][0x228] ;  /* 0x00008a0000047ab9 */ /* 0x000fe40000000800 */
[----:B------:R-:W-:-:S04]  /*5a6b0*/  IMAD.WIDE R54, R4, 0x2, R2 ;  /* 0x0000000204367825 */ /* 0x000fc800078e0202 */
[----:B-1----:R-:W-:Y:S01]  /*5a6c0*/  IMAD.WIDE R56, R4, 0x2, R16 ;  /* 0x0000000204387825 */ /* 0x002fe200078e0210 */
[----:B------:R0:W-:Y:S01]  /*5a6d0*/  @P0 STG.E.U16 desc[UR8][R58.64], R60 ;  /* 0x0000003c3a000986 */ /* 0x0001e2000c101508 */
[----:B------:R-:W-:Y:S01]  /*5a6e0*/  ISETP.LT.AND P0, PT, R0, UR4, !P1 ;  /* 0x0000000400007c0c */ /* 0x000fe2000cf01270 */
[----:B------:R-:W-:Y:S02]  /*5a6f0*/  ULDC UR4, c[0x0][0x228] ;  /* 0x00008a0000047ab9 */ /* 0x000fe40000000800 */
[----:B------:R-:W-:Y:S04]  /*5a700*/  STL [R1+0x2be4], R5 ;  /* 0x002be40501007387 */ /* 0x000fe80000100800 */
[----:B------:R-:W-:Y:S01]  /*5a710*/  STL [R1+0x2be8], R10 ;  /* 0x002be80a01007387 */ /* 0x000fe20000100800 */
[----:B0-----:R-:W-:-:S03]  /*5a720*/  IMAD.WIDE R60, R4, 0x2, R22 ;  /* 0x00000002043c7825 */ /* 0x001fc600078e0216 */
[----:B------:R-:W-:Y:S01]  /*5a730*/  STL [R1+0x2be0], R17 ;  /* 0x002be01101007387 */ /* 0x000fe20000100800 */
[----:B--2---:R-:W-:-:S03]  /*5a740*/  PRMT R8, R7, 0x7632, R8 ;  /* 0x0000763207087816 */ /* 0x004fc60000000008 */
[----:B------:R0:W-:Y:S04]  /*5a750*/  @P3 STG.E.U16 desc[UR8][R54.64], R7 ;  /* 0x0000000736003986 */ /* 0x0001e8000c101508 */
[----:B------:R1:W-:Y:S01]  /*5a760*/  @P5 STG.E.U16 desc[UR8][R56.64], R8 ;  /* 0x0000000838005986 */ /* 0x0003e2000c101508 */
[----:B------:R-:W-:Y:S02]  /*5a770*/  ISETP.LT.AND P5, PT, R12, UR12, !P1 ;  /* 0x0000000c0c007c0c */ /* 0x000fe4000cfa1270 */
[----:B------:R-:W-:Y:S01]  /*5a780*/  ISETP.LT.AND P2, PT, R6, UR6, !P1 ;  /* 0x0000000606007c0c */ /* 0x000fe2000cf41270 */
[----:B------:R-:W-:-:S04]  /*5a790*/  IMAD.WIDE R58, R4, 0x2, R24 ;  /* 0x00000002043a7825 */ /* 0x000fc800078e0218 */
[----:B0-----:R-:W-:Y:S01]  /*5a7a0*/  IMAD.WIDE R54, R4, 0x2, R18 ;  /* 0x0000000204367825 */ /* 0x001fe200078e0212 */
[----:B------:R-:W2:Y:S01]  /*5a7b0*/  LDL.LU R7, [R1+0x64] ;  /* 0x0000640001077983 */ /* 0x000ea20000300800 */
[----:B----4-:R-:W-:-:S03]  /*5a7c0*/  PRMT R17, R30, 0x7632, R17 ;  /* 0x000076321e117816 */ /* 0x010fc60000000011 */
[----:B---3--:R0:W-:Y:S01]  /*5a7d0*/  @P4 STG.E.U16 desc[UR8][R54.64], R9 ;  /* 0x0000000936004986 */ /* 0x0081e2000c101508 */
[----:B-1----:R-:W-:Y:S02]  /*5a7e0*/  PRMT R8, R9, 0x7632, R8 ;  /* 0x0000763209087816 */ /* 0x002fe40000000008 */
[----:B------:R-:W-:Y:S01]  /*5a7f0*/  ISETP.LT.AND P3, PT, R35, UR4, !P1 ;  /* 0x0000000423007c0c */ /* 0x000fe2000cf61270 */
[----:B------:R-:W3:Y:S01]  /*5a800*/  LDL.LU R10, [R1+0x54] ;  /* 0x00005400010a7983 */ /* 0x000ee20000300800 */
[C---:B------:R-:W-:Y:S01]  /*5a810*/  IMAD.WIDE R56, R4.reuse, 0x2, R28 ;  /* 0x0000000204387825 */ /* 0x040fe200078e021c */
[----:B------:R-:W-:Y:S01]  /*5a820*/  ULDC UR6, c[0x0][0x228] ;  /* 0x00008a0000067ab9 */ /* 0x000fe20000000800 */
[----:B------:R-:W-:Y:S02]  /*5a830*/  ULDC UR12, c[0x0][0x228] ;  /* 0x00008a00000c7ab9 */ /* 0x000fe40000000800 */
[----:B0-----:R-:W-:Y:S01]  /*5a840*/  IMAD.WIDE R54, R4, 0x2, R20 ;  /* 0x0000000204367825 */ /* 0x001fe200078e0214 */
[----:B------:R-:W4:Y:S01]  /*5a850*/  LDL.LU R9, [R1+0x44] ;  /* 0x0000440001097983 */ /* 0x000f220000300800 */
[----:B------:R-:W-:Y:S01]  /*5a860*/  ISETP.LT.AND P4, PT, R38, UR10, !P1 ;  /* 0x0000000a26007c0c */ /* 0x000fe2000cf81270 */
[----:B------:R-:W-:Y:S01]  /*5a870*/  ULDC UR4, c[0x0][0x228] ;  /* 0x00008a0000047ab9 */ /* 0x000fe20000000800 */
[----:B------:R-:W-:Y:S01]  /*5a880*/  ISETP.LT.AND P6, PT, R15, UR6, !P1 ;  /* 0x000000060f007c0c */ /* 0x000fe2000cfc1270 */
[----:B------:R0:W-:Y:S01]  /*5a890*/  @P0 STG.E.U16 desc[UR8][R54.64], R8 ;  /* 0x0000000836000986 */ /* 0x0001e2000c101508 */
[----:B------:R-:W-:Y:S01]  /*5a8a0*/  ULDC UR6, c[0x0][0x228] ;  /* 0x00008a0000067ab9 */ /* 0x000fe20000000800 */
[----:B------:R-:W-:-:S02]  /*5a8b0*/  ULDC UR10, c[0x0][0x228] ;  /* 0x00008a00000a7ab9 */ /* 0x000fc40000000800 */
[----:B------:R-:W2:Y:S04]  /*5a8c0*/  LDL.LU R30, [R1+0x2bf0] ;  /* 0x002bf000011e7983 */ /* 0x000ea80000300800 */
[----:B------:R1:W-:Y:S01]  /*5a8d0*/  @P5 STG.E.U16 desc[UR8][R60.64], R31 ;  /* 0x0000001f3c005986 */ /* 0x0003e2000c101508 */
[----:B0-----:R-:W-:-:S03]  /*5a8e0*/  PRMT R8, R31, 0x7632, R8 ;  /* 0x000076321f087816 */ /* 0x001fc60000000008 */
[----:B-1----:R-:W2:Y:S04]  /*5a8f0*/  LDL.LU R31, [R1+0x2bec] ;  /* 0x002bec00011f7983 */ /* 0x002ea80000300800 */
[----:B------:R-:W4:Y:S01]  /*5a900*/  LDL.LU R61, [R1+0x74] ;  /* 0x00007400013d7983 */ /* 0x000f220000300800 */
[----:B------:R-:W-:Y:S01]  /*5a910*/  IMAD.WIDE R54, R4, 0x2, R26 ;  /* 0x0000000204367825 */ /* 0x000fe200078e021a */
[----:B------:R-:W-:Y:S01]  /*5a920*/  ISETP.LT.AND P0, PT, R34, UR4, !P1 ;  /* 0x0000000422007c0c */ /* 0x000fe2000cf01270 */
[----:B------:R-:W-:Y:S01]  /*5a930*/  ULDC UR4, c[0x0][0x228] ;  /* 0x00008a0000047ab9 */ /* 0x000fe20000000800 */
[----:B------:R-:W-:Y:S01]  /*5a940*/  @P4 STG.E.U16 desc[UR8][R58.64], R8 ;  /* 0x000000083a004986 */ /* 0x000fe2000c101508 */
[----:B---3--:R-:W-:-:S03]  /*5a950*/  PRMT R5, R10, 0x7632, R5 ;  /* 0x000076320a057816 */ /* 0x008fc60000000005 */
[----:B----4-:R2:W-:Y:S04]  /*5a960*/  @P3 STG.E.U16 desc[UR8][R54.64], R61 ;  /* 0x0000003d36003986 */ /* 0x0105e8000c101508 */
[----:B------:R0:W-:Y:S01]  /*5a970*/  @P2 STG.E.U16 desc[UR8][R56.64], R17 ;  /* 0x0000001138002986 */ /* 0x0001e2000c101508 */
[----:B------:R-:W-:Y:S01]  /*5a980*/  ISETP.LT.AND P2, PT, R36, UR4, !P1 ;  /* 0x0000000424007c0c */ /* 0x000fe2000cf41270 */
[----:B------:R-:W-:Y:S01]  /*5a990*/  ULDC UR4, c[0x0][0x228] ;  /* 0x00008a0000047ab9 */ /* 0x000fe20000000800 */
[----:B--2---:R-:W-:Y:S01]  /*5a9a0*/  IMAD.WIDE R54, R4, 0x2, R30 ;  /* 0x0000000204367825 */ /* 0x004fe200078e021e */
[----:B0-----:R-:W-:-:S04]  /*5a9b0*/  PRMT R56, R7, 0x7632, R56 ;  /* 0x0000763207387816 */ /* 0x001fc80000000038 */
[----:B------:R0:W-:Y:S01]  /*5a9c0*/  @P0 STG.E.U16 desc[UR8][R54.64], R7 ;  /* 0x0000000736000986 */ /* 0x0001e2000c101508 */
[----:B------:R-:W-:Y:S01]  /*5a9d0*/  IMAD.WIDE R60, R4, 0x2, R42 ;  /* 0x00000002043c7825 */ /* 0x000fe200078e022a */
[----:B------:R-:W-:Y:S01]  /*5a9e0*/  ISETP.LT.AND P5, PT, R14, UR4, !P1 ;  /* 0x000000040e007c0c */ /* 0x000fe2000cfa1270 */
[----:B------:R-:W-:Y:S01]  /*5a9f0*/  ULDC UR4, c[0x0][0x228] ;  /* 0x00008a0000047ab9 */ /* 0x000fe20000000800 */
[----:B------:R-:W2:Y:S01]  /*5aa00*/  LDL.LU R17, [R1+0x34] ;  /* 0x0000340001117983 */ /* 0x000ea20000300800 */
[----:B0-----:R-:W-:-:S03]  /*5aa10*/  IMAD.WIDE R54, R4, 0x2, R40 ;  /* 0x0000000204367825 */ /* 0x001fc600078e0228 */
[----:B------:R-:W3:Y:S04]  /*5aa20*/  LDL.LU R7, [R1+0x24] ;  /* 0x0000240001077983 */ /* 0x000ee80000300800 */
[----:B------:R-:W-:Y:S04]  /*5aa30*/  @P2 STG.E.U16 desc[UR8][R54.64], R56 ;  /* 0x0000003836002986 */ /* 0x000fe8000c101508 */
[----:B------:R0:W-:Y:S04]  /*5aa40*/  @P6 STG.E.U16 desc[UR8][R60.64], R10 ;  /* 0x0000000a3c006986 */ /* 0x0001e8000c101508 */
[----:B0-----:R-:W4:Y:S01]  /*5aa50*/  LDL.LU R10, [R1+0x2be8] ;  /* 0x002be800010a7983 */ /* 0x001f220000300800 */
[----:B------:R-:W-:-:S03]  /*5aa60*/  IMAD.WIDE R54, R4, 0x2, R44 ;  /* 0x0000000204367825 */ /* 0x000fc600078e022c */
[----:B------:R-:W3:Y:S04]  /*5aa70*/  LDL.LU R61, [R1+0x14] ;  /* 0x00001400013d7983 */ /* 0x000ee80000300800 */
[----:B------:R0:W-:Y:S04]  /*5aa80*/  @P5 STG.E.U16 desc[UR8][R54.64], R5 ;  /* 0x0000000536005986 */ /* 0x0001e8000c101508 */
[----:B0-----:R-:W3:Y:S01]  /*5aa90*/  LDL.LU R5, [R1+0x2be4] ;  /* 0x002be40001057983 */ /* 0x001ee20000300800 */
[----:B------:R-:W-:Y:S02]  /*5aaa0*/  ISETP.LT.AND P3, PT, R32, UR30, !P1 ;  /* 0x0000001e20007c0c */ /* 0x000fe4000cf61270 */
[----:B------:R-:W-:Y:S01]  /*5aab0*/  ISETP.LT.AND P4, PT, R37, UR4, !P1 ;  /* 0x0000000425007c0c */ /* 0x000fe2000cf81270 */
[----:B------:R-:W-:Y:S01]  /*5aac0*/  VIADD R8, R33, 0x3 ;  /* 0x0000000321087836 */ /* 0x000fe20000000000 */
[----:B------:R-:W-:Y:S01]  /*5aad0*/  ULDC UR4, c[0x0][0x248] ;  /* 0x0000920000047ab9 */ /* 0x000fe20000000800 */
[----:B------:R-:W-:Y:S01]  /*5aae0*/  IMAD.WIDE R56, R4, 0x2, R46 ;  /* 0x0000000204387825 */ /* 0x000fe200078e022e */
[----:B------:R-:W-:-:S02]  /*5aaf0*/  ULDC.64 UR30, c[0x0][0x228] ;  /* 0x00008a00001e7ab9 */ /* 0x000fc40000000a00 */
[----:B------:R-:W-:Y:S01]  /*5ab00*/  ISETP.GE.AND P0, PT, R8, UR33, PT ;  /* 0x0000002108007c0c */ /* 0x000fe2000bf06270 */
[----:B------:R-:W-:Y:S01]  /*5ab10*/  IMAD.WIDE R58, R4, 0x2, R48 ;  /* 0x00000002043a7825 */ /* 0x000fe200078e0230 */
[----:B------:R-:W-:-:S03]  /*5ab20*/  PRMT R8, R9, 0x7632, R8 ;  /* 0x0000763209087816 */ /* 0x000fc60000000008 */
[----:B------:R0:W-:Y:S04]  /*5ab30*/  @P3 STG.E.U16 desc[UR8][R56.64], R9 ;  /* 0x0000000938003986 */ /* 0x0001e8000c101508 */
[----:B------:R1:W-:Y:S01]  /*5ab40*/  @P4 STG.E.U16 desc[UR8][R58.64], R8 ;  /* 0x000000083a004986 */ /* 0x0003e2000c101508 */
[----:B0-----:R-:W-:-:S04]  /*5ab50*/  IMAD.WIDE R56, R4, 0x2, R50 ;  /* 0x0000000204387825 */ /* 0x001fc800078e0232 */
[C---:B-1----:R-:W-:Y:S01]  /*5ab60*/  VIADD R8, R4.reuse, UR4 ;  /* 0x0000000404087c36 */ /* 0x042fe20008000000 */
[----:B--2---:R-:W-:Y:S01]  /*5ab70*/  PRMT R60, R17, 0x7632, R60 ;  /* 0x00007632113c7816 */ /* 0x004fe2000000003c */
[----:B------:R-:W-:Y:S01]  /*5ab80*/  IMAD.WIDE R58, R4, 0x2, R52 ;  /* 0x00000002043a7825 */ /* 0x000fe200078e0234 */
[----:B----4-:R-:W-:Y:S01]  /*5ab90*/  ISETP.LT.AND P5, PT, R10, UR6, !P1 ;  /* 0x000000060a007c0c */ /* 0x010fe2000cfa1270 */
[----:B------:R-:W-:Y:S01]  /*5aba0*/  ULDC UR6, c[0x0][0x228] ;  /* 0x00008a0000067ab9 */ /* 0x000fe20000000800 */
[----:B------:R-:W-:Y:S01]  /*5abb0*/  ISETP.LT.AND P1, PT, R11, UR12, !P1 ;  /* 0x0000000c0b007c0c */ /* 0x000fe2000cf21270 */
[----:B------:R-:W-:Y:S01]  /*5abc0*/  IMAD.WIDE R54, R8, 0x2, R2 ;  /* 0x0000000208367825 */ /* 0x000fe200078e0202 */
[----:B---3--:R-:W-:Y:S01]  /*5abd0*/  PRMT R4, R7, 0x7632, R4 ;  /* 0x0000763207047816 */ /* 0x008fe20000000004 */
[----:B------:R-:W-:Y:S01]  /*5abe0*/  ULDC UR4, c[0x0][0x228] ;  /* 0x00008a0000047ab9 */ /* 0x000fe20000000800 */
[----:B------:R-:W-:Y:S01]  /*5abf0*/  ISETP.LT.AND P3, PT, R39, UR10, !P0 ;  /* 0x0000000a27007c0c */ /* 0x000fe2000c761270 */
[----:B------:R-:W-:Y:S01]  /*5ac00*/  ULDC UR12, c[0x0][0x228] ;  /* 0x00008a00000c7ab9 */ /* 0x000fe20000000800 */
[----:B------:R-:W-:-:S05]  /*5ac10*/  ULDC UR10, c[0x0][0x228] ;  /* 0x00008a00000a7ab9 */ /* 0x000fca0000000800 */
[----:B------:R0:W-:Y:S01]  /*5ac20*/  @P5 STG.E.U16 desc[UR8][R56.64], R17 ;  /* 0x0000001138005986 */ /* 0x0001e2000c101508 */
[----:B------:R-:W-:-:S03]  /*5ac30*/  ISETP.LT.AND P4, PT, R5, UR6, !P0 ;  /* 0x0000000605007c0c */ /* 0x000fc6000c781270 */
[----:B------:R-:W-:Y:S01]  /*5ac40*/  @P1 STG.E.U16 desc[UR8][R58.64], R60 ;  /* 0x0000003c3a001986 */ /* 0x000fe2000c101508 */
[----:B------:R-:W-:-:S03]  /*5ac50*/  ULDC UR6, c[0x0][0x228] ;  /* 0x00008a0000067ab9 */ /* 0x000fc60000000800 */
[----:B------:R-:W2:Y:S04]  /*5ac60*/  LDL.LU R5, [R1+0x1f4] ;  /* 0x0001f40001057983 */ /* 0x000ea80000300800 */
[----:B------:R-:W3:Y:S04]  /*5ac70*/  LDL.LU R9, [R1+0x1e4] ;  /* 0x0001e40001097983 */ /* 0x000ee80000300800 */
[----:B0-----:R-:W4:Y:S04]  /*5ac80*/  LDL.LU R17, [R1+0x2be0] ;  /* 0x002be00001117983 */ /* 0x001f280000300800 */
[----:B------:R0:W-:Y:S04]  /*5ac90*/  @P4 STG.E.U16 desc[UR8][R54.64], R7 ;  /* 0x0000000736004986 */ /* 0x0001e8000c101508 */
[----:B0-----:R-:W3:Y:S01]  /*5aca0*/  LDL.LU R7, [R1+0x2bdc] ;  /* 0x002bdc0001077983 */ /* 0x001ee20000300800 */
[----:B------:R-:W-:-:S02]  /*5acb0*/  ISETP.LT.AND P2, PT, R13, UR6, !P0 ;  /* 0x000000060d007c0c */ /* 0x000fc4000c741270 */
[----:B------:R-:W-:Y:S01]  /*5acc0*/  ISETP.LT.AND P1, PT, R0, UR4, !P0 ;  /* 0x0000000400007c0c */ /* 0x000fe2000c721270 */
[----:B------:R-:W-:Y:S01]  /*5acd0*/  IMAD.WIDE R54, R8, 0x2, R18 ;  /* 0x0000000208367825 */ /* 0x000fe200078e0212 */
[----:B------:R-:W-:Y:S01]  /*5ace0*/  ISETP.LT.AND P5, PT, R12, UR12, !P0 ;  /* 0x0000000c0c007c0c */ /* 0x000fe2000c7a1270 */
[----:B------:R-:W-:Y:S01]  /*5acf0*/  ULDC UR4, c[0x0][0x228] ;  /* 0x00008a0000047ab9 */ /* 0x000fe20000000800 */
[----:B------:R-:W-:Y:S01]  /*5ad00*/  ISETP.LT.AND P4, PT, R38, UR10, !P0 ;  /* 0x0000000a26007c0c */ /* 0x000fe2000c781270 */
[C---:B------:R-:W-:Y:S01]  /*5ad10*/  IMAD.WIDE R58, R8.reuse, 0x2, R24 ;  /* 0x00000002083a7825 */ /* 0x040fe200078e0218 */
[----:B------:R-:W-:Y:S01]  /*5ad20*/  ULDC UR6, c[0x0][0x228] ;  /* 0x00008a0000067ab9 */ /* 0x000fe20000000800 */
[----:B------:R-:W-:Y:S01]  /*5ad30*/  ULDC UR12, c[0x0][0x228] ;  /* 0x00008a00000c7ab9 */ /* 0x000fe20000000800 */
[----:B------:R-:W-:Y:S01]  /*5ad40*/  ULDC UR10, c[0x0][0x228] ;  /* 0x00008a00000a7ab9 */ /* 0x000fe20000000800 */
[----:B----4-:R-:W-:-:S05]  /*5ad50*/  IMAD.WIDE R56, R8, 0x2, R16 ;  /* 0x0000000208387825 */ /* 0x010fca00078e0210 */
[----:B------:R0:W-:Y:S01]  /*5ad60*/  @P3 STG.E.U16 desc[UR8][R56.64], R4 ;  /* 0x0000000438003986 */ /* 0x0001e2000c101508 */
[----:B------:R-:W-:Y:S01]  /*5ad70*/  ISETP.LT.AND P3, PT, R35, UR4, !P0 ;  /* 0x0000000423007c0c */ /* 0x000fe2000c761270 */
[----:B------:R-:W-:Y:S02]  /*5ad80*/  ULDC UR4, c[0x0][0x228] ;  /* 0x00008a0000047ab9 */ /* 0x000fe40000000800 */
[----:B------:R1:W-:Y:S01]  /*5ad90*/  @P2 STG.E.U16 desc[UR8][R54.64], R61 ;  /* 0x0000003d36002986 */ /* 0x0003e2000c101508 */
[----:B0-----:R-:W-:Y:S01]  /*5ada0*/  PRMT R4, R61, 0x7632, R4 ;  /* 0x000076323d047816 */ /* 0x001fe20000000004 */
[----:B-1----:R-:W-:-:S04]  /*5adb0*/  IMAD.WIDE R54, R8, 0x2, R20 ;  /* 0x0000000208367825 */ /* 0x002fc800078e0214 */
[C---:B------:R-:W-:Y:S01]  /*5adc0*/  IMAD.WIDE R60, R8.reuse, 0x2, R22 ;  /* 0x00000002083c7825 */ /* 0x040fe200078e0216 */
[----:B------:R0:W-:Y:S04]  /*5add0*/  @P1 STG.E.U16 desc[UR8][R54.64], R4 ;  /* 0x0000000436001986 */ /* 0x0001e8000c101508 */
[----:B--2---:R1:W-:Y:S01]  /*5ade0*/  @P5 STG.E.U16 desc[UR8][R60.64], R5 ;  /* 0x000000053c005986 */ /* 0x0043e2000c101508 */
[----:B---3--:R-:W-:Y:S02]  /*5adf0*/  PRMT R7, R9, 0x7632, R7 ;  /* 0x0000763209077816 */ /* 0x008fe40000000007 */
[----:B0-----:R-:W-:Y:S01]  /*5ae00*/  PRMT R4, R5, 0x7632, R4 ;  /* 0x0000763205047816 */ /* 0x001fe20000000004 */
[----:B------:R-:W-:Y:S01]  /*5ae10*/  IMAD.WIDE R54, R8, 0x2, R26 ;  /* 0x0000000208367825 */ /* 0x000fe200078e021a */
[----:B-1----:R-:W2:Y:S01]  /*5ae20*/  LDL.LU R5, [R1+0x2bd8] ;  /* 0x002bd80001057983 */ /* 0x002ea20000300800 */
[----:B------:R-:W-:-:S02]  /*5ae30*/  ISETP.LT.AND P2, PT, R6, UR6, !P0 ;  /* 0x0000000606007c0c */ /* 0x000fc4000c741270 */
[----:B------:R-:W-:Y:S01]  /*5ae40*/  IMAD.WIDE R56, R8, 0x2, R28 ;  /* 0x0000000208387825 */ /* 0x000fe200078e021c */
[----:B------:R-:W-:Y:S01]  /*5ae50*/  ISETP.LT.AND P1, PT, R34, UR4, !P0 ;  /* 0x0000000422007c0c */ /* 0x000fe2000c721270 */
[----:B------:R-:W-:Y:S01]  /*5ae60*/  @P4 STG.E.U16 desc[UR8][R58.64], R4 ;  /* 0x000000043a004986 */ /* 0x000fe2000c101508 */
[----:B------:R-:W-:Y:S01]  /*5ae70*/  ULDC UR4, c[0x0][0x228] ;  /* 0x00008a0000047ab9 */ /* 0x000fe20000000800 */
[----:B------:R-:W-:Y:S02]  /*5ae80*/  ULDC UR6, c[0x0][0x228] ;  /* 0x00008a0000067ab9 */ /* 0x000fe40000000800 */
[----:B------:R0:W-:Y:S04]  /*5ae90*/  @P3 STG.E.U16 desc[UR8][R54.64], R9 ;  /* 0x0000000936003986 */ /* 0x0001e8000c101508 */
[----:B0-----:R-:W3:Y:S01]  /*5aea0*/  LDL.LU R9, [R1+0x2bd4] ;  /* 0x002bd40001097983 */ /* 0x001ee20000300800 */
[----:B------:R-:W-:-:S03]  /*5aeb0*/  IMAD.WIDE R54, R8, 0x2, R30 ;  /* 0x0000000208367825 */ /* 0x000fc600078e021e */
[----:B------:R0:W-:Y:S04]  /*5aec0*/  STL [R1+0x2bcc], R30 ;  /* 0x002bcc1e01007387 */ /* 0x0001e80000100800 */
[----:B0-----:R-:W4:Y:S04]  /*5aed0*/  LDL.LU R30, [R1+0xc4] ;  /* 0x0000c400011e7983 */ /* 0x001f280000300800 */
[----:B------:R-:W-:Y:S04]  /*5aee0*/  STL [R1+0x2bc8], R31 ;  /* 0x002bc81f01007387 */ /* 0x000fe80000100800 */
[----:B------:R0:W-:Y:S04]  /*5aef0*/  @P2 STG.E.U16 desc[UR8][R56.64], R7 ;  /* 0x0000000738002986 */ /* 0x0001e8000c101508 */
[----:B0-----:R-:W3:Y:S01]  /*5af00*/  LDL.LU R7, [R1+0x2bd0] ;  /* 0x002bd00001077983 */ /* 0x001ee20000300800 */
[----:B------:R-:W-:Y:S01]  /*5af10*/  ISETP.LT.AND P2, PT, R36, UR4, !P0 ;  /* 0x0000000424007c0c */ /* 0x000fe2000c741270 */
[----:B------:R-:W-:Y:S01]  /*5af20*/  ULDC UR4, c[0x0][0x228] ;  /* 0x00008a0000047ab9 */ /* 0x000fe20000000800 */
[----:B------:R-:W-:Y:S01]  /*5af30*/  ISETP.LT.AND P6, PT, R15, UR6, !P0 ;  /* 0x000000060f007c0c */ /* 0x000fe2000c7c1270 */
[----:B------:R-:W-:Y:S01]  /*5af40*/  ULDC UR6, c[0x0][0x228] ;  /* 0x00008a0000067ab9 */ /* 0x000fe20000000800 */
[----:B------:R-:W-:Y:S01]  /*5af50*/  ISETP.LT.AND P5, PT, R14, UR4, !P0 ;  /* 0x000000040e007c0c */ /* 0x000fe2000c7a1270 */
[----:B------:R-:W-:Y:S01]  /*5af60*/  ULDC UR4, c[0x0][0x228] ;  /* 0x00008a0000047ab9 */ /* 0x000fe20000000800 */
[----:B------:R-:W-:-:S02]  /*5af70*/  ISETP.LT.AND P3, PT, R32, UR34, !P0 ;  /* 0x0000002220007c0c */ /* 0x000fc4000c761270 */
[----:B------:R-:W-:Y:S01]  /*5af80*/  ISETP.LT.AND P4, PT, R37, UR4, !P0 ;  /* 0x0000000425007c0c */ /* 0x000fe2000c781270 */
[----:B------:R-:W-:Y:S01]  /*5af90*/  IMAD.WIDE R56, R8, 0x2, R46 ;  /* 0x0000000208387825 */ /* 0x000fe200078e022e */
[----:B------:R-:W-:-:S03]  /*5afa0*/  ULDC UR4, c[0x0][0x248] ;  /* 0x0000920000047ab9 */ /* 0x000fc60000000800 */
[C---:B------:R-:W-:Y:S01]  /*5afb0*/  IMAD.WIDE R58, R8.reuse, 0x2, R48 ;  /* 0x00000002083a7825 */ /* 0x040fe200078e0230 */
[----:B--2---:R0:W-:Y:S02]  /*5afc0*/  @P1 STG.E.U16 desc[UR8][R54.64], R5 ;  /* 0x0000000536001986 */ /* 0x0041e4000c101508 */
[----:B0-----:R-:W-:Y:S01]  /*5afd0*/  PRMT R55, R5, 0x7632, R55 ;  /* 0x0000763205377816 */ /* 0x001fe20000000037 */
[----:B------:R-:W-:-:S04]  /*5afe0*/  IMAD.WIDE R4, R8, 0x2, R40 ;  /* 0x0000000208047825 */ /* 0x000fc800078e0228 */
[----:B------:R-:W-:Y:S01]  /*5aff0*/  VIADD R54, R33, 0x4 ;  /* 0x0000000421367836 */ /* 0x000fe20000000000 */
[----:B------:R0:W-:Y:S04]  /*5b000*/  @P2 STG.E.U16 desc[UR8][R4.64], R55 ;  /* 0x0000003704002986 */ /* 0x0001e8000c101508 */
[----:B------:R-:W-:Y:S01]  /*5b010*/  ISETP.GE.AND P1, PT, R54, UR31, PT ;  /* 0x0000001f36007c0c */ /* 0x000fe2000bf26270 */
[----:B0-----:R-:W-:-:S04]  /*5b020*/  IMAD.WIDE R4, R8, 0x2, R42 ;  /* 0x0000000208047825 */ /* 0x001fc800078e022a */
[----:B------:R-:W-:Y:S01]  /*5b030*/  IMAD.WIDE R54, R8, 0x2, R44 ;  /* 0x0000000208367825 */ /* 0x000fe200078e022c */
[----:B----4-:R-:W-:Y:S01]  /*5b040*/  PRMT R61, R30, 0x7632, R61 ;  /* 0x000076321e3d7816 */ /* 0x010fe2000000003d */
[----:B------:R-:W-:Y:S04]  /*5b050*/  @P6 STG.E.U16 desc[UR8][R4.64], R30 ;  /* 0x0000001e04006986 */ /* 0x000fe8000c101508 */
[----:B------:R0:W-:Y:S01]  /*5b060*/  @P5 STG.E.U16 desc[UR8][R54.64], R61 ;  /* 0x0000003d36005986 */ /* 0x0001e2000c101508 */
[----:B------:R-:W-:Y:S01]  /*5b070*/  ISETP.LT.AND P5, PT, R10, UR6, !P0 ;  /* 0x000000060a007c0c */ /* 0x000fe2000c7a1270 */
[----:B------:R-:W-:Y:S02]  /*5b080*/  ULDC UR6, c[0x0][0x228] ;  /* 0x00008a0000067ab9 */ /* 0x000fe40000000800 */
[----:B0-----:R-:W2:Y:S01]  /*5b090*/  LDL R61, [R1+0x17b8] ;  /* 0x0017b800013d7983 */ /* 0x001ea20000100800 */
[----:B------:R-:W-:Y:S01]  /*5b0a0*/  IMAD.WIDE R54, R8, 0x2, R50 ;  /* 0x0000000208367825 */ /* 0x000fe200078e0232 */
[----:B---3--:R-:W-:-:S02]  /*5b0b0*/  PRMT R60, R7, 0x7632, R60 ;  /* 0x00007632073c7816 */ /* 0x008fc4000000003c */
[----:B------:R0:W-:Y:S04]  /*5b0c0*/  @P3 STG.E.U16 desc[UR8][R56.64], R7 ;  /* 0x0000000738003986 */ /* 0x0001e8000c101508 */
[----:B------:R-:W-:Y:S04]  /*5b0d0*/  @P4 STG.E.U16 desc[UR8][R58.64], R60 ;  /* 0x0000003c3a004986 */ /* 0x000fe8000c101508 */
[----:B------:R1:W-:Y:S04]  /*5b0e0*/  @P5 STG.E.U16 desc[UR8][R54.64], R9 ;  /* 0x0000000936005986 */ /* 0x0003e8000c101508 */
[----:B0-----:R-:W3:Y:S04]  /*5b0f0*/  LDL.LU R7, [R1+0x98] ;  /* 0x0000980001077983 */ /* 0x001ee80000300800 */
[----:B------:R-:W4:Y:S04]  /*5b100*/  LDL R30, [R1+0x78] ;  /* 0x00007800011e7983 */ /* 0x000f280000100800 */
[----:B------:R-:W4:Y:S04]  /*5b110*/  LDL.LU R31, [R1+0x88] ;  /* 0x00008800011f7983 */ /* 0x000f280000300800 */
[----:B-1----:R-:W3:Y:S01]  /*5b120*/  LDL.LU R55, [R1+0xa8] ;  /* 0x0000a80001377983 */ /* 0x002ee20000300800 */
[----:B------:R-:W-:Y:S01]  /*5b130*/  ISETP.LT.AND P0, PT, R11, UR12, !P0 ;  /* 0x0000000c0b007c0c */ /* 0x000fe2000c701270 */
[C---:B------:R-:W-:Y:S01]  /*5b140*/  IMAD.WIDE R56, R8.reuse, 0x2, R52 ;  /* 0x0000000208387825 */ /* 0x040fe200078e0234 */
[----:B------:R-:W-:Y:S01]  /*5b150*/  ISETP.LT.AND P3, PT, R39, UR10, !P1 ;  /* 0x0000000a27007c0c */ /* 0x000fe2000cf61270 */
[----:B------:R-:W-:Y:S01]  /*5b160*/  ULDC UR12, c[0x0][0x228] ;  /* 0x00008a00000c7ab9 */ /* 0x000fe20000000800 */
[----:B------:R-:W-:Y:S01]  /*5b170*/  PRMT R60, R9, 0x7632, R60 ;  /* 0x00007632093c7816 */ /* 0x000fe2000000003c */
[----:B------:R-:W-:Y:S01]  /*5b180*/  VIADD R4, R8, UR4 ;  /* 0x0000000408047c36 */ /* 0x000fe20008000000 */
[----:B------:R-:W-:Y:S01]  /*5b190*/  ULDC UR4, c[0x0][0x228] ;  /* 0x00008a0000047ab9 */ /* 0x000fe20000000800 */
[----:B------:R0:W-:Y:S01]  /*5b1a0*/  STL [R1+0x2bc4], R17 ;  /* 0x002bc41101007387 */ /* 0x0001e20000100800 */
[----:B------:R-:W-:Y:S01]  /*5b1b0*/  ULDC UR10, c[0x0][0x228] ;  /* 0x00008a00000a7ab9 */ /* 0x000fe20000000800 */
[----:B------:R-:W-:-:S04]  /*5b1c0*/  IMAD.WIDE R58, R4, 0x2, R2 ;  /* 0x00000002043a7825 */ /* 0x000fc800078e0202 */
[----:B------:R-:W-:Y:S01]  /*5b1d0*/  @P0 STG.E.U16 desc[UR8][R56.64], R60 ;  /* 0x0000003c38000986 */ /* 0x000fe2000c101508 */
[----:B------:R-:W-:Y:S01]  /*5b1e0*/  ISETP.LT.AND P0, PT, R0, UR4, !P1 ;  /* 0x0000000400007c0c */ /* 0x000fe2000cf01270 */
[----:B------:R-:W-:Y:S01]  /*5b1f0*/  IMAD.WIDE R8, R4, 0x2, R16 ;  /* 0x0000000204087825 */ /* 0x000fe200078e0210 */
[----:B------:R-:W-:Y:S01]  /*5b200*/  ISETP.LT.AND P5, PT, R12, UR12, !P1 ;  /* 0x0000000c0c007c0c */ /* 0x000fe2000cfa1270 */
[----:B0-----:R-:W4:Y:S01]  /*5b210*/  LDL.LU R17, [R1+0x68] ;  /* 0x0000680001117983 */ /* 0x001f220000300800 */
[----:B------:R-:W-:Y:S01]  /*5b220*/  ULDC UR4, c[0x0][0x228] ;  /* 0x00008a0000047ab9 */ /* 0x000fe20000000800 */
[----:B------:R-:W-:Y:S01]  /*5b230*/  ULDC UR12, c[0x0][0x228] ;  /* 0x00008a00000c7ab9 */ /* 0x000fe20000000800 */
[----:B--2---:R-:W-:Y:S01]  /*5b240*/  ISETP.LT.AND P4, PT, R61, UR6, !P1 ;  /* 0x000000063d007c0c */ /* 0x004fe2000cf81270 */
[----:B------:R-:W-:Y:S02]  /*5b250*/  ULDC UR6, c[0x0][0x228] ;  /* 0x00008a0000067ab9 */ /* 0x000fe40000000800 */
[----:B------:R-:W-:Y:S01]  /*5b260*/  ISETP.LT.AND P2, PT, R13, UR6, !P1 ;  /* 0x000000060d007c0c */ /* 0x000fe2000cf41270 */
[----:B------:R-:W-:Y:S01]  /*5b270*/  ULDC UR6, c[0x0][0x228] ;  /* 0x00008a0000067ab9 */ /* 0x000fe20000000800 */
[----:B---3--:R-:W-:-:S08]  /*5b280*/  PRMT R5, R55, 0x7632, R5 ;  /* 0x0000763237057816 */ /* 0x008fd00000000005 */
[----:B------:R0:W-:Y:S04]  /*5b290*/  @P4 STG.E.U16 desc[UR8][R58.64], R55 ;  /* 0x000000373a004986 */ /* 0x0001e8000c101508 */
[----:B------:R1:W-:Y:S01]  /*5b2a0*/  @P3 STG.E.U16 desc[UR8][R8.64], R5 ;  /* 0x0000000508003986 */ /* 0x0003e2000c101508 */
[----:B0-----:R-:W-:Y:S01]  /*5b2b0*/  IMAD.WIDE R54, R4, 0x2, R18 ;  /* 0x0000000204367825 */ /* 0x001fe200078e0212 */
[----:B-1----:R-:W-:-:S03]  /*5b2c0*/  PRMT R5, R7, 0x7632, R5 ;  /* 0x0000763207057816 */ /* 0x002fc60000000005 */
[----:B------:R-:W-:Y:S01]  /*5b2d0*/  IMAD.WIDE R8, R4, 0x2, R20 ;  /* 0x0000000204087825 */ /* 0x000fe200078e0214 */
[----:B------:R0:W-:Y:S04]  /*5b2e0*/  @P2 STG.E.U16 desc[UR8][R54.64], R7 ;  /* 0x0000000736002986 */ /* 0x0001e8000c101508 */
[----:B------:R1:W-:Y:S01]  /*5b2f0*/  @P0 STG.E.U16 desc[UR8][R8.64], R5 ;  /* 0x0000000508000986 */ /* 0x0003e2000c101508 */
[----:B------:R-:W-:Y:S02]  /*5b300*/  ISETP.LT.AND P2, PT, R6, UR6, !P1 ;  /* 0x0000000606007c0c */ /* 0x000fe4000cf41270 */
[----:B----4-:R-:W-:Y:S01]  /*5b310*/  PRMT R60, R30, 0x7632, R60 ;  /* 0x000076321e3c7816 */ /* 0x010fe2000000003c */
[----:B------:R-:W-:Y:S01]  /*5b320*/  IMAD.WIDE R56, R4, 0x2, R26 ;  /* 0x0000000204387825 */ /* 0x000fe200078e021a */
[----:B------:R-:W-:Y:S01]  /*5b330*/  ISETP.LT.AND P4, PT, R38, UR10, !P1 ;  /* 0x0000000a26007c0c */ /* 0x000fe2000cf81270 */
[----:B------:R-:W-:Y:S01]  /*5b340*/  ULDC UR6, c[0x0][0x228] ;  /* 0x00008a0000067ab9 */ /* 0x000fe20000000800 */
[----:B------:R-:W-:Y:S01]  /*5b350*/  ISETP.LT.AND P3, PT, R35, UR4, !P1 ;  /* 0x0000000423007c0c */ /* 0x000fe2000cf61270 */
[----:B0-----:R-:W2:Y:S01]  /*5b360*/  LDL.LU R7, [R1+0x58] ;  /* 0x0000580001077983 */ /* 0x001ea20000300800 */
[----:B------:R-:W-:Y:S01]  /*5b370*/  ULDC UR4, c[0x0][0x228] ;  /* 0x00008a0000047ab9 */ /* 0x000fe20000000800 */
[C---:B------:R-:W-:Y:S01]  /*5b380*/  IMAD.WIDE R54, R4.reuse, 0x2, R24 ;  /* 0x0000000204367825 */ /* 0x040fe200078e0218 */
[----:B------:R-:W-:Y:S01]  /*5b390*/  ULDC UR10, c[0x0][0x228] ;  /* 0x00008a00000a7ab9 */ /* 0x000fe20000000800 */
[----:B------:R-:W3:Y:S02]  /*5b3a0*/  LDL.LU R6, [R1+0x48] ;  /* 0x0000480001067983 */ /* 0x000ee40000300800 */
[----:B-1----:R-:W-:Y:S01]  /*5b3b0*/  IMAD.WIDE R8, R4, 0x2, R22 ;  /* 0x0000000204087825 */ /* 0x002fe200078e0216 */
[----:B------:R-:W-:Y:S01]  /*5b3c0*/  PRMT R5, R31, 0x7632, R5 ;  /* 0x000076321f057816 */ /* 0x000fe20000000005 */
[----:B------:R-:W4:Y:S04]  /*5b3d0*/  LDL.LU R30, [R1+0x2bcc] ;  /* 0x002bcc00011e7983 */ /* 0x000f280000300800 */
[----:B------:R0:W-:Y:S04]  /*5b3e0*/  @P5 STG.E.U16 desc[UR8][R8.64], R31 ;  /* 0x0000001f08005986 */ /* 0x0001e8000c101508 */
[----:B0-----:R-:W4:Y:S04]  /*5b3f0*/  LDL.LU R31, [R1+0x2bc8] ;  /* 0x002bc800011f7983 */ /* 0x001f280000300800 */
[----:B------:R-:W2:Y:S01]  /*5b400*/  LDL.LU R9, [R1+0x78] ;  /* 0x0000780001097983 */ /* 0x000ea20000300800 */
[----:B------:R-:W-:Y:S01]  /*5b410*/  ISETP.LT.AND P0, PT, R34, UR4, !P1 ;  /* 0x0000000422007c0c */ /* 0x000fe2000cf01270 */
[----:B------:R-:W-:Y:S01]  /*5b420*/  IMAD.WIDE R58, R4, 0x2, R28 ;  /* 0x00000002043a7825 */ /* 0x000fe200078e021c */
[----:B------:R-:W-:Y:S01]  /*5b430*/  ULDC UR4, c[0x0][0x228] ;  /* 0x00008a0000047ab9 */ /* 0x000fe20000000800 */
[----:B------:R0:W-:Y:S02]  /*5b440*/  @P4 STG.E.U16 desc[UR8][R54.64], R5 ;  /* 0x0000000536004986 */ /* 0x0001e4000c101508 */
[----:B0-----:R-:W-:-:S02]  /*5b450*/  PRMT R54, R17, 0x7632, R54 ;  /* 0x0000763211367816 */ /* 0x001fc40000000036 */
[----:B------:R-:W-:Y:S01]  /*5b460*/  ISETP.LT.AND P6, PT, R15, UR6, !P1 ;  /* 0x000000060f007c0c */ /* 0x000fe2000cfc1270 */
[----:B------:R-:W-:Y:S01]  /*5b470*/  VIADD R5, R33, 0x5 ;  /* 0x0000000521057836 */ /* 0x000fe20000000000 */
[----:B------:R-:W-:Y:S01]  /*5b480*/  ULDC UR6, c[0x0][0x228] ;  /* 0x00008a0000067ab9 */ /* 0x000fe20000000800 */
[----:B--2---:R4:W-:Y:S04]  /*5b490*/  @P3 STG.E.U16 desc[UR8][R56.64], R9 ;  /* 0x0000000938003986 */ /* 0x0049e8000c101508 */
[----:B------:R-:W-:Y:S01]  /*5b4a0*/  @P2 STG.E.U16 desc[UR8][R58.64], R60 ;  /* 0x0000003c3a002986 */ /* 0x000fe2000c101508 */
[----:B----4-:R-:W-:-:S05]  /*5b4b0*/  IMAD.WIDE R8, R4, 0x2, R30 ;  /* 0x0000000204087825 */ /* 0x010fca00078e021e */
[----:B------:R0:W-:Y:S04]  /*5b4c0*/  @P0 STG.E.U16 desc[UR8][R8.64], R17 ;  /* 0x0000001108000986 */ /* 0x0001e8000c101508 */
[----:B0-----:R-:W2:Y:S01]  /*5b4d0*/  LDL.LU R17, [R1+0x38] ;  /* 0x0000380001117983 */ /* 0x001ea20000300800 */
[----:B------:R-:W-:Y:S01]  /*5b4e0*/  ISETP.LT.AND P2, PT, R36, UR4, !P1 ;  /* 0x0000000424007c0c */ /* 0x000fe2000cf41270 */
[----:B------:R-:W-:Y:S01]  /*5b4f0*/  ULDC UR4, c[0x0][0x228] ;  /* 0x00008a0000047ab9 */ /* 0x000fe20000000800 */
[----:B------:R-:W-:Y:S01]  /*5b500*/  IMAD.WIDE R8, R4, 0x2, R40 ;  /* 0x0000000204087825 */ /* 0x000fe200078e0228 */
[----:B------:R-:W-:Y:S01]  /*5b510*/  ISETP.LT.AND P5, PT, R14, UR4, !P1 ;  /* 0x000000040e007c0c */ /* 0x000fe2000cfa1270 */
[----:B------:R-:W-:Y:S01]  /*5b520*/  ULDC UR4, c[0x0][0x228] ;  /* 0x00008a0000047ab9 */ /* 0x000fe20000000800 */
[----:B------:R-:W-:Y:S01]  /*5b530*/  ISETP.LT.AND P3, PT, R32, UR32, !P1 ;  /* 0x0000002020007c0c */ /* 0x000fe2000cf61270 */
[----:B------:R-:W-:Y:S01]  /*5b540*/  ULDC.64 UR32, c[0x0][0x228] ;  /* 0x00008a0000207ab9 */ /* 0x000fe20000000a00 */
[----:B------:R-:W-:-:S02]  /*5b550*/  PRMT R60, R7, 0x7632, R60 ;  /* 0x00007632073c7816 */ /* 0x000fc4000000003c */
[----:B------:R-:W-:Y:S01]  /*5b560*/  ISETP.LT.AND P4, PT, R37, UR4, !P1 ;  /* 0x0000000425007c0c */ /* 0x000fe2000cf81270 */
[----:B------:R-:W-:-:S03]  /*5b570*/  IMAD.WIDE R56, R4, 0x2, R46 ;  /* 0x0000000204387825 */ /* 0x000fc600078e022e */
[----:B------:R0:W-:Y:S01]  /*5b580*/  @P2 STG.E.U16 desc[UR8][R8.64], R54 ;  /* 0x0000003608002986 */ /* 0x0001e2000c101508 */
[----:B------:R-:W-:Y:S01]  /*5b590*/  ISETP.GE.AND P0, PT, R5, UR33, PT ;  /* 0x0000002105007c0c */ /* 0x000fe2000bf06270 */
[----:B------:R-:W-:Y:S01]  /*5b5a0*/  IMAD.WIDE R58, R4, 0x2, R48 ;  /* 0x00000002043a7825 */ /* 0x000fe200078e0230 */
[----:B------:R-:W-:-:S03]  /*5b5b0*/  ULDC UR4, c[0x0][0x248] ;  /* 0x0000920000047ab9 */ /* 0x000fc60000000800 */
[----:B0-----:R-:W-:-:S04]  /*5b5c0*/  IMAD.WIDE R8, R4, 0x2, R42 ;  /* 0x0000000204087825 */ /* 0x001fc800078e022a */
[----:B------:R-:W-:Y:S01]  /*5b5d0*/  IMAD.WIDE R54, R4, 0x2, R44 ;  /* 0x0000000204367825 */ /* 0x000fe200078e022c */
[----:B------:R0:W-:Y:S04]  /*5b5e0*/  @P6 STG.E.U16 desc[UR8][R8.64], R7 ;  /* 0x0000000708006986 */ /* 0x0001e8000c101508 */
[----:B------:R-:W-:Y:S01]  /*5b5f0*/  @P5 STG.E.U16 desc[UR8][R54.64], R60 ;  /* 0x0000003c36005986 */ /* 0x000fe2000c101508 */
[----:B------:R-:W-:Y:S01]  /*5b600*/  ISETP.LT.AND P5, PT, R10, UR6, !P1 ;  /* 0x000000060a007c0c */ /* 0x000fe2000cfa1270 */
[----:B------:R-:W-:Y:S01]  /*5b610*/  ULDC UR6, c[0x0][0x228] ;  /* 0x00008a0000067ab9 */ /* 0x000fe20000000800 */
[----:B---3--:R-:W-:Y:S01]  /*5b620*/  PRMT R5, R6, 0x7632, R5 ;  /* 0x0000763206057816 */ /* 0x008fe20000000005 */
[----:B------:R1:W-:Y:S04]  /*5b630*/  @P3 STG.E.U16 desc[UR8][R56.64], R6 ;  /* 0x0000000638003986 */ /* 0x0003e8000c101508 */
[----:B------:R3:W-:Y:S01]  /*5b640*/  @P4 STG.E.U16 desc[UR8][R58.64], R5 ;  /* 0x000000053a004986 */ /* 0x0007e2000c101508 */
[----:B0-----:R-:W-:Y:S01]  /*5b650*/  IMAD.WIDE R8, R4, 0x2, R50 ;  /* 0x0000000204087825 */ /* 0x001fe200078e0232 */
[----:B------:R-:W-:Y:S01]  /*5b660*/  ISETP.LT.AND P1, PT, R11, UR12, !P1 ;  /* 0x0000000c0b007c0c */ /* 0x000fe2000cf21270 */
[----:B------:R-:W-:Y:S01]  /*5b670*/  ULDC UR12, c[0x0][0x228] ;  /* 0x00008a00000c7ab9 */ /* 0x000fe20000000800 */
[----:B-1----:R-:W4:Y:S04]  /*5b680*/  LDL.LU R6, [R1+0x1f8] ;  /* 0x0001f80001067983 */ /* 0x002f280000300800 */
[----:B------:R-:W4:Y:S04]  /*5b690*/  LDL.LU R7, [R1+0x1e8] ;  /* 0x0001e80001077983 */ /* 0x000f280000300800 */
[----:B---3--:R-:W3:Y:S04]  /*5b6a0*/  LDL R59, [R1+0x2058] ;  /* 0x00205800013b7983 */ /* 0x008ee80000100800 */
[----:B------:R0:W-:Y:S04]  /*5b6b0*/  STL [R1+0x2bb8], R10 ;  /* 0x002bb80a01007387 */ /* 0x0001e80000100800 */
[----:B0-----:R-:W4:Y:S04]  /*5b6c0*/  LDL.LU R10, [R1+0x18] ;  /* 0x00001800010a7983 */ /* 0x001f280000300800 */
[----:B------:R0:W-:Y:S04]  /*5b6d0*/  STL [R1+0x2bbc], R11 ;  /* 0x002bbc0b01007387 */ /* 0x0001e80000100800 */
[----:B0-----:R-:W3:Y:S01]  /*5b6e0*/  LDL.LU R11, [R1+0x28] ;  /* 0x00002800010b7983 */ /* 0x001ee20000300800 */
[----:B--2---:R-:W-:-:S03]  /*5b6f0*/  PRMT R58, R17, 0x7632, R58 ;  /* 0x00007632113a7816 */ /* 0x004fc6000000003a */
[----:B------:R0:W-:Y:S04]  /*5b700*/  @P5 STG.E.U16 desc[UR8][R8.64], R17 ;  /* 0x0000001108005986 */ /* 0x0001e8000c101508 */
[----:B0-----:R-:W2:Y:S01]  /*5b710*/  LDL.LU R17, [R1+0x2bc4] ;  /* 0x002bc40001117983 */ /* 0x001ea20000300800 */
[----:B------:R-:W-:Y:S01]  /*5b720*/  ISETP.LT.AND P4, PT, R61, UR6, !P0 ;  /* 0x000000063d007c0c */ /* 0x000fe2000c781270 */
[C---:B------:R-:W-:Y:S01]  /*5b730*/  IMAD.WIDE R54, R4.reuse, 0x2, R52 ;  /* 0x0000000204367825 */ /* 0x040fe200078e0234 */
[----:B------:R-:W-:Y:S01]  /*5b740*/  ISETP.LT.AND P3, PT, R39, UR10, !P0 ;  /* 0x0000000a27007c0c */ /* 0x000fe2000c761270 */
[----:B------:R-:W-:Y:S02]  /*5b750*/  ULDC UR6, c[0x0][0x228] ;  /* 0x00008a0000067ab9 */ /* 0x000fe40000000800 */
[----:B------:R-:W-:Y:S01]  /*5b760*/  VIADD R5, R4, UR4 ;  /* 0x0000000404057c36 */ /* 0x000fe20008000000 */
[----:B------:R-:W-:Y:S01]  /*5b770*/  ULDC UR4, c[0x0][0x228] ;  /* 0x00008a0000047ab9 */ /* 0x000fe20000000800 */
[----:B------:R-:W-:Y:S01]  /*5b780*/  ISETP.LT.AND P2, PT, R13, UR6, !P0 ;  /* 0x000000060d007c0c */ /* 0x000fe2000c741270 */
[----:B------:R0:W-:Y:S01]  /*5b790*/  @P1 STG.E.U16 desc[UR8][R54.64], R58 ;  /* 0x0000003a36001986 */ /* 0x0001e2000c101508 */
[----:B------:R-:W-:Y:S01]  /*5b7a0*/  ISETP.LT.AND P1, PT, R0, UR4, !P0 ;  /* 0x0000000400007c0c */ /* 0x000fe2000c721270 */
[C---:B------:R-:W-:Y:S01]  /*5b7b0*/  IMAD.WIDE R56, R5.reuse, 0x2, R2 ;  /* 0x0000000205387825 */ /* 0x040fe200078e0202 */
[----:B------:R-:W-:Y:S01]  /*5b7c0*/  ISETP.LT.AND P5, PT, R12, UR12, !P0 ;  /* 0x0000000c0c007c0c */ /* 0x000fe2000c7a1270 */
[----:B------:R-:W-:Y:S01]  /*5b7d0*/  ULDC UR10, c[0x0][0x228] ;  /* 0x00008a00000a7ab9 */ /* 0x000fe20000000800 */
[----:B------:R-:W-:Y:S01]  /*5b7e0*/  ULDC UR4, c[0x0][0x228] ;  /* 0x00008a0000047ab9 */ /* 0x000fe20000000800 */
[----:B------:R-:W-:Y:S01]  /*5b7f0*/  ULDC UR6, c[0x0][0x228] ;  /* 0x00008a0000067ab9 */ /* 0x000fe20000000800 */
[----:B------:R-:W-:Y:S01]  /*5b800*/  ULDC UR12, c[0x0][0x228] ;  /* 0x00008a00000c7ab9 */ /* 0x000fe20000000800 */
[----:B0-----:R-:W-:Y:S01]  /*5b810*/  IMAD.WIDE R54, R5, 0x2, R18 ;  /* 0x0000000205367825 */ /* 0x001fe200078e0212 */
[----:B---3--:R-:W-:Y:S01]  /*5b820*/  PRMT R4, R11, 0x7632, R4 ;  /* 0x000076320b047816 */ /* 0x008fe20000000004 */
[----:B------:R0:W-:Y:S04]  /*5b830*/  @P4 STG.E.U16 desc[UR8][R56.64], R11 ;  /* 0x0000000b38004986 */ /* 0x0001e8000c101508 */
[----:B0-----:R-:W3:Y:S01]  /*5b840*/  LDL R11, [R1+0xb8] ;  /* 0x0000b800010b7983 */ /* 0x001ee20000100800 */
[----:B--2---:R-:W-:-:S05]  /*5b850*/  IMAD.WIDE R8, R5, 0x2, R16 ;  /* 0x0000000205087825 */ /* 0x004fca00078e0210 */
[----:B------:R0:W-:Y:S04]  /*5b860*/  @P3 STG.E.U16 desc[UR8][R8.64], R4 ;  /* 0x0000000408003986 */ /* 0x0001e8000c101508 */
[----:B----4-:R1:W-:Y:S01]  /*5b870*/  @P2 STG.E.U16 desc[UR8][R54.64], R10 ;  /* 0x0000000a36002986 */ /* 0x0103e2000c101508 */
[----:B0-----:R-:W-:Y:S01]  /*5b880*/  PRMT R4, R10, 0x7632, R4 ;  /* 0x000076320a047816 */ /* 0x001fe20000000004 */
[C---:B------:R-:W-:Y:S02]  /*5b890*/  IMAD.WIDE R8, R5.reuse, 0x2, R20 ;  /* 0x0000000205087825 */ /* 0x040fe400078e0214 */
[----:B-1----:R-:W2:Y:S04]  /*5b8a0*/  LDL.LU R10, [R1+0xc8] ;  /* 0x0000c800010a7983 */ /* 0x002ea80000300800 */
[----:B------:R0:W-:Y:S02]  /*5b8b0*/  @P1 STG.E.U16 desc[UR8][R8.64], R4 ;  /* 0x0000000408001986 */ /* 0x0001e4000c101508 */
[----:B0-----:R-:W-:Y:S01]  /*5b8c0*/  IMAD.WIDE R8, R5, 0x2, R22 ;  /* 0x0000000205087825 */ /* 0x001fe200078e0216 */
[----:B------:R-:W-:-:S04]  /*5b8d0*/  PRMT R4, R6, 0x7632, R4 ;  /* 0x0000763206047816 */ /* 0x000fc80000000004 */
[----:B------:R0:W-:Y:S04]  /*5b8e0*/  @P5 STG.E.U16 desc[UR8][R8.64], R6 ;  /* 0x0000000608005986 */ /* 0x0001e8000c101508 */
[----:B0-----:R-:W4:Y:S01]  /*5b8f0*/  LDL.LU R6, [R1+0x2bc0] ;  /* 0x002bc00001067983 */ /* 0x001f220000300800 */
[----:B------:R-:W-:Y:S02]  /*5b900*/  ISETP.LT.AND P4, PT, R38, UR10, !P0 ;  /* 0x0000000a26007c0c */ /* 0x000fe4000c781270 */
[----:B------:R-:W-:Y:S01]  /*5b910*/  ISETP.LT.AND P3, PT, R35, UR4, !P0 ;  /* 0x0000000423007c0c */ /* 0x000fe2000c761270 */
[----:B------:R-:W-:Y:S01]  /*5b920*/  ULDC UR4, c[0x0][0x228] ;  /* 0x00008a0000047ab9 */ /* 0x000fe20000000800 */
[----:B------:R-:W-:Y:S01]  /*5b930*/  ISETP.LT.AND P2, PT, R59, UR6, !P0 ;  /* 0x000000063b007c0c */ /* 0x000fe2000c741270 */
[----:B------:R-:W-:Y:S01]  /*5b940*/  IMAD.WIDE R54, R5, 0x2, R24 ;  /* 0x0000000205367825 */ /* 0x000fe200078e0218 */
[----:B------:R-:W-:Y:S01]  /*5b950*/  ISETP.LT.AND P1, PT, R34, UR4, !P0 ;  /* 0x0000000422007c0c */ /* 0x000fe2000c721270 */
[----:B------:R-:W-:Y:S01]  /*5b960*/  ULDC UR4, c[0x0][0x228] ;  /* 0x00008a0000047ab9 */ /* 0x000fe20000000800 */
[----:B------:R-:W-:Y:S01]  /*5b970*/  PRMT R60, R7, 0x7632, R60 ;  /* 0x00007632073c7816 */ /* 0x000fe2000000003c */
[----:B------:R-:W-:Y:S01]  /*5b980*/  IMAD.WIDE R56, R5, 0x2, R26 ;  /* 0x0000000205387825 */ /* 0x000fe200078e021a */
[----:B------:R-:W-:Y:S01]  /*5b990*/  ULDC UR6, c[0x0][0x228] ;  /* 0x00008a0000067ab9 */ /* 0x000fe20000000800 */
[----:B------:R-:W-:-:S02]  /*5b9a0*/  ULDC UR10, c[0x0][0x228] ;  /* 0x00008a00000a7ab9 */ /* 0x000fc40000000800 */
[C---:B------:R-:W-:Y:S01]  /*5b9b0*/  IMAD.WIDE R58, R5.reuse, 0x2, R28 ;  /* 0x00000002053a7825 */ /* 0x040fe200078e021c */
[----:B------:R0:W-:Y:S04]  /*5b9c0*/  @P4 STG.E.U16 desc[UR8][R54.64], R4 ;  /* 0x0000000436004986 */ /* 0x0001e8000c101508 */
[----:B------:R1:W-:Y:S01]  /*5b9d0*/  @P3 STG.E.U16 desc[UR8][R56.64], R7 ;  /* 0x0000000738003986 */ /* 0x0003e2000c101508 */
[----:B------:R-:W-:-:S03]  /*5b9e0*/  IMAD.WIDE R8, R5, 0x2, R30 ;  /* 0x0000000205087825 */ /* 0x000fc600078e021e */
[----:B------:R3:W-:Y:S01]  /*5b9f0*/  @P2 STG.E.U16 desc[UR8][R58.64], R60 ;  /* 0x0000003c3a002986 */ /* 0x0007e2000c101508 */
[----:B------:R-:W-:Y:S01]  /*5ba00*/  ISETP.LT.AND P2, PT, R36, UR4, !P0 ;  /* 0x0000000424007c0c */ /* 0x000fe2000c741270 */
[----:B------:R-:W-:Y:S01]  /*5ba10*/  ULDC UR4, c[0x0][0x228] ;  /* 0x00008a0000047ab9 */ /* 0x000fe20000000800 */
[----:B------:R-:W-:Y:S01]  /*5ba20*/  ISETP.LT.AND P6, PT, R15, UR6, !P0 ;  /* 0x000000060f007c0c */ /* 0x000fe2000c7c1270 */
[----:B0-----:R-:W-:Y:S01]  /*5ba30*/  VIADD R4, R33, 0x6 ;  /* 0x0000000621047836 */ /* 0x001fe20000000000 */
[----:B------:R-:W-:Y:S01]  /*5ba40*/  ISETP.LT.AND P3, PT, R32, UR30, !P0 ;  /* 0x0000001e20007c0c */ /* 0x000fe2000c761270 */
[----:B------:R-:W-:Y:S01]  /*5ba50*/  ULDC.64 UR30, c[0x0][0x228] ;  /* 0x00008a00001e7ab9 */ /* 0x000fe20000000a00 */
[----:B-1----:R-:W2:Y:S04]  /*5ba60*/  LDL.LU R7, [R1+0xac] ;  /* 0x0000ac0001077983 */ /* 0x002ea80000300800 */
[----:B----4-:R0:W-:Y:S01]  /*5ba70*/  @P1 STG.E.U16 desc[UR8][R8.64], R6 ;  /* 0x0000000608001986 */ /* 0x0101e2000c101508 */
[----:B------:R-:W-:Y:S01]  /*5ba80*/  ISETP.GE.AND P1, PT, R4, UR31, PT ;  /* 0x0000001f04007c0c */ /* 0x000fe2000bf26270 */
[C---:B------:R-:W-:Y:S01]  /*5ba90*/  IMAD.WIDE R54, R5.reuse, 0x2, R44 ;  /* 0x0000000205367825 */ /* 0x040fe200078e022c */
[----:B------:R-:W-:Y:S01]  /*5baa0*/  ISETP.LT.AND P5, PT, R14, UR4, !P0 ;  /* 0x000000040e007c0c */ /* 0x000fe2000c7a1270 */
[----:B---3--:R-:W3:Y:S01]  /*5bab0*/  LDL R60, [R1+0x2058] ;  /* 0x00205800013c7983 */ /* 0x008ee20000100800 */
[----:B------:R-:W-:Y:S01]  /*5bac0*/  ULDC UR6, c[0x0][0x228] ;  /* 0x00008a0000067ab9 */ /* 0x000fe20000000800 */
[----:B0-----:R-:W-:Y:S01]  /*5bad0*/  PRMT R6, R6, 0x7632, R6 ;  /* 0x0000763206067816 */ /* 0x001fe20000000006 */
[----:B------:R-:W-:Y:S01]  /*5bae0*/  IMAD.WIDE R8, R5, 0x2, R40 ;  /* 0x0000000205087825 */ /* 0x000fe200078e0228 */
[----:B------:R-:W-:Y:S01]  /*5baf0*/  PRMT R4, R11, 0x7632, R4 ;  /* 0x000076320b047816 */ /* 0x000fe20000000004 */
[----:B------:R-:W-:Y:S01]  /*5bb00*/  ULDC UR4, c[0x0][0x228] ;  /* 0x00008a0000047ab9 */ /* 0x000fe20000000800 */
[----:B------:R-:W4:Y:S04]  /*5bb10*/  LDL.LU R11, [R1+0x2bbc] ;  /* 0x002bbc00010b7983 */ /* 0x000f280000300800 */
[----:B------:R0:W-:Y:S02]  /*5bb20*/  @P2 STG.E.U16 desc[UR8][R8.64], R6 ;  /* 0x0000000608002986 */ /* 0x0001e4000c101508 */
[----:B0-----:R-:W-:Y:S01]  /*5bb30*/  IMAD.WIDE R8, R5, 0x2, R42 ;  /* 0x0000000205087825 */ /* 0x001fe200078e022a */
[----:B--2---:R-:W-:-:S04]  /*5bb40*/  PRMT R6, R10, 0x7632, R6 ;  /* 0x000076320a067816 */ /* 0x004fc80000000006 */
[----:B------:R0:W-:Y:S04]  /*5bb50*/  @P6 STG.E.U16 desc[UR8][R8.64], R10 ;  /* 0x0000000a08006986 */ /* 0x0001e8000c101508 */
[----:B0-----:R-:W2:Y:S04]  /*5bb60*/  LDL.LU R10, [R1+0x2bb8] ;  /* 0x002bb800010a7983 */ /* 0x001ea80000300800 */
[----:B------:R-:W3:Y:S01]  /*5bb70*/  LDL.LU R9, [R1+0xb8] ;  /* 0x0000b80001097983 */ /* 0x000ee20000300800 */
[----:B------:R-:W-:-:S03]  /*5bb80*/  IMAD.WIDE R56, R5, 0x2, R46 ;  /* 0x0000000205387825 */ /* 0x000fc600078e022e */
[----:B------:R0:W-:Y:S01]  /*5bb90*/  @P5 STG.E.U16 desc[UR8][R54.64], R6 ;  /* 0x0000000636005986 */ /* 0x0001e2000c101508 */
[----:B------:R-:W-:Y:S01]  /*5bba0*/  ISETP.LT.AND P4, PT, R37, UR4, !P0 ;  /* 0x0000000425007c0c */ /* 0x000fe2000c781270 */
[----:B------:R-:W-:Y:S01]  /*5bbb0*/  IMAD.WIDE R58, R5, 0x2, R48 ;  /* 0x00000002053a7825 */ /* 0x000fe200078e0230 */
[----:B------:R-:W-:Y:S01]  /*5bbc0*/  ISETP.LT.AND P2, PT, R0, UR6, !P1 ;  /* 0x0000000600007c0c */ /* 0x000fe2000cf41270 */
[----:B------:R-:W-:Y:S01]  /*5bbd0*/  ULDC UR4, c[0x0][0x248] ;  /* 0x0000920000047ab9 */ /* 0x000fe20000000800 */
[----:B------:R-:W-:Y:S01]  /*5bbe0*/  ISETP.LT.AND P6, PT, R61, UR14, !P1 ;  /* 0x0000000e3d007c0c */ /* 0x000fe2000cfc1270 */
[----:B------:R-:W-:Y:S01]  /*5bbf0*/  ULDC UR6, c[0x0][0x228] ;  /* 0x00008a0000067ab9 */ /* 0x000fe20000000800 */
[----:B------:R-:W-:Y:S01]  /*5bc00*/  ISETP.LT.AND P5, PT, R39, UR12, !P1 ;  /* 0x0000000c27007c0c */ /* 0x000fe2000cfa1270 */
[----:B------:R-:W-:Y:S01]  /*5bc10*/  ULDC UR14, c[0x0][0x228] ;  /* 0x00008a00000e7ab9 */ /* 0x000fe20000000800 */
[----:B------:R-:W-:Y:S01]  /*5bc20*/  ULDC UR12, c[0x0][0x228] ;  /* 0x00008a00000c7ab9 */ /* 0x000fe20000000800 */
[----:B---3--:R-:W-:Y:S01]  /*5bc30*/  @P3 STG.E.U16 desc[UR8][R56.64], R9 ;  /* 0x0000000938003986 */ /* 0x008fe2000c101508 */
[----:B--2---:R-:W-:Y:S01]  /*5bc40*/  ISETP.LT.AND P3, PT, R10, UR18, !P0 ;  /* 0x000000120a007c0c */ /* 0x004fe2000c761270 */
[----:B0-----:R-:W-:-:S02]  /*5bc50*/  IMAD.WIDE R54, R5, 0x2, R52 ;  /* 0x0000000205367825 */ /* 0x001fc400078e0234 */
[----:B------:R-:W2:Y:S01]  /*5bc60*/  LDL.LU R10, [R1+0x2bb4] ;  /* 0x002bb400010a7983 */ /* 0x000ea20000300800 */
[----:B----4-:R-:W-:Y:S01]  /*5bc70*/  ISETP.LT.AND P0, PT, R11, UR16, !P0 ;  /* 0x000000100b007c0c */ /* 0x010fe2000c701270 */
[----:B------:R-:W-:Y:S01]  /*5bc80*/  ULDC UR18, c[0x0][0x228] ;  /* 0x00008a0000127ab9 */ /* 0x000fe20000000800 */
[----:B------:R-:W-:Y:S01]  /*5bc90*/  PRMT R6, R7, 0x7632, R6 ;  /* 0x0000763207067816 */ /* 0x000fe20000000006 */
[----:B------:R-:W3:Y:S01]  /*5bca0*/  LDL.LU R11, [R1+0x7c] ;  /* 0x00007c00010b7983 */ /* 0x000ee20000300800 */
[----:B------:R-:W-:-:S03]  /*5bcb0*/  ULDC UR16, c[0x0][0x228] ;  /* 0x00008a0000107ab9 */ /* 0x000fc60000000800 */
[----:B------:R0:W-:Y:S04]  /*5bcc0*/  STL [R1+0x2bac], R0 ;  /* 0x002bac0001007387 */ /* 0x0001e80000100800 */
[----:B0-----:R-:W4:Y:S01]  /*5bcd0*/  LDL.LU R0, [R1+0x9c] ;  /* 0x00009c0001007983 */ /* 0x001f220000300800 */
[----:B------:R-:W-:-:S03]  /*5bce0*/  IMAD.WIDE R8, R5, 0x2, R50 ;  /* 0x0000000205087825 */ /* 0x000fc600078e0232 */
[----:B------:R0:W-:Y:S02]  /*5bcf0*/  @P4 STG.E.U16 desc[UR8][R58.64], R4 ;  /* 0x000000043a004986 */ /* 0x0001e4000c101508 */
[----:B0-----:R-:W-:Y:S02]  /*5bd00*/  VIADD R4, R5, UR4 ;  /* 0x0000000405047c36 */ /* 0x001fe40008000000 */
[----:B------:R-:W-:Y:S01]  /*5bd10*/  STL [R1+0x2bb0], R61 ;  /* 0x002bb03d01007387 */ /* 0x000fe20000100800 */
[----:B------:R-:W-:Y:S01]  /*5bd20*/  ISETP.LT.AND P4, PT, R13, UR10, !P1 ;  /* 0x0000000a0d007c0c */ /* 0x000fe2000cf81270 */
[----:B------:R-:W-:Y:S01]  /*5bd30*/  ULDC UR4, c[0x0][0x228] ;  /* 0x00008a0000047ab9 */ /* 0x000fe20000000800 */
[----:B------:R-:W-:Y:S01]  /*5bd40*/  IMAD.WIDE R56, R4, 0x2, R2 ;  /* 0x0000000204387825 */ /* 0x000fe200078e0202 */
[----:B------:R-:W-:-:S03]  /*5bd50*/  ULDC UR10, c[0x0][0x228] ;  /* 0x00008a00000a7ab9 */ /* 0x000fc60000000800 */
[----:B------:R-:W-:Y:S01]  /*5bd60*/  IMAD.WIDE R58, R4, 0x2, R16 ;  /* 0x00000002043a7825 */ /* 0x000fe200078e0210 */
[----:B--2---:R-:W-:Y:S01]  /*5bd70*/  PRMT R5, R10, 0x7632, R5 ;  /* 0x000076320a057816 */ /* 0x004fe20000000005 */
[----:B------:R-:W-:Y:S04]  /*5bd80*/  @P3 STG.E.U16 desc[UR8][R8.64], R10 ;  /* 0x0000000a08003986 */ /* 0x000fe8000c101508 */
[----:B------:R-:W-:Y:S04]  /*5bd90*/  @P0 STG.E.U16 desc[UR8][R54.64], R5 ;  /* 0x0000000536000986 */ /* 0x000fe8000c101508 */
[----:B------:R0:W-:Y:S04]  /*5bda0*/  @P6 STG.E.U16 desc[UR8][R56.64], R7 ;  /* 0x0000000738006986 */ /* 0x0001e8000c101508 */
[----:B------:R1:W-:Y:S04]  /*5bdb0*/  @P5 STG.E.U16 desc[UR8][R58.64], R6 ;  /* 0x000000063a005986 */ /* 0x0003e8000c101508 */
[----:B0-----:R-:W2:Y:S04]  /*5bdc0*/  LDL.LU R7, [R1+0x6c] ;  /* 0x00006c0001077983 */ /* 0x001ea80000300800 */
[----:B-1----:R-:W2:Y:S01]  /*5bdd0*/  LDL.LU R59, [R1+0x8c] ;  /* 0x00008c00013b7983 */ /* 0x002ea20000300800 */
[----:B------:R-:W-:Y:S01]  /*5bde0*/  IMAD.WIDE R8, R4, 0x2, R18 ;  /* 0x0000000204087825 */ /* 0x000fe200078e0212 */
[----:B----4-:R-:W-:-:S02]  /*5bdf0*/  PRMT R5, R0, 0x7632, R5 ;  /* 0x0000763200057816 */ /* 0x010fc40000000005 */
[----:B------:R-:W4:Y:S04]  /*5be00*/  LDL R61, [R1+0x4c] ;  /* 0x00004c00013d7983 */ /* 0x000f280000100800 */
[----:B------:R0:W-:Y:S04]  /*5be10*/  @P4 STG.E.U16 desc[UR8][R8.64], R0 ;  /* 0x0000000008004986 */ /* 0x0001e8000c101508 */
[----:B0-----:R-:W4:Y:S01]  /*5be20*/  LDL.LU R0, [R1+0x5c] ;  /* 0x00005c0001007983 */ /* 0x001f220000300800 */
[----:B------:R-:W-:Y:S01]  /*5be30*/  IMAD.WIDE R54, R4, 0x2, R20 ;  /* 0x0000000204367825 */ /* 0x000fe200078e0214 */
[----:B------:R-:W-:Y:S01]  /*5be40*/  ISETP.LT.AND P5, PT, R12, UR4, !P1 ;  /* 0x000000040c007c0c */ /* 0x000fe2000cfa1270 */
[----:B------:R-:W-:Y:S01]  /*5be50*/  ULDC UR4, c[0x0][0x228] ;  /* 0x00008a0000047ab9 */ /* 0x000fe20000000800 */
[----:B------:R-:W-:Y:S01]  /*5be60*/  ISETP.LT.AND P4, PT, R38, UR6, !P1 ;  /* 0x0000000626007c0c */ /* 0x000fe2000cf81270 */
[----:B------:R-:W-:Y:S01]  /*5be70*/  ULDC UR6, c[0x0][0x228] ;  /* 0x00008a0000067ab9 */ /* 0x000fe20000000800 */
[----:B------:R0:W-:Y:S01]  /*5be80*/  @P2 STG.E.U16 desc[UR8][R54.64], R5 ;  /* 0x0000000536002986 */ /* 0x0001e2000c101508 */
[----:B------:R-:W-:Y:S01]  /*5be90*/  ISETP.LT.AND P3, PT, R35, UR4, !P1 ;  /* 0x0000000423007c0c */ /* 0x000fe2000cf61270 */
[----:B------:R-:W-:Y:S01]  /*5bea0*/  IMAD.WIDE R56, R4, 0x2, R22 ;  /* 0x0000000204387825 */ /* 0x000fe200078e0216 */
[----:B------:R-:W-:Y:S01]  /*5beb0*/  ISETP.LT.AND P2, PT, R60, UR6, !P1 ;  /* 0x000000063c007c0c */ /* 0x000fe2000cf41270 */
[----:B------:R-:W-:Y:S01]  /*5bec0*/  ULDC UR4, c[0x0][0x228] ;  /* 0x00008a0000047ab9 */ /* 0x000fe20000000800 */
[----:B------:R-:W-:Y:S01]  /*5bed0*/  ULDC UR6, c[0x0][0x228] ;  /* 0x00008a0000067ab9 */ /* 0x000fe20000000800 */
[----:B------:R-:W-:Y:S01]  /*5bee0*/  IMAD.WIDE R8, R4, 0x2, R24 ;  /* 0x0000000204087825 */ /* 0x000fe200078e0218 */
[----:B------:R-:W-:Y:S01]  /*5bef0*/  ISETP.LT.AND P0, PT, R34, UR4, !P1 ;  /* 0x0000000422007c0c */ /* 0x000fe2000cf01270 */
[----:B------:R-:W-:-:S02]  /*5bf00*/  ULDC UR4, c[0x0][0x228] ;  /* 0x00008a0000047ab9 */ /* 0x000fc40000000800 */
[C---:B0-----:R-:W-:Y:S01]  /*5bf10*/  IMAD.WIDE R54, R4.reuse, 0x2, R26 ;  /* 0x0000000204367825 */ /* 0x041fe200078e021a */
[----:B---3--:R-:W-:Y:S02]  /*5bf20*/  PRMT R5, R11, 0x7632, R5 ;  /* 0x000076320b057816 */ /* 0x008fe40000000005 */
[----:B------:R-:W-:Y:S01]  /*5bf30*/  ISETP.LT.AND P6, PT, R15, UR6, !P1 ;  /* 0x000000060f007c0c */ /* 0x000fe2000cfc1270 */
[----:B------:R-:W-:Y:S01]  /*5bf40*/  ULDC UR6, c[0x0][0x228] ;  /* 0x00008a0000067ab9 */ /* 0x000fe20000000800 */
[----:B--2---:R-:W-:Y:S01]  /*5bf50*/  PRMT R6, R59, 0x7632, R6 ;  /* 0x000076323b067816 */ /* 0x004fe20000000006 */
[----:B------:R0:W-:Y:S04]  /*5bf60*/  @P5 STG.E.U16 desc[UR8][R56.64], R59 ;  /* 0x0000003b38005986 */ /* 0x0001e8000c101508 */
[----:B------:R1:W-:Y:S04]  /*5bf70*/  @P4 STG.E.U16 desc[UR8][R8.64], R6 ;  /* 0x0000000608004986 */ /* 0x0003e8000c101508 */
[----:B------:R2:W-:Y:S01]  /*5bf80*/  @P3 STG.E.U16 desc[UR8][R54.64], R11 ;  /* 0x0000000b36003986 */ /* 0x0005e2000c101508 */
[----:B0-----:R-:W-:-:S05]  /*5bf90*/  IMAD.WIDE R56, R4, 0x2, R28 ;  /* 0x0000000204387825 */ /* 0x001fca00078e021c */
[----:B------:R0:W-:Y:S01]  /*5bfa0*/  @P2 STG.E.U16 desc[UR8][R56.64], R5 ;  /* 0x0000000538002986 */ /* 0x0001e2000c101508 */
[----:B------:R-:W-:Y:S01]  /*5bfb0*/  ISETP.LT.AND P2, PT, R36, UR4, !P1 ;  /* 0x0000000424007c0c */ /* 0x000fe2000cf41270 */
[----:B-1----:R-:W-:Y:S01]  /*5bfc0*/  IMAD.WIDE R8, R4, 0x2, R30 ;  /* 0x0000000204087825 */ /* 0x002fe200078e021e */
[----:B------:R-:W-:Y:S01]  /*5bfd0*/  PRMT R6, R7, 0x7632, R6 ;  /* 0x0000763207067816 */ /* 0x000fe20000000006 */
[----:B--2---:R-:W2:Y:S01]  /*5bfe0*/  LDL.LU R11, [R1+0x3c] ;  /* 0x00003c00010b7983 */ /* 0x004ea20000300800 */
[----:B------:R-:W-:Y:S01]  /*5bff0*/  ISETP.LT.AND P4, PT, R32, UR32, !P1 ;  /* 0x0000002020007c0c */ /* 0x000fe2000cf81270 */
[----:B------:R-:W-:Y:S01]  /*5c000*/  ULDC.64 UR32, c[0x0][0x228] ;  /* 0x00008a0000207ab9 */ /* 0x000fe20000000a00 */
[----:B------:R-:W-:Y:S01]  /*5c010*/  ULDC UR4, c[0x0][0x228] ;  /* 0x00008a0000047ab9 */ /* 0x000fe20000000800 */
[----:B------:R1:W-:Y:S01]  /*5c020*/  @P0 STG.E.U16 desc[UR8][R8.64], R7 ;  /* 0x0000000708000986 */ /* 0x0003e2000c101508 */
[----:B0-----:R-:W-:Y:S02]  /*5c030*/  VIADD R5, R33, 0x7 ;  /* 0x0000000721057836 */ /* 0x001fe40000000000 */
[----:B-1----:R-:W-:-:S03]  /*5c040*/  IMAD.WIDE R8, R4, 0x2, R40 ;  /* 0x0000000204087825 */ /* 0x002fc600078e0228 */
[----:B------:R-:W-:Y:S01]  /*5c050*/  ISETP.GE.AND P0, PT, R5, UR33, PT ;  /* 0x0000002105007c0c */ /* 0x000fe2000bf06270 */
[----:B------:R-:W3:Y:S04]  /*5c060*/  LDL.LU R7, [R1+0x2c] ;  /* 0x00002c0001077983 */ /* 0x000ee80000300800 */
[----:B------:R0:W-:Y:S01]  /*5c070*/  @P2 STG.E.U16 desc[UR8][R8.64], R6 ;  /* 0x0000000608002986 */ /* 0x0001e2000c101508 */
[----:B----4-:R-:W-:-:S03]  /*5c080*/  PRMT R5, R61, 0x7632, R5 ;  /* 0x000076323d057816 */ /* 0x010fc60000000005 */
[----:B------:R-:W4:Y:S01]  /*5c090*/  LDL.LU R61, [R1+0x2bb0] ;  /* 0x002bb000013d7983 */ /* 0x000f220000300800 */
[----:B0-----:R-:W-:Y:S01]  /*5c0a0*/  IMAD.WIDE R8, R4, 0x2, R42 ;  /* 0x0000000204087825 */ /* 0x001fe200078e022a */
[----:B------:R-:W-:-:S04]  /*5c0b0*/  PRMT R6, R0, 0x7632, R6 ;  /* 0x0000763200067816 */ /* 0x000fc80000000006 */
[----:B------:R0:W-:Y:S04]  /*5c0c0*/  @P6 STG.E.U16 desc[UR8][R8.64], R0 ;  /* 0x0000000008006986 */ /* 0x0001e8000c101508 */
[----:B0-----:R-:W3:Y:S04]  /*5c0d0*/  LDL.LU R0, [R1+0x2bac] ;  /* 0x002bac0001007983 */ /* 0x001ee80000300800 */
[----:B------:R-:W2:Y:S01]  /*5c0e0*/  LDL.LU R8, [R1+0x4c] ;  /* 0x00004c0001087983 */ /* 0x000ea20000300800 */
[----:B------:R-:W-:Y:S01]  /*5c0f0*/  ISETP.LT.AND P5, PT, R14, UR4, !P1 ;  /* 0x000000040e007c0c */ /* 0x000fe2000cfa1270 */
[----:B------:R-:W-:-:S02]  /*5c100*/  ULDC UR4, c[0x0][0x228] ;  /* 0x00008a0000047ab9 */ /* 0x000fc40000000800 */
[----:B------:R-:W-:Y:S01]  /*5c110*/  ISETP.LT.AND P3, PT, R37, UR4, !P1 ;  /* 0x0000000425007c0c */ /* 0x000fe2000cf61270 */
[C---:B------:R-:W-:Y:S01]  /*5c120*/  IMAD.WIDE R54, R4.reuse, 0x2, R44 ;  /* 0x0000000204367825 */ /* 0x040fe200078e022c */
[----:B------:R-:W4:Y:S01]  /*5c130*/  LDL R9, [R1+0x297c] ;  /* 0x00297c0001097983 */ /* 0x000f220000100800 */
[----:B------:R-:W-:Y:S02]  /*5c140*/  ULDC UR4, c[0x0][0x248] ;  /* 0x0000920000047ab9 */ /* 0x000fe40000000800 */
[----:B------:R-:W-:-:S04]  /*5c150*/  IMAD.WIDE R56, R4, 0x2, R46 ;  /* 0x0000000204387825 */ /* 0x000fc800078e022e */
[----:B------:R-:W-:Y:S01]  /*5c160*/  IMAD.WIDE R58, R4, 0x2, R48 ;  /* 0x00000002043a7825 */ /* 0x000fe200078e0230 */
[----:B------:R-:W-:Y:S04]  /*5c170*/  @P5 STG.E.U16 desc[UR8][R54.64], R6 ;  /* 0x0000000636005986 */ /* 0x000fe8000c101508 */
[----:B--2---:R-:W-:Y:S04]  /*5c180*/  @P4 STG.E.U16 desc[UR8][R56.64], R8 ;  /* 0x0000000838004986 */ /* 0x004fe8000c101508 */
[----:B------:R0:W-:Y:S04]  /*5c190*/  @P3 STG.E.U16 desc[UR8][R58.64], R5 ;  /* 0x000000053a003986 */ /* 0x0001e8000c101508 */
[----:B0-----:R-:W2:Y:S01]  /*5c1a0*/  LDL R59, [R1+0x2978] ;  /* 0x00297800013b7983 */ /* 0x001ea20000100800 */
[----:B----4-:R-:W-:-:S02]  /*5c1b0*/  ISETP.LT.AND P3, PT, R9, UR18, !P1 ;  /* 0x0000001209007c0c */ /* 0x010fc4000cf61270 */
[----:B------:R-:W-:Y:S01]  /*5c1c0*/  ISETP.LT.AND P6, PT, R61, UR14, !P0 ;  /* 0x0000000e3d007c0c */ /* 0x000fe2000c7c1270 */
[C---:B------:R-:W-:Y:S01]  /*5c1d0*/  VIADD R6, R4.reuse, UR4 ;  /* 0x0000000404067c36 */ /* 0x040fe20008000000 */
[----:B------:R-:W-:Y:S01]  /*5c1e0*/  PRMT R10, R11, 0x7632, R10 ;  /* 0x000076320b0a7816 */ /* 0x000fe2000000000a */
[C---:B------:R-:W-:Y:S01]  /*5c1f0*/  IMAD.WIDE R8, R4.reuse, 0x2, R50 ;  /* 0x0000000204087825 */ /* 0x040fe200078e0232 */
[----:B------:R-:W-:Y:S01]  /*5c200*/  ISETP.LT.AND P5, PT, R39, UR12, !P0 ;  /* 0x0000000c27007c0c */ /* 0x000fe2000c7a1270 */
[----:B------:R-:W-:Y:S01]  /*5c210*/  ULDC UR4, c[0x0][0x228] ;  /* 0x00008a0000047ab9 */ /* 0x000fe20000000800 */
[----:B---3--:R-:W-:Y:S01]  /*5c220*/  PRMT R58, R7, 0x7632, R58 ;  /* 0x00007632073a7816 */ /* 0x008fe2000000003a */
[----:B------:R-:W-:Y:S01]  /*5c230*/  IMAD.WIDE R4, R4, 0x2, R52 ;  /* 0x0000000204047825 */ /* 0x000fe200078e0234 */
[----:B------:R-:W-:Y:S01]  /*5c240*/  ISETP.LT.AND P4, PT, R13, UR10, !P0 ;  /* 0x0000000a0d007c0c */ /* 0x000fe2000c781270 */
[----:B------:R-:W-:Y:S01]  /*5c250*/  ULDC UR12, c[0x0][0x228] ;  /* 0x00008a00000c7ab9 */ /* 0x000fe20000000800 */
[----:B------:R-:W-:Y:S01]  /*5c260*/  ISETP.LT.AND P2, PT, R0, UR6, !P0 ;  /* 0x0000000600007c0c */ /* 0x000fe2000c741270 */
[C---:B------:R-:W-:Y:S01]  /*5c270*/  IMAD.WIDE R54, R6.reuse, 0x2, R2 ;  /* 0x0000000206367825 */ /* 0x040fe200078e0202 */
[----:B------:R0:W-:Y:S01]  /*5c280*/  @P3 STG.E.U16 desc[UR8][R8.64], R11 ;  /* 0x0000000b08003986 */ /* 0x0001e2000c101508 */
[----:B------:R-:W-:Y:S01]  /*5c290*/  ULDC UR6, c[0x0][0x228] ;  /* 0x00008a0000067ab9 */ /* 0x000fe20000000800 */
[----:B------:R-:W-:Y:S01]  /*5c2a0*/  ULDC UR10, c[0x0][0x228] ;  /* 0x00008a00000a7ab9 */ /* 0x000fe20000000800 */
[C---:B------:R-:W-:Y:S01]  /*5c2b0*/  IMAD.WIDE R56, R6.reuse, 0x2, R16 ;  /* 0x0000000206387825 */ /* 0x040fe200078e0210 */
[----:B------:R-:W-:Y:S01]  /*5c2c0*/  ULDC UR18, c[0x0][0x228] ;  /* 0x00008a0000127ab9 */ /* 0x000fe20000000800 */
[----:B------:R-:W-:Y:S01]  /*5c2d0*/  ULDC UR14, c[0x0][0x228] ;  /* 0x00008a00000e7ab9 */ /* 0x000fe20000000800 */
[----:B0-----:R-:W3:Y:S01]  /*5c2e0*/  LDL.LU R11, [R1+0x2ba8] ;  /* 0x002ba800010b7983 */ /* 0x001ee20000300800 */
[----:B--2---:R-:W-:Y:S01]  /*5c2f0*/  ISETP.LT.AND P1, PT, R59, UR16, !P1 ;  /* 0x000000103b007c0c */ /* 0x004fe2000cf21270 */
[----:B------:R-:W-:Y:S01]  /*5c300*/  IMAD.WIDE R8, R6, 0x2, R20 ;  /* 0x0000000206087825 */ /* 0x000fe200078e0214 */
[----:B------:R-:W-:-:S11]  /*5c310*/  ULDC UR16, c[0x0][0x228] ;  /* 0x00008a0000107ab9 */ /* 0x000fd60000000800 */
[----:B------:R-:W-:Y:S04]  /*5c320*/  @P1 STG.E.U16 desc[UR8][R4.64], R10 ;  /* 0x0000000a04001986 */ /* 0x000fe8000c101508 */
[----:B------:R0:W-:Y:S04]  /*5c330*/  @P6 STG.E.U16 desc[UR8][R54.64], R7 ;  /* 0x0000000736006986 */ /* 0x0001e8000c101508 */
[----:B------:R1:W-:Y:S04]  /*5c340*/  @P5 STG.E.U16 desc[UR8][R56.64], R58 ;  /* 0x0000003a38005986 */ /* 0x0003e8000c101508 */
[----:B0-----:R-:W2:Y:S04]  /*5c350*/  LDL.LU R7, [R1+0x2ba4] ;  /* 0x002ba40001077983 */ /* 0x001ea80000300800 */
[----:B------:R-:W4:Y:S04]  /*5c360*/  LDL.LU R55, [R1+0x1c] ;  /* 0x00001c0001377983 */ /* 0x000f280000300800 */
[----:B-1----:R-:W3:Y:S04]  /*5c370*/  LDL.LU R58, [R1+0x1fc] ;  /* 0x0001fc00013a7983 */ /* 0x002ee80000300800 */
[----:B------:R-:W2:Y:S01]  /*5c380*/  LDL.LU R57, [R1+0x1ec] ;  /* 0x0001ec0001397983 */ /* 0x000ea20000300800 */
[----:B------:R-:W-:Y:S01]  /*5c390*/  IMAD.WIDE R4, R6, 0x2, R18 ;  /* 0x0000000206047825 */ /* 0x000fe200078e0212 */
[----:B------:R-:W-:Y:S01]  /*5c3a0*/  ISETP.LT.AND P5, PT, R12, UR4, !P0 ;  /* 0x000000040c007c0c */ /* 0x000fe2000c7a1270 */
[----:B------:R-:W-:Y:S01]  /*5c3b0*/  ULDC UR4, c[0x0][0x228] ;  /* 0x00008a0000047ab9 */ /* 0x000fe20000000800 */
[----:B------:R-:W2:Y:S01]  /*5c3c0*/  LDL.LU R12, [R1+0xcc] ;  /* 0x0000cc00010c7983 */ /* 0x000ea20000300800 */
[----:B------:R-:W-:Y:S01]  /*5c3d0*/  ISETP.LT.AND P3, PT, R35, UR4, !P0 ;  /* 0x0000000423007c0c */ /* 0x000fe2000c761270 */
[----:B------:R-:W-:-:S02]  /*5c3e0*/  ULDC UR4, c[0x0][0x228] ;  /* 0x00008a0000047ab9 */ /* 0x000fc40000000800 */
[----:B------:R-:W-:Y:S01]  /*5c3f0*/  ISETP.LT.AND P1, PT, R34, UR4, !P0 ;  /* 0x0000000422007c0c */ /* 0x000fe2000c721270 */
[----:B------:R-:W-:Y:S01]  /*5c400*/  ULDC UR4, c[0x0][0x228] ;  /* 0x00008a0000047ab9 */ /* 0x000fe20000000800 */
[----:B----4-:R0:W-:Y:S01]  /*5c410*/  @P4 STG.E.U16 desc[UR8][R4.64], R55 ;  /* 0x0000003704004986 */ /* 0x0101e2000c101508 */
[----:B------:R-:W-:Y:S01]  /*5c420*/  ISETP.LT.AND P4, PT, R38, UR6, !P0 ;  /* 0x0000000626007c0c */ /* 0x000fe2000c781270 */
[----:B------:R-:W-:Y:S01]  /*5c430*/  ULDC UR6, c[0x0][0x228] ;  /* 0x00008a0000067ab9 */ /* 0x000fe20000000800 */
[----:B------:R-:W-:Y:S02]  /*5c440*/  PRMT R10, R55, 0x7632, R10 ;  /* 0x00007632370a7816 */ /* 0x000fe4000000000a */
[----:B---3--:R-:W-:-:S03]  /*5c450*/  PRMT R56, R58, 0x7632, R56 ;  /* 0x000076323a387816 */ /* 0x008fc60000000038 */
[----:B------:R-:W-:Y:S01]  /*5c460*/  @P2 STG.E.U16 desc[UR8][R8.64], R10 ;  /* 0x0000000a08002986 */ /* 0x000fe2000c101508 */
[----:B0-----:R-:W-:-:S04]  /*5c470*/  IMAD.WIDE R54, R6, 0x2, R22 ;  /* 0x0000000206367825 */ /* 0x001fc800078e0216 */
[C---:B------:R-:W-:Y:S01]  /*5c480*/  IMAD.WIDE R4, R6.reuse, 0x2, R24 ;  /* 0x0000000206047825 */ /* 0x040fe200078e0218 */
[----:B------:R0:W-:Y:S04]  /*5c490*/  @P5 STG.E.U16 desc[UR8][R54.64], R58 ;  /* 0x0000003a36005986 */ /* 0x0001e8000c101508 */
[----:B------:R1:W-:Y:S04]  /*5c4a0*/  @P4 STG.E.U16 desc[UR8][R4.64], R56 ;  /* 0x0000003804004986 */ /* 0x0003e8000c101508 */
[----:B0-----:R-:W3:Y:S01]  /*5c4b0*/  LDL R58, [R1+0x297c] ;  /* 0x00297c00013a7983 */ /* 0x001ee20000100800 */
[----:B-1----:R-:W-:-:S03]  /*5c4c0*/  IMAD.WIDE R4, R6, 0x2, R30 ;  /* 0x0000000206047825 */ /* 0x002fc600078e021e */
[----:B------:R0:W-:Y:S04]  /*5c4d0*/  STL [R1+0x2ba0], R30 ;  /* 0x002ba01e01007387 */ /* 0x0001e80000100800 */
[----:B0-----:R-:W4:Y:S01]  /*5c4e0*/  LDL.LU R30, [R1+0xbc] ;  /* 0x0000bc00011e7983 */ /* 0x001f220000300800 */
[----:B------:R-:W-:Y:S01]  /*5c4f0*/  ISETP.LT.AND P2, PT, R60, UR6, !P0 ;  /* 0x000000063c007c0c */ /* 0x000fe2000c741270 */
[C---:B------:R-:W-:Y:S01]  /*5c500*/  IMAD.WIDE R8, R6.reuse, 0x2, R26 ;  /* 0x0000000206087825 */ /* 0x040fe200078e021a */
[----:B--2---:R-:W-:Y:S01]  /*5c510*/  PRMT R10, R57, 0x7632, R10 ;  /* 0x00007632390a7816 */ /* 0x004fe2000000000a */
[----:B------:R-:W-:Y:S02]  /*5c520*/  ULDC UR6, c[0x0][0x228] ;  /* 0x00008a0000067ab9 */ /* 0x000fe40000000800 */
[----:B------:R-:W-:Y:S01]  /*5c530*/  IMAD.WIDE R54, R6, 0x2, R28 ;  /* 0x0000000206367825 */ /* 0x000fe200078e021c */
[----:B------:R0:W-:Y:S07]  /*5c540*/  @P3 STG.E.U16 desc[UR8][R8.64], R57 ;  /* 0x0000003908003986 */ /* 0x0001ee000c101508 */
[----:B------:R-:W-:Y:S01]  /*5c550*/  @P2 STG.E.U16 desc[UR8][R54.64], R10 ;  /* 0x0000000a36002986 */ /* 0x000fe2000c101508 */
[----:B------:R-:W-:Y:S01]  /*5c560*/  ISETP.LT.AND P2, PT, R36, UR4, !P0 ;  /* 0x0000000424007c0c */ /* 0x000fe2000c741270 */
[----:B------:R-:W-:Y:S01]  /*5c570*/  ULDC UR4, c[0x0][0x228] ;  /* 0x00008a0000047ab9 */ /* 0x000fe20000000800 */
[----:B------:R-:W-:Y:S01]  /*5c580*/  ISETP.LT.AND P6, PT, R15, UR6, !P0 ;  /* 0x000000060f007c0c */ /* 0x000fe2000c7c1270 */
[----:B------:R1:W-:Y:S01]  /*5c590*/  @P1 STG.E.U16 desc[UR8][R4.64], R7 ;  /* 0x0000000704001986 */ /* 0x0003e2000c101508 */
[----:B------:R-:W-:Y:S01]  /*5c5a0*/  ISETP.LT.AND P5, PT, R14, UR4, !P0 ;  /* 0x000000040e007c0c */ /* 0x000fe2000c7a1270 */
[----:B------:R-:W-:Y:S01]  /*5c5b0*/  ULDC UR4, c[0x0][0x228] ;  /* 0x00008a0000047ab9 */ /* 0x000fe20000000800 */
[----:B0-----:R-:W-:Y:S01]  /*5c5c0*/  PRMT R8, R7, 0x7632, R8 ;  /* 0x0000763207087816 */ /* 0x001fe20000000008 */
[----:B------:R-:W-:Y:S01]  /*5c5d0*/  ULDC UR6, c[0x0][0x228] ;  /* 0x00008a0000067ab9 */ /* 0x000fe20000000800 */
[----:B-1----:R-:W-:Y:S01]  /*5c5e0*/  IMAD.WIDE R4, R6, 0x2, R40 ;  /* 0x0000000206047825 */ /* 0x002fe200078e0228 */
[----:B------:R-:W-:-:S04]  /*5c5f0*/  PRMT R10, R12, 0x7632, R10 ;  /* 0x000076320c0a7816 */ /* 0x000fc8000000000a */
[----:B------:R0:W-:Y:S01]  /*5c600*/  @P2 STG.E.U16 desc[UR8][R4.64], R8 ;  /* 0x0000000804002986 */ /* 0x0001e2000c101508 */
[----:B------:R-:W-:Y:S02]  /*5c610*/  ISETP.LT.AND P4, PT, R32, UR30, !P0 ;  /* 0x0000001e20007c0c */ /* 0x000fe4000c781270 */
[----:B------:R-:W-:Y:S01]  /*5c620*/  ISETP.LT.AND P3, PT, R37, UR4, !P0 ;  /* 0x0000000425007c0c */ /* 0x000fe2000c761270 */
[----:B------:R-:W-:Y:S01]  /*5c630*/  VIADD R7, R33, 0x8 ;  /* 0x0000000821077836 */ /* 0x000fe20000000000 */
[----:B------:R-:W-:Y:S01]  /*5c640*/  ULDC.64 UR30, c[0x0][0x228] ;  /* 0x00008a00001e7ab9 */ /* 0x000fe20000000a00 */
[C---:B------:R-:W-:Y:S01]  /*5c650*/  IMAD.WIDE R54, R6.reuse, 0x2, R46 ;  /* 0x0000000206367825 */ /* 0x040fe200078e022e */
[----:B------:R-:W-:Y:S01]  /*5c660*/  STL [R1+0x2b9c], R31 ;  /* 0x002b9c1f01007387 */ /* 0x000fe20000100800 */
[----:B------:R-:W-:Y:S02]  /*5c670*/  ULDC UR4, c[0x0][0x248] ;  /* 0x0000920000047ab9 */ /* 0x000fe40000000800 */
[----:B0-----:R-:W-:-:S04]  /*5c680*/  IMAD.WIDE R4, R6, 0x2, R42 ;  /* 0x0000000206047825 */ /* 0x001fc800078e022a */
[C---:B------:R-:W-:Y:S01]  /*5c690*/  IMAD.WIDE R8, R6.reuse, 0x2, R44 ;  /* 0x0000000206087825 */ /* 0x040fe200078e022c */
[----:B------:R0:W-:Y:S04]  /*5c6a0*/  @P6 STG.E.U16 desc[UR8][R4.64], R12 ;  /* 0x0000000c04006986 */ /* 0x0001e8000c101508 */
[----:B------:R1:W-:Y:S01]  /*5c6b0*/  @P5 STG.E.U16 desc[UR8][R8.64], R10 ;  /* 0x0000000a08005986 */ /* 0x0003e2000c101508 */
[----:B------:R-:W-:Y:S01]  /*5c6c0*/  ISETP.GE.AND P1, PT, R7, UR31, PT ;  /* 0x0000001f07007c0c */ /* 0x000fe2000bf26270 */
[C---:B------:R-:W-:Y:S02]  /*5c6d0*/  IMAD.WIDE R56, R6.reuse, 0x2, R48 ;  /* 0x0000000206387825 */ /* 0x040fe400078e0230 */
[----:B0-----:R-:W2:Y:S02]  /*5c6e0*/  LDL.LU R12, [R1+0x180] ;  /* 0x00018000010c7983 */ /* 0x001ea40000300800 */
[----:B-1----:R-:W-:Y:S01]  /*5c6f0*/  IMAD.WIDE R8, R6, 0x2, R50 ;  /* 0x0000000206087825 */ /* 0x002fe200078e0232 */
[----:B------:R-:W-:-:S02]  /*5c700*/  PRMT R10, R11, 0x7632, R10 ;  /* 0x000076320b0a7816 */ /* 0x000fc4000000000a */
[----:B---3--:R-:W-:Y:S01]  /*5c710*/  ISETP.LT.AND P5, PT, R58, UR6, !P0 ;  /* 0x000000063a007c0c */ /* 0x008fe2000c7a1270 */
[----:B------:R-:W-:Y:S01]  /*5c720*/  ULDC UR6, c[0x0][0x228] ;  /* 0x00008a0000067ab9 */ /* 0x000fe20000000800 */
[----:B----4-:R-:W-:Y:S01]  /*5c730*/  PRMT R7, R30, 0x7632, R7 ;  /* 0x000076321e077816 */ /* 0x010fe20000000007 */
[----:B------:R0:W-:Y:S04]  /*5c740*/  @P4 STG.E.U16 desc[UR8][R54.64], R30 ;  /* 0x0000001e36004986 */ /* 0x0001e8000c101508 */
[----:B------:R1:W-:Y:S06]  /*5c750*/  @P3 STG.E.U16 desc[UR8][R56.64], R7 ;  /* 0x0000000738003986 */ /* 0x0003ec000c101508 */
[----:B------:R3:W-:Y:S04]  /*5c760*/  @P5 STG.E.U16 desc[UR8][R8.64], R11 ;  /* 0x0000000b08005986 */ /* 0x0007e8000c101508 */
[----:B0-----:R-:W4:Y:S04]  /*5c770*/  LDL R30, [R1+0x160] ;  /* 0x00016000011e7983 */ /* 0x001f280000100800 */
[----:B------:R-:W4:Y:S04]  /*5c780*/  LDL.LU R31, [R1+0x170] ;  /* 0x00017000011f7983 */ /* 0x000f280000300800 */
[----:B-1----:R-:W2:Y:S04]  /*5c790*/  LDL R57, [R1+0x2960] ;  /* 0x0029600001397983 */ /* 0x002ea80000100800 */
[----:B---3--:R-:W3:Y:S01]  /*5c7a0*/  LDL.LU R11, [R1+0x190] ;  /* 0x00019000010b7983 */ /* 0x008ee20000300800 */
[----:B------:R-:W-:Y:S01]  /*5c7b0*/  ISETP.LT.AND P0, PT, R59, UR12, !P0 ;  /* 0x0000000c3b007c0c */ /* 0x000fe2000c701270 */
[C---:B------:R-:W-:Y:S01]  /*5c7c0*/  VIADD R4, R6.reuse, UR4 ;  /* 0x0000000406047c36 */ /* 0x040fe20008000000 */
[----:B------:R-:W-:Y:S01]  /*5c7d0*/  ISETP.LT.AND P4, PT, R61, UR6, !P1 ;  /* 0x000000063d007c0c */ /* 0x000fe2000cf81270 */
[----:B------:R-:W-:Y:S01]  /*5c7e0*/  ULDC UR6, c[0x0][0x228] ;  /* 0x00008a0000067ab9 */ /* 0x000fe20000000800 */
[----:B------:R-:W-:Y:S01]  /*5c7f0*/  ISETP.LT.AND P3, PT, R39, UR10, !P1 ;  /* 0x0000000a27007c0c */ /* 0x000fe2000cf61270 */
[----:B------:R-:W-:Y:S01]  /*5c800*/  IMAD.WIDE R6, R6, 0x2, R52 ;  /* 0x0000000206067825 */ /* 0x000fe200078e0234 */
[----:B------:R-:W-:Y:S01]  /*5c810*/  ISETP.LT.AND P2, PT, R13, UR6, !P1 ;  /* 0x000000060d007c0c */ /* 0x000fe2000cf41270 */
[----:B------:R-:W-:Y:S01]  /*5c820*/  ULDC UR4, c[0x0][0x228] ;  /* 0x00008a0000047ab9 */ /* 0x000fe20000000800 */
[----:B------:R-:W-:Y:S01]  /*5c830*/  ULDC UR12, c[0x0][0x228] ;  /* 0x00008a00000c7ab9 */ /* 0x000fe20000000800 */
[----:B------:R-:W-:Y:S01]  /*5c840*/  IMAD.WIDE R54, R4, 0x2, R2 ;  /* 0x0000000204367825 */ /* 0x000fe200078e0202 */
[----:B------:R-:W-:Y:S01]  /*5c850*/  ULDC UR10, c[0x0][0x228] ;  /* 0x00008a00000a7ab9 */ /* 0x000fe20000000800 */
[----:B------:R-:W-:-:S02]  /*5c860*/  ULDC UR6, c[0x0][0x228] ;  /* 0x00008a0000067ab9 */ /* 0x000fc40000000800 */
[----:B------:R0:W-:Y:S01]  /*5c870*/  @P0 STG.E.U16 desc[UR8][R6.64], R10 ;  /* 0x0000000a06000986 */ /* 0x0001e2000c101508 */
[----:B------:R-:W-:Y:S01]  /*5c880*/  ISETP.LT.AND P0, PT, R0, UR4, !P1 ;  /* 0x0000000400007c0c */ /* 0x000fe2000cf01270 */
[----:B------:R-:W-:Y:S01]  /*5c890*/  IMAD.WIDE R8, R4, 0x2, R16 ;  /* 0x0000000204087825 */ /* 0x000fe200078e0210 */
[----:B------:R-:W-:-:S03]  /*5c8a0*/  ULDC UR4, c[0x0][0x228] ;  /* 0x00008a0000047ab9 */ /* 0x000fc60000000800 */
[----:B0-----:R-:W-:Y:S01]  /*5c8b0*/  IMAD.WIDE R6, R4, 0x2, R18 ;  /* 0x0000000204067825 */ /* 0x001fe200078e0212 */
[----:B---3--:R-:W-:Y:S01]  /*5c8c0*/  PRMT R5, R11, 0x7632, R5 ;  /* 0x000076320b057816 */ /* 0x008fe20000000005 */
[----:B------:R-:W-:Y:S01]  /*5c8d0*/  @P4 STG.E.U16 desc[UR8][R54.64], R11 ;  /* 0x0000000b36004986 */ /* 0x000fe2000c101508 */
[----:B--2---:R-:W-:Y:S01]  /*5c8e0*/  ISETP.LT.AND P5, PT, R57, UR12, !P1 ;  /* 0x0000000c39007c0c */ /* 0x004fe2000cfa1270 */
[----:B------:R-:W-:Y:S02]  /*5c8f0*/  ULDC UR12, c[0x0][0x228] ;  /* 0x00008a00000c7ab9 */ /* 0x000fe40000000800 */
[----:B------:R0:W-:Y:S04]  /*5c900*/  @P3 STG.E.U16 desc[UR8][R8.64], R5 ;  /* 0x0000000508003986 */ /* 0x0001e8000c101508 */
[----:B------:R1:W-:Y:S01]  /*5c910*/  @P2 STG.E.U16 desc[UR8][R6.64], R12 ;  /* 0x0000000c06002986 */ /* 0x0003e2000c101508 */
[----:B0-----:R-:W-:Y:S01]  /*5c920*/  PRMT R5, R12, 0x7632, R5 ;  /* 0x000076320c057816 */ /* 0x001fe20000000005 */
[----:B-1----:R-:W-:-:S02]  /*5c930*/  IMAD.WIDE R6, R4, 0x2, R20 ;  /* 0x0000000204067825 */ /* 0x002fc400078e0214 */
[----:B------:R-:W2:Y:S04]  /*5c940*/  LDL.LU R12, [R1+0x130] ;  /* 0x00013000010c7983 */ /* 0x000ea80000300800 */
[----:B------:R0:W-:Y:S01]  /*5c950*/  @P0 STG.E.U16 desc[UR8][R6.64], R5 ;  /* 0x0000000506000986 */ /* 0x0001e2000c101508 */
[----:B----4-:R-:W-:-:S03]  /*5c960*/  PRMT R56, R30, 0x7632, R56 ;  /* 0x000076321e387816 */ /* 0x010fc60000000038 */
[----:B------:R-:W3:Y:S01]  /*5c970*/  LDL.LU R30, [R1+0x2ba0] ;  /* 0x002ba000011e7983 */ /* 0x000ee20000300800 */
[----:B0-----:R-:W-:Y:S01]  /*5c980*/  IMAD.WIDE R6, R4, 0x2, R22 ;  /* 0x0000000204067825 */ /* 0x001fe200078e0216 */
[----:B------:R-:W-:-:S04]  /*5c990*/  PRMT R5, R31, 0x7632, R5 ;  /* 0x000076321f057816 */ /* 0x000fc80000000005 */
[----:B------:R0:W-:Y:S04]  /*5c9a0*/  @P5 STG.E.U16 desc[UR8][R6.64], R31 ;  /* 0x0000001f06005986 */ /* 0x0001e8000c101508 */
[----:B0-----:R-:W4:Y:S04]  /*5c9b0*/  LDL.LU R31, [R1+0x2b9c] ;  /* 0x002b9c00011f7983 */ /* 0x001f280000300800 */
[----:B------:R-:W2:Y:S01]  /*5c9c0*/  LDL.LU R7, [R1+0x160] ;  /* 0x0001600001077983 */ /* 0x000ea20000300800 */
[----:B------:R-:W-:Y:S01]  /*5c9d0*/  ISETP.LT.AND P4, PT, R38, UR10, !P1 ;  /* 0x0000000a26007c0c */ /* 0x000fe2000cf81270 */
[----:B------:R-:W-:Y:S01]  /*5c9e0*/  IMAD.WIDE R8, R4, 0x2, R24 ;  /* 0x0000000204087825 */ /* 0x000fe200078e0218 */
[----:B------:R-:W-:Y:S01]  /*5c9f0*/  ISETP.LT.AND P3, PT, R35, UR4, !P1 ;  /* 0x0000000423007c0c */ /* 0x000fe2000cf61270 */
[----:B------:R-:W-:-:S02]  /*5ca00*/  ULDC UR4, c[0x0][0x228] ;  /* 0x00008a0000047ab9 */ /* 0x000fc40000000800 */
[----:B------:R-:W-:Y:S01]  /*5ca10*/  IMAD.WIDE R10, R4, 0x2, R26 ;  /* 0x00000002040a7825 */ /* 0x000fe200078e021a */
[----:B------:R-:W-:Y:S01]  /*5ca20*/  ISETP.LT.AND P2, PT, R60, UR6, !P1 ;  /* 0x000000063c007c0c */ /* 0x000fe2000cf41270 */
[----:B------:R-:W-:Y:S01]  /*5ca30*/  ULDC UR6, c[0x0][0x228] ;  /* 0x00008a0000067ab9 */ /* 0x000fe20000000800 */
[----:B------:R-:W-:-:S05]  /*5ca40*/  ULDC UR10, c[0x0][0x228] ;  /* 0x00008a00000a7ab9 */ /* 0x000fca0000000800 */
[----:B------:R0:W-:Y:S04]  /*5ca50*/  @P4 STG.E.U16 desc[UR8][R8.64], R5 ;  /* 0x0000000508004986 */ /* 0x0001e8000c101508 */
[----:B0-----:R-:W2:Y:S04]  /*5ca60*/  LDL.LU R9, [R1+0x150] ;  /* 0x0001500001097983 */ /* 0x001ea80000300800 */
[----:B---3--:R-:W-:Y:S04]  /*5ca70*/  STL [R1+0x2b98], R30 ;  /* 0x002b981e01007387 */ /* 0x008fe80000100800 */
[----:B----4-:R-:W-:Y:S04]  /*5ca80*/  STL [R1+0x2b94], R31 ;  /* 0x002b941f01007387 */ /* 0x010fe80000100800 */
[----:B--2---:R0:W-:Y:S02]  /*5ca90*/  @P3 STG.E.U16 desc[UR8][R10.64], R7 ;  /* 0x000000070a003986 */ /* 0x0041e4000c101508 */
[----:B0-----:R-:W-:-:S02]  /*5caa0*/  IMAD.WIDE R6, R4, 0x2, R30 ;  /* 0x0000000204067825 */ /* 0x001fc400078e021e */
[----:B------:R-:W2:Y:S04]  /*5cab0*/  LDL.LU R31, [R1+0x140] ;  /* 0x00014000011f7983 */ /* 0x000ea80000300800 */
[----:B------:R-:W3:Y:S01]  /*5cac0*/  LDL.LU R30, [R1+0x120] ;  /* 0x00012000011e7983 */ /* 0x000ee20000300800 */
[----:B------:R-:W-:Y:S01]  /*5cad0*/  ISETP.LT.AND P0, PT, R34, UR4, !P1 ;  /* 0x0000000422007c0c */ /* 0x000fe2000cf01270 */
[----:B------:R-:W-:Y:S01]  /*5cae0*/  IMAD.WIDE R54, R4, 0x2, R28 ;  /* 0x0000000204367825 */ /* 0x000fe200078e021c */
[----:B------:R-:W-:-:S04]  /*5caf0*/  ULDC UR4, c[0x0][0x228] ;  /* 0x00008a0000047ab9 */ /* 0x000fc80000000800 */
[----:B------:R-:W-:Y:S01]  /*5cb00*/  @P2 STG.E.U16 desc[UR8][R54.64], R56 ;  /* 0x0000003836002986 */ /* 0x000fe2000c101508 */
[----:B------:R-:W-:Y:S01]  /*5cb10*/  ISETP.LT.AND P2, PT, R36, UR4, !P1 ;  /* 0x0000000424007c0c */ /* 0x000fe2000cf41270 */
[----:B------:R-:W-:Y:S01]  /*5cb20*/  ULDC UR4, c[0x0][0x228] ;  /* 0x00008a0000047ab9 */ /* 0x000fe20000000800 */
[----:B------:R-:W-:Y:S02]  /*5cb30*/  ISETP.LT.AND P6, PT, R15, UR6, !P1 ;  /* 0x000000060f007c0c */ /* 0x000fe4000cfc1270 */
[----:B------:R-:W-:Y:S01]  /*5cb40*/  PRMT R8, R9, 0x7632, R8 ;  /* 0x0000763209087816 */ /* 0x000fe20000000008 */
[----:B------:R-:W-:Y:S01]  /*5cb50*/  VIADD R5, R33, 0x9 ;  /* 0x0000000921057836 */ /* 0x000fe20000000000 */
[----:B------:R0:W-:Y:S01]  /*5cb60*/  @P0 STG.E.U16 desc[UR8][R6.64], R9 ;  /* 0x0000000906000986 */ /* 0x0001e2000c101508 */
[----:B------:R-:W-:Y:S01]  /*5cb70*/  ISETP.LT.AND P5, PT, R14, UR4, !P1 ;  /* 0x000000040e007c0c */ /* 0x000fe2000cfa1270 */
[----:B------:R-:W-:Y:S01]  /*5cb80*/  ULDC UR4, c[0x0][0x228] ;  /* 0x00008a0000047ab9 */ /* 0x000fe20000000800 */
[----:B------:R-:W-:Y:S01]  /*5cb90*/  ISETP.LT.AND P3, PT, R32, UR32, !P1 ;  /* 0x0000002020007c0c */ /* 0x000fe2000cf61270 */
[----:B------:R-:W-:Y:S01]  /*5cba0*/  ULDC.64 UR32, c[0x0][0x228] ;  /* 0x00008a0000207ab9 */ /* 0x000fe20000000a00 */
[----:B------:R-:W-:Y:S01]  /*5cbb0*/  ISETP.LT.AND P4, PT, R37, UR4, !P1 ;  /* 0x0000000425007c0c */ /* 0x000fe2000cf81270 */
[----:B------:R-:W-:Y:S01]  /*5cbc0*/  IMAD.WIDE R10, R4, 0x2, R46 ;  /* 0x00000002040a7825 */ /* 0x000fe200078e022e */
[----:B------:R-:W-:-:S03]  /*5cbd0*/  ULDC UR6, c[0x0][0x228] ;  /* 0x00008a0000067ab9 */ /* 0x000fc60000000800 */
[----:B0-----:R-:W-:Y:S01]  /*5cbe0*/  IMAD.WIDE R6, R4, 0x2, R40 ;  /* 0x0000000204067825 */ /* 0x001fe200078e0228 */
[----:B------:R-:W-:Y:S01]  /*5cbf0*/  ISETP.GE.AND P0, PT, R5, UR33, PT ;  /* 0x0000002105007c0c */ /* 0x000fe2000bf06270 */
[----:B------:R-:W-:-:S03]  /*5cc00*/  ULDC UR4, c[0x0][0x248] ;  /* 0x0000920000047ab9 */ /* 0x000fc60000000800 */
[----:B------:R0:W-:Y:S01]  /*5cc10*/  @P2 STG.E.U16 desc[UR8][R6.64], R8 ;  /* 0x0000000806002986 */ /* 0x0001e2000c101508 */
[----:B------:R-:W-:Y:S01]  /*5cc20*/  IMAD.WIDE R54, R4, 0x2, R48 ;  /* 0x0000000204367825 */ /* 0x000fe200078e0230 */
[----:B------:R-:W-:-:S03]  /*5cc30*/  PRMT R5, R12, 0x7632, R5 ;  /* 0x000076320c057816 */ /* 0x000fc60000000005 */
[----:B0-----:R-:W-:-:S04]  /*5cc40*/  IMAD.WIDE R6, R4, 0x2, R42 ;  /* 0x0000000204067825 */ /* 0x001fc800078e022a */
[----:B------:R-:W-:Y:S01]  /*5cc50*/  IMAD.WIDE R8, R4, 0x2, R44 ;  /* 0x0000000204087825 */ /* 0x000fe200078e022c */
[----:B--2---:R-:W-:Y:S01]  /*5cc60*/  PRMT R56, R31, 0x7632, R56 ;  /* 0x000076321f387816 */ /* 0x004fe20000000038 */
[----:B------:R-:W-:Y:S04]  /*5cc70*/  @P6 STG.E.U16 desc[UR8][R6.64], R31 ;  /* 0x0000001f06006986 */ /* 0x000fe8000c101508 */
[----:B------:R-:W-:Y:S04]  /*5cc80*/  @P5 STG.E.U16 desc[UR8][R8.64], R56 ;  /* 0x0000003808005986 */ /* 0x000fe8000c101508 */
[----:B------:R0:W-:Y:S01]  /*5cc90*/  @P3 STG.E.U16 desc[UR8][R10.64], R12 ;  /* 0x0000000c0a003986 */ /* 0x0001e2000c101508 */
[----:B------:R-:W-:Y:S01]  /*5cca0*/  ISETP.LT.AND P5, PT, R58, UR6, !P1 ;  /* 0x000000063a007c0c */ /* 0x000fe2000cfa1270 */
[----:B------:R-:W-:-:S02]  /*5ccb0*/  ULDC UR6, c[0x0][0x228] ;  /* 0x00008a0000067ab9 */ /* 0x000fc40000000800 */
[----:B------:R1:W-:Y:S04]  /*5ccc0*/  @P4 STG.E.U16 desc[UR8][R54.64], R5 ;  /* 0x0000000536004986 */ /* 0x0003e8000c101508 */
[----:B0-----:R-:W2:Y:S04]  /*5ccd0*/  LDL.LU R12, [R1+0x100] ;  /* 0x00010000010c7983 */ /* 0x001ea80000300800 */
[----:B------:R-:W4:Y:S04]  /*5cce0*/  LDL.LU R31, [R1+0x200] ;  /* 0x00020000011f7983 */ /* 0x000f280000300800 */
[----:B-1----:R-:W2:Y:S01]  /*5ccf0*/  LDL.LU R55, [R1+0x110] ;  /* 0x0001100001377983 */ /* 0x002ea20000300800 */
[----:B------:R-:W-:Y:S01]  /*5cd00*/  IMAD.WIDE R6, R4, 0x2, R50 ;  /* 0x0000000204067825 */ /* 0x000fe200078e0232 */
[----:B---3--:R-:W-:-:S04]  /*5cd10*/  PRMT R54, R30, 0x7632, R54 ;  /* 0x000076321e367816 */ /* 0x008fc80000000036 */
[----:B------:R0:W-:Y:S04]  /*5cd20*/  @P5 STG.E.U16 desc[UR8][R6.64], R30 ;  /* 0x0000001e06005986 */ /* 0x0001e8000c101508 */
[----:B0-----:R-:W3:Y:S01]  /*5cd30*/  LDL R30, [R1+0xf0] ;  /* 0x0000f000011e7983 */ /* 0x001ee20000100800 */
[----:B------:R-:W-:Y:S01]  /*5cd40*/  ISETP.LT.AND P1, PT, R59, UR12, !P1 ;  /* 0x0000000c3b007c0c */ /* 0x000fe2000cf21270 */
[C---:B------:R-:W-:Y:S01]  /*5cd50*/  IMAD.WIDE R8, R4.reuse, 0x2, R52 ;  /* 0x0000000204087825 */ /* 0x040fe200078e0234 */
[----:B------:R-:W-:Y:S01]  /*5cd60*/  ISETP.LT.AND P4, PT, R61, UR6, !P0 ;  /* 0x000000063d007c0c */ /* 0x000fe2000c781270 */
[----:B------:R-:W-:Y:S01]  /*5cd70*/  ULDC UR6, c[0x0][0x228] ;  /* 0x00008a0000067ab9 */ /* 0x000fe20000000800 */
[----:B------:R-:W-:Y:S01]  /*5cd80*/  ISETP.LT.AND P3, PT, R39, UR10, !P0 ;  /* 0x0000000a27007c0c */ /* 0x000fe2000c761270 */
[----:B------:R-:W-:Y:S01]  /*5cd90*/  VIADD R5, R4, UR4 ;  /* 0x0000000404057c36 */ /* 0x000fe20008000000 */
[----:B------:R-:W-:Y:S01]  /*5cda0*/  ULDC UR4, c[0x0][0x228] ;  /* 0x00008a0000047ab9 */ /* 0x000fe20000000800 */
[----:B------:R-:W-:Y:S01]  /*5cdb0*/  ISETP.LT.AND P2, PT, R13, UR6, !P0 ;  /* 0x000000060d007c0c */ /* 0x000fe2000c741270 */
[----:B------:R-:W-:Y:S01]  /*5cdc0*/  ULDC UR12, c[0x0][0x228] ;  /* 0x00008a00000c7ab9 */ /* 0x000fe20000000800 */
[----:B------:R-:W-:Y:S01]  /*5cdd0*/  IMAD.WIDE R10, R5, 0x2, R2 ;  /* 0x00000002050a7825 */ /* 0x000fe200078e0202 */
[----:B------:R0:W-:Y:S01]  /*5cde0*/  STL [R1+0x2b90], R17 ;  /* 0x002b901101007387 */ /* 0x0001e20000100800 */
[----:B------:R-:W-:-:S03]  /*5cdf0*/  ULDC UR10, c[0x0][0x228] ;  /* 0x00008a00000a7ab9 */ /* 0x000fc60000000800 */
[----:B------:R1:W-:Y:S01]  /*5ce00*/  @P1 STG.E.U16 desc[UR8][R8.64], R54 ;  /* 0x0000003608001986 */ /* 0x0003e2000c101508 */
[----:B------:R-:W-:Y:S01]  /*5ce10*/  ISETP.LT.AND P1, PT, R0, UR4, !P0 ;  /* 0x0000000400007c0c */ /* 0x000fe2000c721270 */
[----:B------:R-:W-:Y:S01]  /*5ce20*/  IMAD.WIDE R6, R5, 0x2, R16 ;  /* 0x0000000205067825 */ /* 0x000fe200078e0210 */
[----:B------:R-:W-:Y:S01]  /*5ce30*/  ISETP.LT.AND P5, PT, R57, UR12, !P0 ;  /* 0x0000000c39007c0c */ /* 0x000fe2000c7a1270 */
[----:B------:R-:W-:Y:S01]  /*5ce40*/  ULDC UR4, c[0x0][0x228] ;  /* 0x00008a0000047ab9 */ /* 0x000fe20000000800 */
[----:B------:R-:W-:Y:S01]  /*5ce50*/  ULDC UR6, c[0x0][0x228] ;  /* 0x00008a0000067ab9 */ /* 0x000fe20000000800 */
[----:B0-----:R-:W4:Y:S01]  /*5ce60*/  LDL.LU R17, [R1+0xd0] ;  /* 0x0000d00001117983 */ /* 0x001f220000300800 */
[----:B------:R-:W-:Y:S01]  /*5ce70*/  ULDC UR12, c[0x0][0x228] ;  /* 0x00008a00000c7ab9 */ /* 0x000fe20000000800 */
[----:B-1----:R-:W-:Y:S01]  /*5ce80*/  IMAD.WIDE R8, R5, 0x2, R18 ;  /* 0x0000000205087825 */ /* 0x002fe200078e0212 */
[----:B--2---:R-:W-:Y:S01]  /*5ce90*/  PRMT R4, R55, 0x7632, R4 ;  /* 0x0000763237047816 */ /* 0x004fe20000000004 */
[----:B------:R-:W-:Y:S04]  /*5cea0*/  @P4 STG.E.U16 desc[UR8][R10.64], R55 ;  /* 0x000000370a004986 */ /* 0x000fe8000c101508 */
[----:B------:R0:W-:Y:S04]  /*5ceb0*/  @P3 STG.E.U16 desc[UR8][R6.64], R4 ;  /* 0x0000000406003986 */ /* 0x0001e8000c101508 */
[----:B------:R1:W-:Y:S01]  /*5cec0*/  @P2 STG.E.U16 desc[UR8][R8.64], R12 ;  /* 0x0000000c08002986 */ /* 0x0003e2000c101508 */
[----:B0-----:R-:W-:Y:S01]  /*5ced0*/  PRMT R4, R12, 0x7632, R4 ;  /* 0x000076320c047816 */ /* 0x001fe20000000004 */
[C---:B------:R-:W-:Y:S01]  /*5cee0*/  IMAD.WIDE R6, R5.reuse, 0x2, R20 ;  /* 0x0000000205067825 */ /* 0x040fe200078e0214 */
[----:B---3--:R-:W-:Y:S01]  /*5cef0*/  PRMT R56, R30, 0x7632, R56 ;  /* 0x000076321e387816 */ /* 0x008fe20000000038 */
[----:B-1----:R-:W2:Y:S04]  /*5cf00*/  LDL.LU R12, [R1+0x250] ;  /* 0x00025000010c7983 */ /* 0x002ea80000300800 */
[----:B------:R0:W-:Y:S04]  /*5cf10*/  @P1 STG.E.U16 desc[UR8][R6.64], R4 ;  /* 0x0000000406001986 */ /* 0x0001e8000c101508 */
[----:B------:R-:W3:Y:S01]  /*5cf20*/  LDL.LU R30, [R1+0x2b98] ;  /* 0x002b9800011e7983 */ /* 0x000ee20000300800 */
[----:B0-----:R-:W-:Y:S01]  /*5cf30*/  IMAD.WIDE R6, R5, 0x2, R22 ;  /* 0x0000000205067825 */ /* 0x001fe200078e0216 */
[----:B----4-:R-:W-:-:S04]  /*5cf40*/  PRMT R4, R31, 0x7632, R4 ;  /* 0x000076321f047816 */ /* 0x010fc80000000004 */
[----:B------:R0:W-:Y:S04]  /*5cf50*/  @P5 STG.E.U16 desc[UR8][R6.64], R31 ;  /* 0x0000001f06005986 */ /* 0x0001e8000c101508 */
[----:B0-----:R-:W4:Y:S04]  /*5cf60*/  LDL.LU R31, [R1+0x2b94] ;  /* 0x002b9400011f7983 */ /* 0x001f280000300800 */
[----:B------:R-:W2:Y:S01]  /*5cf70*/  LDL.LU R7, [R1+0xf0] ;  /* 0x0000f00001077983 */ /* 0x000ea20000300800 */
[----:B------:R-:W-:Y:S02]  /*5cf80*/  ISETP.LT.AND P4, PT, R38, UR10, !P0 ;  /* 0x0000000a26007c0c */ /* 0x000fe4000c781270 */
[----:B------:R-:W-:Y:S01]  /*5cf90*/  ISETP.LT.AND P3, PT, R35, UR4, !P0 ;  /* 0x0000000423007c0c */ /* 0x000fe2000c761270 */
[----:B------:R-:W-:Y:S01]  /*5cfa0*/  IMAD.WIDE R8, R5, 0x2, R24 ;  /* 0x0000000205087825 */ /* 0x000fe200078e0218 */
[----:B------:R-:W-:-:S03]  /*5cfb0*/  ULDC UR4, c[0x0][0x228] ;  /* 0x00008a0000047ab9 */ /* 0x000fc60000000800 */
[----:B------:R-:W-:Y:S01]  /*5cfc0*/  IMAD.WIDE R10, R5, 0x2, R26 ;  /* 0x00000002050a7825 */ /* 0x000fe200078e021a */
[----:B------:R-:W-:Y:S01]  /*5cfd0*/  ISETP.LT.AND P2, PT, R60, UR6, !P0 ;  /* 0x000000063c007c0c */ /* 0x000fe2000c741270 */
[----:B------:R-:W-:Y:S01]  /*5cfe0*/  ULDC UR6, c[0x0][0x228] ;  /* 0x00008a0000067ab9 */ /* 0x000fe20000000800 */
[----:B------:R-:W-:-:S03]  /*5cff0*/  ULDC UR10, c[0x0][0x228] ;  /* 0x00008a00000a7ab9 */ /* 0x000fc60000000800 */
[----:B------:R0:W-:Y:S01]  /*5d000*/  @P4 STG.E.U16 desc[UR8][R8.64], R4 ;  /* 0x0000000408004986 */ /* 0x0001e2000c101508 */
[----:B------:R-:W-:Y:S01]  /*5d010*/  ISETP.LT.AND P1, PT, R34, UR4, !P0 ;  /* 0x0000000422007c0c */ /* 0x000fe2000c721270 */
[----:B------:R-:W-:Y:S01]  /*5d020*/  IMAD.WIDE R54, R5, 0x2, R28 ;  /* 0x0000000205367825 */ /* 0x000fe200078e021c */
[----:B------:R-:W-:Y:S01]  /*5d030*/  ULDC UR4, c[0x0][0x228] ;  /* 0x00008a0000047ab9 */ /* 0x000fe20000000800 */
[----:B0-----:R-:W-:Y:S01]  /*5d040*/  PRMT R8, R17, 0x7632, R8 ;  /* 0x0000763211087816 */ /* 0x001fe20000000008 */
[----:B----4-:R-:W-:Y:S04]  /*5d050*/  STL [R1+0x2b8c], R31 ;  /* 0x002b8c1f01007387 */ /* 0x010fe80000100800 */
[----:B--2---:R3:W-:Y:S02]  /*5d060*/  @P3 STG.E.U16 desc[UR8][R10.64], R7 ;  /* 0x000000070a003986 */ /* 0x0047e4000c101508 */
[----:B---3--:R-:W-:-:S02]  /*5d070*/  IMAD.WIDE R6, R5, 0x2, R30 ;  /* 0x0000000205067825 */ /* 0x008fc400078e021e */
[----:B------:R-:W2:Y:S04]  /*5d080*/  LDL.LU R31, [R1+0x260] ;  /* 0x00026000011f7983 */ /* 0x000ea80000300800 */
[----:B------:R-:W-:Y:S04]  /*5d090*/  @P2 STG.E.U16 desc[UR8][R54.64], R56 ;  /* 0x0000003836002986 */ /* 0x000fe8000c101508 */
[----:B------:R0:W-:Y:S04]  /*5d0a0*/  @P1 STG.E.U16 desc[UR8][R6.64], R17 ;  /* 0x0000001106001986 */ /* 0x0001e8000c101508 */
[----:B0-----:R-:W3:Y:S01]  /*5d0b0*/  LDL.LU R17, [R1+0xe0] ;  /* 0x0000e00001117983 */ /* 0x001ee20000300800 */
[----:B------:R-:W-:Y:S01]  /*5d0c0*/  ISETP.LT.AND P2, PT, R36, UR4, !P0 ;  /* 0x0000000424007c0c */ /* 0x000fe2000c741270 */
[----:B------:R-:W-:Y:S01]  /*5d0d0*/  ULDC UR4, c[0x0][0x228] ;  /* 0x00008a0000047ab9 */ /* 0x000fe20000000800 */
[----:B------:R-:W-:Y:S01]  /*5d0e0*/  ISETP.LT.AND P6, PT, R15, UR6, !P0 ;  /* 0x000000060f007c0c */ /* 0x000fe2000c7c1270 */
[----:B------:R-:W-:Y:S01]  /*5d0f0*/  IMAD.WIDE R6, R5, 0x2, R40 ;  /* 0x0000000205067825 */ /* 0x000fe200078e0228 */
[----:B------:R-:W-:Y:S01]  /*5d100*/  ISETP.LT.AND P5, PT, R14, UR4, !P0 ;  /* 0x000000040e007c0c */ /* 0x000fe2000c7a1270 */
[----:B------:R-:W-:Y:S01]  /*5d110*/  ULDC UR4, c[0x0][0x228] ;  /* 0x00008a0000047ab9 */ /* 0x000fe20000000800 */
[----:B------:R-:W-:Y:S01]  /*5d120*/  ISETP.LT.AND P3, PT, R32, UR30, !P0 ;  /* 0x0000001e20007c0c */ /* 0x000fe2000c761270 */
[----:B------:R-:W-:-:S06]  /*5d130*/  ULDC UR6, c[0x0][0x228] ;  /* 0x00008a0000067ab9 */ /* 0x000fcc0000000800 */
[----:B------:R0:W-:Y:S01]  /*5d140*/  @P2 STG.E.U16 desc[UR8][R6.64], R8 ;  /* 0x0000000806002986 */ /* 0x0001e2000c101508 */
[----:B------:R-:W-:Y:S01]  /*5d150*/  ISETP.LT.AND P4, PT, R37, UR4, !P0 ;  /* 0x0000000425007c0c */ /* 0x000fe2000c781270 */
[----:B------:R-:W-:Y:S01]  /*5d160*/  VIADD R4, R33, 0xa ;  /* 0x0000000a21047836 */ /* 0x000fe20000000000 */
[----:B------:R-:W-:Y:S01]  /*5d170*/  ULDC.64 UR30, c[0x0][0x228] ;  /* 0x00008a00001e7ab9 */ /* 0x000fe20000000a00 */
[----:B------:R-:W-:Y:S01]  /*5d180*/  IMAD.WIDE R10, R5, 0x2, R46 ;  /* 0x00000002050a7825 */ /* 0x000fe200078e022e */
[----:B------:R-:W-:-:S03]  /*5d190*/  ULDC UR4, c[0x0][0x248] ;  /* 0x0000920000047ab9 */ /* 0x000fc60000000800 */
[----:B0-----:R-:W-:-:S04]  /*5d1a0*/  IMAD.WIDE R6, R5, 0x2, R42 ;  /* 0x0000000205067825 */ /* 0x001fc800078e022a */
[C---:B------:R-:W-:Y:S01]  /*5d1b0*/  IMAD.WIDE R8, R5.reuse, 0x2, R44 ;  /* 0x0000000205087825 */ /* 0x040fe200078e022c */
[----:B------:R-:W-:Y:S02]  /*5d1c0*/  ISETP.GE.AND P1, PT, R4, UR31, PT ;  /* 0x0000001f04007c0c */ /* 0x000fe4000bf26270 */
[----:B------:R-:W-:Y:S01]  /*5d1d0*/  PRMT R4, R12, 0x7632, R4 ;  /* 0x000076320c047816 */ /* 0x000fe20000000004 */
[----:B------:R-:W-:Y:S01]  /*5d1e0*/  IMAD.WIDE R54, R5, 0x2, R48 ;  /* 0x0000000205367825 */ /* 0x000fe200078e0230 */
[----:B--2---:R-:W-:Y:S01]  /*5d1f0*/  PRMT R56, R31, 0x7632, R56 ;  /* 0x000076321f387816 */ /* 0x004fe20000000038 */
[----:B------:R0:W-:Y:S04]  /*5d200*/  @P6 STG.E.U16 desc[UR8][R6.64], R31 ;  /* 0x0000001f06006986 */ /* 0x0001e8000c101508 */
[----:B------:R-:W-:Y:S01]  /*5d210*/  @P5 STG.E.U16 desc[UR8][R8.64], R56 ;  /* 0x0000003808005986 */ /* 0x000fe2000c101508 */
[----:B------:R-:W-:Y:S01]  /*5d220*/  ISETP.LT.AND P5, PT, R58, UR6, !P0 ;  /* 0x000000063a007c0c */ /* 0x000fe2000c7a1270 */
[----:B------:R-:W-:-:S02]  /*5d230*/  ULDC UR6, c[0x0][0x228] ;  /* 0x00008a0000067ab9 */ /* 0x000fc40000000800 */
[----:B------:R1:W-:Y:S01]  /*5d240*/  @P3 STG.E.U16 desc[UR8][R10.64], R12 ;  /* 0x0000000c0a003986 */ /* 0x0003e2000c101508 */
[----:B0-----:R-:W-:-:S03]  /*5d250*/  IMAD.WIDE R6, R5, 0x2, R50 ;  /* 0x0000000205067825 */ /* 0x001fc600078e0232 */
[----:B------:R3:W-:Y:S04]  /*5d260*/  @P4 STG.E.U16 desc[UR8][R54.64], R4 ;  /* 0x0000000436004986 */ /* 0x0007e8000c101508 */
[----:B-1----:R-:W2:Y:S04]  /*5d270*/  LDL.LU R12, [R1+0x184] ;  /* 0x00018400010c7983 */ /* 0x002ea80000300800 */
[----:B------:R-:W4:Y:S01]  /*5d280*/  LDL.LU R31, [R1+0x174] ;  /* 0x00017400011f7983 */ /* 0x000f220000300800 */
[----:B---3--:R-:W-:-:S03]  /*5d290*/  PRMT R54, R17, 0x7632, R54 ;  /* 0x0000763211367816 */ /* 0x008fc60000000036 */
[----:B------:R-:W3:Y:S04]  /*5d2a0*/  LDL.LU R55, [R1+0x194] ;  /* 0x0001940001377983 */ /* 0x000ee80000300800 */
[----:B------:R0:W-:Y:S04]  /*5d2b0*/  @P5 STG.E.U16 desc[UR8][R6.64], R17 ;  /* 0x0000001106005986 */ /* 0x0001e8000c101508 */
[----:B0-----:R-:W2:Y:S01]  /*5d2c0*/  LDL.LU R17, [R1+0x2b90] ;  /* 0x002b900001117983 */ /* 0x001ea20000300800 */
[----:B------:R-:W-:Y:S01]  /*5d2d0*/  ISETP.LT.AND P0, PT, R59, UR12, !P0 ;  /* 0x0000000c3b007c0c */ /* 0x000fe2000c701270 */
[----:B------:R-:W-:Y:S01]  /*5d2e0*/  IMAD.WIDE R8, R5, 0x2, R52 ;  /* 0x0000000205087825 */ /* 0x000fe200078e0234 */
[----:B------:R-:W-:Y:S01]  /*5d2f0*/  ISETP.LT.AND P4, PT, R61, UR6, !P1 ;  /* 0x000000063d007c0c */ /* 0x000fe2000cf81270 */
[----:B------:R-:W-:Y:S01]  /*5d300*/  ULDC UR6, c[0x0][0x228] ;  /* 0x00008a0000067ab9 */ /* 0x000fe20000000800 */
[----:B------:R-:W-:Y:S01]  /*5d310*/  ISETP.LT.AND P3, PT, R39, UR10, !P1 ;  /* 0x0000000a27007c0c */ /* 0x000fe2000cf61270 */
[----:B------:R-:W-:Y:S01]  /*5d320*/  VIADD R4, R5, UR4 ;  /* 0x0000000405047c36 */ /* 0x000fe20008000000 */
[----:B------:R-:W-:Y:S01]  /*5d330*/  ULDC UR4, c[0x0][0x228] ;  /* 0x00008a0000047ab9 */ /* 0x000fe20000000800 */
[----:B------:R-:W-:Y:S01]  /*5d340*/  ISETP.LT.AND P2, PT, R13, UR6, !P1 ;  /* 0x000000060d007c0c */ /* 0x000fe2000cf41270 */
[----:B------:R-:W-:Y:S01]  /*5d350*/  ULDC UR12, c[0x0][0x228] ;  /* 0x00008a00000c7ab9 */ /* 0x000fe20000000800 */
[----:B------:R-:W-:-:S04]  /*5d360*/  IMAD.WIDE R10, R4, 0x2, R2 ;  /* 0x00000002040a7825 */ /* 0x000fc800078e0202 */
[----:B------:R0:W-:Y:S01]  /*5d370*/  @P0 STG.E.U16 desc[UR8][R8.64], R54 ;  /* 0x0000003608000986 */ /* 0x0001e2000c101508 */
[----:B------:R-:W-:Y:S01]  /*5d380*/  ISETP.LT.AND P0, PT, R0, UR4, !P1 ;  /* 0x0000000400007c0c */ /* 0x000fe2000cf01270 */
[----:B------:R-:W-:Y:S01]  /*5d390*/  ULDC UR4, c[0x0][0x228] ;  /* 0x00008a0000047ab9 */ /* 0x000fe20000000800 */
[----:B------:R-:W-:Y:S01]  /*5d3a0*/  ISETP.LT.AND P5, PT, R57, UR12, !P1 ;  /* 0x0000000c39007c0c */ /* 0x000fe2000cfa1270 */
[----:B------:R-:W-:Y:S01]  /*5d3b0*/  ULDC UR10, c[0x0][0x228] ;  /* 0x00008a00000a7ab9 */ /* 0x000fe20000000800 */
[----:B------:R-:W-:Y:S01]  /*5d3c0*/  ULDC UR6, c[0x0][0x228] ;  /* 0x00008a0000067ab9 */ /* 0x000fe20000000800 */
[----:B------:R-:W-:Y:S01]  /*5d3d0*/  ULDC UR12, c[0x0][0x228] ;  /* 0x00008a00000c7ab9 */ /* 0x000fe20000000800 */
[C---:B0-----:R-:W-:Y:S01]  /*5d3e0*/  IMAD.WIDE R8, R4.reuse, 0x2, R18 ;  /* 0x0000000204087825 */ /* 0x041fe200078e0212 */
[----:B---3--:R-:W-:Y:S01]  /*5d3f0*/  PRMT R5, R55, 0x7632, R5 ;  /* 0x0000763237057816 */ /* 0x008fe20000000005 */
[----:B------:R-:W-:Y:S02]  /*5d400*/  @P4 STG.E.U16 desc[UR8][R10.64], R55 ;  /* 0x000000370a004986 */ /* 0x000fe4000c101508 */
[----:B--2---:R-:W-:-:S05]  /*5d410*/  IMAD.WIDE R6, R4, 0x2, R16 ;  /* 0x0000000204067825 */ /* 0x004fca00078e0210 */
[----:B------:R0:W-:Y:S04]  /*5d420*/  @P3 STG.E.U16 desc[UR8][R6.64], R5 ;  /* 0x0000000506003986 */ /* 0x0001e8000c101508 */
[----:B------:R-:W-:Y:S01]  /*5d430*/  @P2 STG.E.U16 desc[UR8][R8.64], R12 ;  /* 0x0000000c08002986 */ /* 0x000fe2000c101508 */
[----:B0-----:R-:W-:Y:S01]  /*5d440*/  PRMT R5, R12, 0x7632, R5 ;  /* 0x000076320c057816 */ /* 0x001fe20000000005 */
[C---:B------:R-:W-:Y:S02]  /*5d450*/  IMAD.WIDE R6, R4.reuse, 0x2, R20 ;  /* 0x0000000204067825 */ /* 0x040fe400078e0214 */
[----:B------:R-:W-:Y:S04]  /*5d460*/  STL [R1+0x2b88], R17 ;  /* 0x002b881101007387 */ /* 0x000fe80000100800 */
[----:B------:R0:W-:Y:S04]  /*5d470*/  @P0 STG.E.U16 desc[UR8][R6.64], R5 ;  /* 0x0000000506000986 */ /* 0x0001e8000c101508 */
[----:B------:R1:W-:Y:S01]  /*5d480*/  STL [R1+0x2b84], R19 ;  /* 0x002b841301007387 */ /* 0x0003e20000100800 */
[----:B0-----:R-:W-:-:S03]  /*5d490*/  IMAD.WIDE R6, R4, 0x2, R22 ;  /* 0x0000000204067825 */ /* 0x001fc600078e0216 */
[----:B-1----:R-:W2:Y:S01]  /*5d4a0*/  LDL.LU R19, [R1+0x164] ;  /* 0x0001640001137983 */ /* 0x002ea20000300800 */
[----:B----4-:R-:W-:-:S03]  /*5d4b0*/  PRMT R5, R31, 0x7632, R5 ;  /* 0x000076321f057816 */ /* 0x010fc60000000005 */
[----:B------:R-:W3:Y:S04]  /*5d4c0*/  LDL.LU R17, [R1+0x154] ;  /* 0x0001540001117983 */ /* 0x000ee80000300800 */
[----:B------:R-:W4:Y:S04]  /*5d4d0*/  LDL.LU R12, [R1+0x144] ;  /* 0x00014400010c7983 */ /* 0x000f280000300800 */
[----:B------:R0:W-:Y:S04]  /*5d4e0*/  @P5 STG.E.U16 desc[UR8][R6.64], R31 ;  /* 0x0000001f06005986 */ /* 0x0001e8000c101508 */
[----:B0-----:R-:W4:Y:S01]  /*5d4f0*/  LDL.LU R31, [R1+0x2b8c] ;  /* 0x002b8c00011f7983 */ /* 0x001f220000300800 */
[----:B------:R-:W-:-:S02]  /*5d500*/  ISETP.LT.AND P4, PT, R38, UR10, !P1 ;  /* 0x0000000a26007c0c */ /* 0x000fc4000cf81270 */
[----:B------:R-:W-:Y:S01]  /*5d510*/  ISETP.LT.AND P3, PT, R35, UR4, !P1 ;  /* 0x0000000423007c0c */ /* 0x000fe2000cf61270 */
[----:B------:R-:W-:Y:S01]  /*5d520*/  ULDC UR4, c[0x0][0x228] ;  /* 0x00008a0000047ab9 */ /* 0x000fe20000000800 */
[----:B------:R-:W-:Y:S01]  /*5d530*/  ISETP.LT.AND P2, PT, R60, UR6, !P1 ;  /* 0x000000063c007c0c */ /* 0x000fe2000cf41270 */
[----:B------:R-:W-:Y:S01]  /*5d540*/  IMAD.WIDE R8, R4, 0x2, R24 ;  /* 0x0000000204087825 */ /* 0x000fe200078e0218 */
[----:B------:R-:W-:Y:S01]  /*5d550*/  ISETP.LT.AND P0, PT, R34, UR4, !P1 ;  /* 0x0000000422007c0c */ /* 0x000fe2000cf01270 */
[----:B------:R-:W-:Y:S01]  /*5d560*/  STL [R1+0x2b80], R30 ;  /* 0x002b801e01007387 */ /* 0x000fe20000100800 */
[----:B------:R-:W-:Y:S01]  /*5d570*/  ULDC UR4, c[0x0][0x228] ;  /* 0x00008a0000047ab9 */ /* 0x000fe20000000800 */
[C---:B------:R-:W-:Y:S01]  /*5d580*/  IMAD.WIDE R10, R4.reuse, 0x2, R26 ;  /* 0x00000002040a7825 */ /* 0x040fe200078e021a */
[----:B------:R-:W-:Y:S01]  /*5d590*/  ULDC UR6, c[0x0][0x228] ;  /* 0x00008a0000067ab9 */ /* 0x000fe20000000800 */
[----:B------:R-:W-:Y:S02]  /*5d5a0*/  ULDC UR10, c[0x0][0x228] ;  /* 0x00008a00000a7ab9 */ /* 0x000fe40000000800 */
[----:B------:R-:W-:Y:S01]  /*5d5b0*/  IMAD.WIDE R54, R4, 0x2, R28 ;  /* 0x0000000204367825 */ /* 0x000fe200078e021c */
[----:B------:R3:W-:Y:S01]  /*5d5c0*/  @P4 STG.E.U16 desc[UR8][R8.64], R5 ;  /* 0x0000000508004986 */ /* 0x0007e2000c101508 */
[----:B--2---:R-:W-:-:S03]  /*5d5d0*/  PRMT R56, R19, 0x7632, R56 ;  /* 0x0000763213387816 */ /* 0x004fc60000000038 */
[----:B------:R-:W-:Y:S01]  /*5d5e0*/  @P3 STG.E.U16 desc[UR8][R10.64], R19 ;  /* 0x000000130a003986 */ /* 0x000fe2000c101508 */
[----:B---3--:R-:W-:-:S03]  /*5d5f0*/  PRMT R8, R17, 0x7632, R8 ;  /* 0x0000763211087816 */ /* 0x008fc60000000008 */
[----:B------:R-:W-:Y:S01]  /*5d600*/  @P2 STG.E.U16 desc[UR8][R54.64], R56 ;  /* 0x0000003836002986 */ /* 0x000fe2000c101508 */
[----:B----4-:R-:W-:-:S03]  /*5d610*/  IMAD.WIDE R6, R4, 0x2, R30 ;  /* 0x0000000204067825 */ /* 0x010fc600078e021e */
[----:B------:R-:W2:Y:S04]  /*5d620*/  LDL.LU R30, [R1+0x134] ;  /* 0x00013400011e7983 */ /* 0x000ea80000300800 */
[----:B------:R-:W-:Y:S04]  /*5d630*/  STL [R1+0x2b7c], R31 ;  /* 0x002b7c1f01007387 */ /* 0x000fe80000100800 */
[----:B------:R0:W-:Y:S04]  /*5d640*/  @P0 STG.E.U16 desc[UR8][R6.64], R17 ;  /* 0x0000001106000986 */ /* 0x0001e8000c101508 */
[----:B0-----:R-:W3:Y:S04]  /*5d650*/  LDL.LU R17, [R1+0x124] ;  /* 0x0001240001117983 */ /* 0x001ee80000300800 */
[----:B------:R-:W4:Y:S01]  /*5d660*/  LDL R19, [R1+0x114] ;  /* 0x0001140001137983 */ /* 0x000f220000100800 */
[----:B------:R-:W-:Y:S01]  /*5d670*/  ISETP.LT.AND P2, PT, R36, UR4, !P1 ;  /* 0x0000000424007c0c */ /* 0x000fe2000cf41270 */
[----:B------:R-:W-:Y:S01]  /*5d680*/  ULDC UR4, c[0x0][0x228] ;  /* 0x00008a0000047ab9 */ /* 0x000fe20000000800 */
[----:B------:R-:W-:Y:S01]  /*5d690*/  ISETP.LT.AND P6, PT, R15, UR6, !P1 ;  /* 0x000000060f007c0c */ /* 0x000fe2000cfc1270 */
[----:B------:R-:W-:Y:S01]  /*5d6a0*/  IMAD.WIDE R6, R4, 0x2, R40 ;  /* 0x0000000204067825 */ /* 0x000fe200078e0228 */
[----:B------:R-:W-:Y:S01]  /*5d6b0*/  ISETP.LT.AND P5, PT, R14, UR4, !P1 ;  /* 0x000000040e007c0c */ /* 0x000fe2000cfa1270 */
[----:B------:R-:W-:Y:S01]  /*5d6c0*/  ULDC UR4, c[0x0][0x228] ;  /* 0x00008a0000047ab9 */ /* 0x000fe20000000800 */
[----:B------:R-:W-:Y:S01]  /*5d6d0*/  ISETP.LT.AND P3, PT, R32, UR32, !P1 ;  /* 0x0000002020007c0c */ /* 0x000fe2000cf61270 */
[----:B------:R-:W-:Y:S01]  /*5d6e0*/  VIADD R5, R33, 0xb ;  /* 0x0000000b21057836 */ /* 0x000fe20000000000 */
[----:B------:R-:W-:Y:S01]  /*5d6f0*/  PRMT R56, R12, 0x7632, R56 ;  /* 0x000076320c387816 */ /* 0x000fe20000000038 */
[----:B------:R-:W-:Y:S01]  /*5d700*/  ULDC UR6, c[0x0][0x228] ;  /* 0x00008a0000067ab9 */ /* 0x000fe20000000800 */
[----:B------:R-:W-:Y:S01]  /*5d710*/  ISETP.LT.AND P4, PT, R37, UR4, !P1 ;  /* 0x0000000425007c0c */ /* 0x000fe2000cf81270 */
[----:B------:R-:W-:Y:S01]  /*5d720*/  ULDC.64 UR32, c[0x0][0x228] ;  /* 0x00008a0000207ab9 */ /* 0x000fe20000000a00 */
[C---:B------:R-:W-:Y:S01]  /*5d730*/  IMAD.WIDE R10, R4.reuse, 0x2, R46 ;  /* 0x00000002040a7825 */ /* 0x040fe200078e022e */
[----:B------:R0:W-:Y:S01]  /*5d740*/  @P2 STG.E.U16 desc[UR8][R6.64], R8 ;  /* 0x0000000806002986 */ /* 0x0001e2000c101508 */
[----:B------:R-:W-:Y:S01]  /*5d750*/  ISETP.GE.AND P0, PT, R5, UR33, PT ;  /* 0x0000002105007c0c */ /* 0x000fe2000bf06270 */
[----:B------:R-:W-:Y:S01]  /*5d760*/  ULDC UR4, c[0x0][0x248] ;  /* 0x0000920000047ab9 */ /* 0x000fe20000000800 */
[----:B0-----:R-:W-:-:S04]  /*5d770*/  IMAD.WIDE R6, R4, 0x2, R42 ;  /* 0x0000000204067825 */ /* 0x001fc800078e022a */
[----:B------:R-:W-:Y:S01]  /*5d780*/  IMAD.WIDE R8, R4, 0x2, R44 ;  /* 0x0000000204087825 */ /* 0x000fe200078e022c */
[----:B------:R0:W-:Y:S04]  /*5d790*/  @P6 STG.E.U16 desc[UR8][R6.64], R12 ;  /* 0x0000000c06006986 */ /* 0x0001e8000c101508 */
[----:B------:R-:W-:Y:S01]  /*5d7a0*/  @P5 STG.E.U16 desc[UR8][R8.64], R56 ;  /* 0x0000003808005986 */ /* 0x000fe2000c101508 */
[----:B------:R-:W-:Y:S01]  /*5d7b0*/  ISETP.LT.AND P5, PT, R58, UR6, !P1 ;  /* 0x000000063a007c0c */ /* 0x000fe2000cfa1270 */
[C---:B------:R-:W-:Y:S01]  /*5d7c0*/  IMAD.WIDE R54, R4.reuse, 0x2, R48 ;  /* 0x0000000204367825 */ /* 0x040fe200078e0230 */
[----:B------:R-:W-:Y:S01]  /*5d7d0*/  ISETP.LT.AND P1, PT, R59, UR12, !P1 ;  /* 0x0000000c3b007c0c */ /* 0x000fe2000cf21270 */
[----:B------:R-:W-:Y:S01]  /*5d7e0*/  ULDC UR6, c[0x0][0x228] ;  /* 0x00008a0000067ab9 */ /* 0x000fe20000000800 */
[----:B------:R-:W-:Y:S01]  /*5d7f0*/  ULDC UR12, c[0x0][0x228] ;  /* 0x00008a00000c7ab9 */ /* 0x000fe20000000800 */
[----:B0-----:R-:W-:Y:S01]  /*5d800*/  IMAD.WIDE R6, R4, 0x2, R50 ;  /* 0x0000000204067825 */ /* 0x001fe200078e0232 */
[----:B------:R-:W4:Y:S01]  /*5d810*/  LDL.LU R12, [R1+0x104] ;  /* 0x00010400010c7983 */ /* 0x000f220000300800 */
[----:B--2---:R-:W-:-:S03]  /*5d820*/  PRMT R5, R30, 0x7632, R5 ;  /* 0x000076321e057816 */ /* 0x004fc60000000005 */
[----:B------:R0:W-:Y:S04]  /*5d830*/  @P3 STG.E.U16 desc[UR8][R10.64], R30 ;  /* 0x0000001e0a003986 */ /* 0x0001e8000c101508 */
[----:B------:R1:W-:Y:S04]  /*5d840*/  @P4 STG.E.U16 desc[UR8][R54.64], R5 ;  /* 0x0000000536004986 */ /* 0x0003e8000c101508 */
[----:B0-----:R-:W2:Y:S01]  /*5d850*/  LDL R30, [R1+0xf4] ;  /* 0x0000f400011e7983 */ /* 0x001ea20000100800 */
[----:B-1----:R-:W-:-:S03]  /*5d860*/  VIADD R54, R4, UR4 ;  /* 0x0000000404367c36 */ /* 0x002fc60008000000 */
[----:B------:R-:W2:Y:S01]  /*5d870*/  LDL.LU R31, [R1+0x204] ;  /* 0x00020400011f7983 */ /* 0x000ea20000300800 */
[----:B------:R-:W-:Y:S01]  /*5d880*/  IMAD.WIDE R4, R4, 0x2, R52 ;  /* 0x0000000204047825 */ /* 0x000fe200078e0234 */
[----:B---3--:R-:W-:Y:S01]  /*5d890*/  PRMT R11, R17, 0x7632, R11 ;  /* 0x00007632110b7816 */ /* 0x008fe2000000000b */
[----:B------:R-:W-:Y:S01]  /*5d8a0*/  ULDC UR4, c[0x0][0x228] ;  /* 0x00008a0000047ab9 */ /* 0x000fe20000000800 */
[----:B------:R0:W-:Y:S01]  /*5d8b0*/  @P5 STG.E.U16 desc[UR8][R6.64], R17 ;  /* 0x0000001106005986 */ /* 0x0001e2000c101508 */
[----:B----4-:R-:W-:-:S03]  /*5d8c0*/  PRMT R10, R19, 0x7632, R10 ;  /* 0x00007632130a7816 */ /* 0x010fc6000000000a */
[----:B------:R1:W-:Y:S04]  /*5d8d0*/  @P1 STG.E.U16 desc[UR8][R4.64], R11 ;  /* 0x0000000b04001986 */ /* 0x0003e8000c101508 */
[----:B0-----:R-:W3:Y:S04]  /*5d8e0*/  LDL.LU R17, [R1+0x2b88] ;  /* 0x002b880001117983 */ /* 0x001ee80000300800 */
[----:B------:R-:W4:Y:S04]  /*5d8f0*/  LDL.LU R19, [R1+0x2b84] ;  /* 0x002b840001137983 */ /* 0x000f280000300800 */
[----:B-1----:R-:W4:Y:S01]  /*5d900*/  LDL.LU R5, [R1+0x114] ;  /* 0x0001140001057983 */ /* 0x002f220000300800 */
[----:B------:R-:W-:Y:S01]  /*5d910*/  ISETP.LT.AND P4, PT, R61, UR6, !P0 ;  /* 0x000000063d007c0c */ /* 0x000fe2000c781270 */
[----:B------:R-:W-:Y:S01]  /*5d920*/  ULDC UR6, c[0x0][0x228] ;  /* 0x00008a0000067ab9 */ /* 0x000fe20000000800 */
        /* <DEDUP_REMOVED lines=9> */
[----:B--2---:R-:W-:Y:S01]  /*5d9c0*/  PRMT R56, R30, 0x7632, R56 ;  /* 0x000076321e387816 */ /* 0x004fe20000000038 */
[C---:B---3--:R-:W-:Y:S01]  /*5d9d0*/  IMAD.WIDE R6, R54.reuse, 0x2, R16 ;  /* 0x0000000236067825 */ /* 0x048fe200078e0210 */
[----:B----4-:R0:W-:Y:S04]  /*5d9e0*/  @P4 STG.E.U16 desc[UR8][R8.64], R5 ;  /* 0x0000000508004986 */ /* 0x0101e8000c101508 */
[----:B------:R1:W-:Y:S01]  /*5d9f0*/  @P3 STG.E.U16 desc[UR8][R6.64], R10 ;  /* 0x0000000a06003986 */ /* 0x0003e2000c101508 */
[----:B0-----:R-:W-:Y:S01]  /*5da00*/  IMAD.WIDE R4, R54, 0x2, R18 ;  /* 0x0000000236047825 */ /* 0x001fe200078e0212 */
[----:B-1----:R-:W-:-:S04]  /*5da10*/  PRMT R6, R12, 0x7632, R6 ;  /* 0x000076320c067816 */ /* 0x002fc80000000006 */
[----:B------:R0:W-:Y:S01]  /*5da20*/  @P2 STG.E.U16 desc[UR8][R4.64], R12 ;  /* 0x0000000c04002986 */ /* 0x0001e2000c101508 */
[----:B------:R-:W-:Y:S01]  /*5da30*/  PRMT R55, R31, 0x7632, R55 ;  /* 0x000076321f377816 */ /* 0x000fe20000000037 */
[C---:B0-----:R-:W-:Y:S02]  /*5da40*/  IMAD.WIDE R4, R54.reuse, 0x2, R20 ;  /* 0x0000000236047825 */ /* 0x041fe400078e0214 */
[----:B------:R-:W2:Y:S04]  /*5da50*/  LDL.LU R12, [R1+0x254] ;  /* 0x00025400010c7983 */ /* 0x000ea80000300800 */
[----:B------:R0:W-:Y:S04]  /*5da60*/  @P1 STG.E.U16 desc[UR8][R4.64], R6 ;  /* 0x0000000604001986 */ /* 0x0001e8000c101508 */
[----:B------:R-:W3:Y:S01]  /*5da70*/  LDL.LU R30, [R1+0x2b80] ;  /* 0x002b8000011e7983 */ /* 0x000ee20000300800 */
[----:B0-----:R-:W-:-:S05]  /*5da80*/  IMAD.WIDE R4, R54, 0x2, R22 ;  /* 0x0000000236047825 */ /* 0x001fca00078e0216 */
        /* <DEDUP_REMOVED lines=22> */
[----:B------:R0:W-:Y:S01]  /*5dbf0*/  @P2 STG.E.U16 desc[UR8][R10.64], R56 ;  /* 0x000000380a002986 */ /* 0x0001e2000c101508 */
[----:B------:R-:W-:Y:S01]  /*5dc00*/  ISETP.LT.AND P2, PT, R36, UR4, !P0 ;  /* 0x0000000424007c0c */ /* 0x000fe2000c741270 */
[----:B------:R-:W-:Y:S01]  /*5dc10*/  ULDC UR4, c[0x0][0x228] ;  /* 0x00008a0000047ab9 */ /* 0x000fe20000000800 */
[----:B------:R-:W-:Y:S02]  /*5dc20*/  ISETP.LT.AND P6, PT, R15, UR6, !P0 ;  /* 0x000000060f007c0c */ /* 0x000fe4000c7c1270 */
[----:B------:R-:W-:Y:S01]  /*5dc30*/  PRMT R7, R6, 0x7632, R7 ;  /* 0x0000763206077816 */ /* 0x000fe20000000007 */
[----:B------:R-:W-:Y:S01]  /*5dc40*/  IMAD.WIDE R8, R54, 0x2, R46 ;  /* 0x0000000236087825 */ /* 0x000fe200078e022e */
[----:B------:R1:W-:Y:S01]  /*5dc50*/  @P1 STG.E.U16 desc[UR8][R4.64], R6 ;  /* 0x0000000604001986 */ /* 0x0003e2000c101508 */
[----:B------:R-:W-:Y:S01]  /*5dc60*/  ISETP.LT.AND P5, PT, R14, UR4, !P0 ;  /* 0x000000040e007c0c */ /* 0x000fe2000c7a1270 */
[----:B------:R-:W-:Y:S01]  /*5dc70*/  ULDC UR4, c[0x0][0x228] ;  /* 0x00008a0000047ab9 */ /* 0x000fe20000000800 */
[----:B------:R-:W-:Y:S01]  /*5dc80*/  ISETP.LT.AND P3, PT, R32, UR30, !P0 ;  /* 0x0000001e20007c0c */ /* 0x000fe2000c761270 */
[----:B------:R-:W-:Y:S01]  /*5dc90*/  ULDC.64 UR30, c[0x0][0x228] ;  /* 0x00008a00001e7ab9 */ /* 0x000fe20000000a00 */
[----:B------:R-:W-:Y:S01]  /*5dca0*/  ISETP.LT.AND P4, PT, R37, UR4, !P0 ;  /* 0x0000000425007c0c */ /* 0x000fe2000c781270 */
[----:B0-----:R-:W-:Y:S01]  /*5dcb0*/  IMAD.WIDE R10, R54, 0x2, R48 ;  /* 0x00000002360a7825 */ /* 0x001fe200078e0230 */
[----:B------:R-:W-:Y:S01]  /*5dcc0*/  PRMT R55, R12, 0x7632, R55 ;  /* 0x000076320c377816 */ /* 0x000fe20000000037 */
[----:B------:R-:W-:Y:S01]  /*5dcd0*/  ULDC UR6, c[0x0][0x228] ;  /* 0x00008a0000067ab9 */ /* 0x000fe20000000800 */
[----:B------:R-:W-:Y:S01]  /*5dce0*/  ULDC UR4, c[0x0][0x248] ;  /* 0x0000920000047ab9 */ /* 0x000fe20000000800 */
[----:B-1----:R-:W-:-:S04]  /*5dcf0*/  IMAD.WIDE R4, R54, 0x2, R40 ;  /* 0x0000000236047825 */ /* 0x002fc800078e0228 */
[----:B------:R-:W-:Y:S01]  /*5dd00*/  VIADD R6, R33, 0xc ;  /* 0x0000000c21067836 */ /* 0x000fe20000000000 */
[----:B------:R0:W-:Y:S04]  /*5dd10*/  @P2 STG.E.U16 desc[UR8][R4.64], R7 ;  /* 0x0000000704002986 */ /* 0x0001e8000c101508 */
[----:B------:R-:W-:Y:S01]  /*5dd20*/  ISETP.GE.AND P1, PT, R6, UR31, PT ;  /* 0x0000001f06007c0c */ /* 0x000fe2000bf26270 */
        /* <DEDUP_REMOVED lines=12> */
[----:B------:R-:W-:-:S04]  /*5ddf0*/  IMAD.WIDE R6, R54, 0x2, R50 ;  /* 0x0000000236067825 */ /* 0x000fc800078e0232 */
[C---:B------:R-:W-:Y:S01]  /*5de00*/  VIADD R4, R54.reuse, UR4 ;  /* 0x0000000436047c36 */ /* 0x040fe20008000000 */
[----:B---3--:R0:W-:Y:S01]  /*5de10*/  @P5 STG.E.U16 desc[UR8][R6.64], R30 ;  /* 0x0000001e06005986 */ /* 0x0081e2000c101508 */
[----:B------:R-:W-:Y:S01]  /*5de20*/  IMAD.WIDE R8, R54, 0x2, R52 ;  /* 0x0000000236087825 */ /* 0x000fe200078e0234 */
[----:B------:R-:W-:Y:S01]  /*5de30*/  PRMT R54, R30, 0x7632, R54 ;  /* 0x000076321e367816 */ /* 0x000fe20000000036 */
[----:B------:R-:W-:Y:S01]  /*5de40*/  ULDC UR4, c[0x0][0x228] ;  /* 0x00008a0000047ab9 */ /* 0x000fe20000000800 */
[----:B0-----:R-:W3:Y:S01]  /*5de50*/  LDL R30, [R1+0x168] ;  /* 0x00016800011e7983 */ /* 0x001ee20000100800 */
[----:B------:R-:W-:Y:S02]  /*5de60*/  ISETP.LT.AND P0, PT, R59, UR12, !P0 ;  /* 0x0000000c3b007c0c */ /* 0x000fe4000c701270 */
[----:B------:R-:W-:Y:S01]  /*5de70*/  ISETP.LT.AND P4, PT, R61, UR6, !P1 ;  /* 0x000000063d007c0c */ /* 0x000fe2000cf81270 */
[----:B------:R-:W-:Y:S01]  /*5de80*/  ULDC UR6, c[0x0][0x228] ;  /* 0x00008a0000067ab9 */ /* 0x000fe20000000800 */
[----:B------:R-:W-:Y:S01]  /*5de90*/  ISETP.LT.AND P3, PT, R39, UR10, !P1 ;  /* 0x0000000a27007c0c */ /* 0x000fe2000cf61270 */
[----:B------:R-:W-:Y:S01]  /*5dea0*/  IMAD.WIDE R10, R4, 0x2, R2 ;  /* 0x00000002040a7825 */ /* 0x000fe200078e0202 */
[----:B------:R-:W-:Y:S01]  /*5deb0*/  ISETP.LT.AND P2, PT, R13, UR6, !P1 ;  /* 0x000000060d007c0c */ /* 0x000fe2000cf41270 */
[----:B------:R-:W-:-:S02]  /*5dec0*/  ULDC UR12, c[0x0][0x228] ;  /* 0x00008a00000c7ab9 */ /* 0x000fc40000000800 */
[----:B------:R-:W-:-:S04]  /*5ded0*/  IMAD.WIDE R6, R4, 0x2, R16 ;  /* 0x0000000204067825 */ /* 0x000fc800078e0210 */
[----:B------:R0:W-:Y:S01]  /*5dee0*/  @P0 STG.E.U16 desc[UR8][R8.64], R54 ;  /* 0x0000003608000986 */ /* 0x0001e2000c101508 */
[----:B------:R-:W-:Y:S01]  /*5def0*/  ISETP.LT.AND P0, PT, R0, UR4, !P1 ;  /* 0x0000000400007c0c */ /* 0x000fe2000cf01270 */
[----:B------:R-:W-:Y:S01]  /*5df00*/  ULDC UR10, c[0x0][0x228] ;  /* 0x00008a00000a7ab9 */ /* 0x000fe20000000800 */
[----:B------:R-:W-:Y:S01]  /*5df10*/  ISETP.LT.AND P5, PT, R57, UR12, !P1 ;  /* 0x0000000c39007c0c */ /* 0x000fe2000cfa1270 */
[----:B------:R1:W-:Y:S01]  /*5df20*/  STL [R1+0x2b70], R17 ;  /* 0x002b701101007387 */ /* 0x0003e20000100800 */
[----:B------:R-:W-:Y:S01]  /*5df30*/  ULDC UR4, c[0x0][0x228] ;  /* 0x00008a0000047ab9 */ /* 0x000fe20000000800 */
[----:B------:R-:W-:Y:S01]  /*5df40*/  ULDC UR6, c[0x0][0x228] ;  /* 0x00008a0000067ab9 */ /* 0x000fe20000000800 */
[----:B------:R-:W-:Y:S01]  /*5df50*/  ULDC UR12, c[0x0][0x228] ;  /* 0x00008a00000c7ab9 */ /* 0x000fe20000000800 */
[----:B0-----:R-:W-:Y:S01]  /*5df60*/  IMAD.WIDE R8, R4, 0x2, R18 ;  /* 0x0000000204087825 */ /* 0x001fe200078e0212 */
[----:B-1----:R-:W4:Y:S01]  /*5df70*/  LDL.LU R17, [R1+0x158] ;  /* 0x0001580001117983 */ /* 0x002f220000300800 */
[----:B--2---:R-:W-:-:S03]  /*5df80*/  PRMT R5, R55, 0x7632, R5 ;  /* 0x0000763237057816 */ /* 0x004fc60000000005 */
[----:B------:R-:W-:Y:S04]  /*5df90*/  @P4 STG.E.U16 desc[UR8][R10.64], R55 ;  /* 0x000000370a004986 */ /* 0x000fe8000c101508 */
[----:B------:R0:W-:Y:S04]  /*5dfa0*/  @P3 STG.E.U16 desc[UR8][R6.64], R5 ;  /* 0x0000000506003986 */ /* 0x0001e8000c101508 */
[----:B------:R1:W-:Y:S01]  /*5dfb0*/  @P2 STG.E.U16 desc[UR8][R8.64], R12 ;  /* 0x0000000c08002986 */ /* 0x0003e2000c101508 */
[----:B0-----:R-:W-:Y:S01]  /*5dfc0*/  PRMT R5, R12, 0x7632, R5 ;  /* 0x000076320c057816 */ /* 0x001fe20000000005 */
[----:B------:R-:W-:Y:S01]  /*5dfd0*/  IMAD.WIDE R6, R4, 0x2, R20 ;  /* 0x0000000204067825 */ /* 0x000fe200078e0214 */
        /* <DEDUP_REMOVED lines=19> */
[C---:B------:R-:W-:Y:S01]  /*5e110*/  IMAD.WIDE R54, R4.reuse, 0x2, R28 ;  /* 0x0000000204367825 */ /* 0x040fe200078e021c */
        /* <DEDUP_REMOVED lines=24> */
[----:B------:R-:W-:Y:S01]  /*5e2a0*/  IMAD.WIDE R8, R4, 0x2, R44 ;  /* 0x0000000204087825 */ /* 0x000fe200078e022c */
        /* <DEDUP_REMOVED lines=35> */
[----:B0-----:R-:W-:Y:S02]  /*5e4e0*/  IMAD.WIDE R8, R5, 0x2, R18 ;  /* 0x0000000205087825 */ /* 0x001fe400078e0212 */
[----:B-1----:R-:W4:Y:S04]  /*5e4f0*/  LDL.LU R18, [R1+0xd8] ;  /* 0x0000d80001127983 */ /* 0x002f280000300800 */
[----:B------:R0:W-:Y:S04]  /*5e500*/  STL [R1+0x2b64], R19 ;  /* 0x002b641301007387 */ /* 0x0001e80000100800 */
[----:B0-----:R-:W4:Y:S01]  /*5e510*/  LDL.LU R19, [R1+0xf8] ;  /* 0x0000f80001137983 */ /* 0x001f220000300800 */
[----:B---3--:R-:W-:-:S03]  /*5e520*/  PRMT R4, R55, 0x7632, R4 ;  /* 0x0000763237047816 */ /* 0x008fc60000000004 */
[----:B------:R-:W-:Y:S01]  /*5e530*/  @P4 STG.E.U16 desc[UR8][R10.64], R55 ;  /* 0x000000370a004986 */ /* 0x000fe2000c101508 */
[----:B--2---:R-:W-:-:S05]  /*5e540*/  IMAD.WIDE R6, R5, 0x2, R16 ;  /* 0x0000000205067825 */ /* 0x004fca00078e0210 */
[----:B------:R0:W-:Y:S04]  /*5e550*/  @P3 STG.E.U16 desc[UR8][R6.64], R4 ;  /* 0x0000000406003986 */ /* 0x0001e8000c101508 */
[----:B------:R1:W-:Y:S01]  /*5e560*/  @P2 STG.E.U16 desc[UR8][R8.64], R12 ;  /* 0x0000000c08002986 */ /* 0x0003e2000c101508 */
[----:B0-----:R-:W-:Y:S01]  /*5e570*/  PRMT R4, R12, 0x7632, R4 ;  /* 0x000076320c047816 */ /* 0x001fe20000000004 */
[C---:B------:R-:W-:Y:S02]  /*5e580*/  IMAD.WIDE R6, R5.reuse, 0x2, R20 ;  /* 0x0000000205067825 */ /* 0x040fe400078e0214 */
[----:B-1----:R-:W2:Y:S04]  /*5e590*/  LDL.LU R12, [R1+0x258] ;  /* 0x00025800010c7983 */ /* 0x002ea80000300800 */
[----:B------:R0:W-:Y:S01]  /*5e5a0*/  @P1 STG.E.U16 desc[UR8][R6.64], R4 ;  /* 0x0000000406001986 */ /* 0x0001e2000c101508 */
[----:B------:R-:W-:-:S03]  /*5e5b0*/  IMAD.WIDE R54, R5, 0x2, R28 ;  /* 0x0000000205367825 */ /* 0x000fc600078e021c */
[----:B------:R1:W-:Y:S01]  /*5e5c0*/  STL [R1+0x2b60], R29 ;  /* 0x002b601d01007387 */ /* 0x0003e20000100800 */
[----:B0-----:R-:W-:Y:S01]  /*5e5d0*/  IMAD.WIDE R6, R5, 0x2, R22 ;  /* 0x0000000205067825 */ /* 0x001fe200078e0216 */
[----:B----4-:R-:W-:Y:S02]  /*5e5e0*/  PRMT R4, R31, 0x7632, R4 ;  /* 0x000076321f047816 */ /* 0x010fe40000000004 */
[----:B-1----:R-:W3:Y:S04]  /*5e5f0*/  LDL.LU R29, [R1+0x268] ;  /* 0x00026800011d7983 */ /* 0x002ee80000300800 */
        /* <DEDUP_REMOVED lines=8> */
[----:B------:R-:W-:Y:S01]  /*5e680*/  ULDC UR4, c[0x0][0x228] ;  /* 0x00008a0000047ab9 */ /* 0x000fe20000000800 */
[----:B------:R-:W-:Y:S01]  /*5e690*/  PRMT R56, R19, 0x7632, R56 ;  /* 0x0000763213387816 */ /* 0x000fe20000000038 */
[C---:B------:R-:W-:Y:S01]  /*5e6a0*/  IMAD.WIDE R10, R5.reuse, 0x2, R26 ;  /* 0x00000002050a7825 */ /* 0x040fe200078e021a */
[----:B------:R-:W-:Y:S01]  /*5e6b0*/  ULDC UR6, c[0x0][0x228] ;  /* 0x00008a0000067ab9 */ /* 0x000fe20000000800 */
[----:B------:R-:W-:Y:S02]  /*5e6c0*/  ULDC UR10, c[0x0][0x228] ;  /* 0x00008a00000a7ab9 */ /* 0x000fe40000000800 */
[----:B------:R0:W-:Y:S04]  /*5e6d0*/  @P4 STG.E.U16 desc[UR8][R8.64], R4 ;  /* 0x0000000408004986 */ /* 0x0001e8000c101508 */
[----:B------:R-:W-:Y:S04]  /*5e6e0*/  @P3 STG.E.U16 desc[UR8][R10.64], R19 ;  /* 0x000000130a003986 */ /* 0x000fe8000c101508 */
[----:B------:R-:W-:Y:S01]  /*5e6f0*/  @P2 STG.E.U16 desc[UR8][R54.64], R56 ;  /* 0x0000003836002986 */ /* 0x000fe2000c101508 */
[----:B0-----:R-:W-:Y:S01]  /*5e700*/  PRMT R8, R18, 0x7632, R8 ;  /* 0x0000763212087816 */ /* 0x001fe20000000008 */
[----:B----4-:R-:W-:-:S05]  /*5e710*/  IMAD.WIDE R6, R5, 0x2, R30 ;  /* 0x0000000205067825 */ /* 0x010fca00078e021e */
[----:B------:R0:W-:Y:S04]  /*5e720*/  @P1 STG.E.U16 desc[UR8][R6.64], R18 ;  /* 0x0000001206001986 */ /* 0x0001e8000c101508 */
[----:B0-----:R-:W4:Y:S04]  /*5e730*/  LDL R18, [R1+0x19c] ;  /* 0x00019c0001127983 */ /* 0x001f280000100800 */
[----:B------:R-:W4:Y:S01]  /*5e740*/  LDL.LU R19, [R1+0xe8] ;  /* 0x0000e80001137983 */ /* 0x000f220000300800 */
[----:B------:R-:W-:Y:S01]  /*5e750*/  ISETP.LT.AND P2, PT, R36, UR4, !P0 ;  /* 0x0000000424007c0c */ /* 0x000fe2000c741270 */
[----:B------:R-:W-:Y:S01]  /*5e760*/  ULDC UR4, c[0x0][0x228] ;  /* 0x00008a0000047ab9 */ /* 0x000fe20000000800 */
[----:B------:R-:W-:Y:S01]  /*5e770*/  ISETP.LT.AND P6, PT, R15, UR6, !P0 ;  /* 0x000000060f007c0c */ /* 0x000fe2000c7c1270 */
[C---:B------:R-:W-:Y:S01]  /*5e780*/  IMAD.WIDE R6, R5.reuse, 0x2, R40 ;  /* 0x0000000205067825 */ /* 0x040fe200078e0228 */
[----:B------:R-:W-:Y:S01]  /*5e790*/  ISETP.LT.AND P5, PT, R14, UR4, !P0 ;  /* 0x000000040e007c0c */ /* 0x000fe2000c7a1270 */
[----:B------:R-:W-:Y:S01]  /*5e7a0*/  ULDC UR4, c[0x0][0x228] ;  /* 0x00008a0000047ab9 */ /* 0x000fe20000000800 */
[----:B------:R-:W-:Y:S01]  /*5e7b0*/  ISETP.LT.AND P3, PT, R32, UR30, !P0 ;  /* 0x0000001e20007c0c */ /* 0x000fe2000c761270 */
[----:B------:R-:W-:Y:S01]  /*5e7c0*/  IMAD.WIDE R10, R5, 0x2, R46 ;  /* 0x00000002050a7825 */ /* 0x000fe200078e022e */
[----:B---3--:R-:W-:Y:S01]  /*5e7d0*/  PRMT R56, R29, 0x7632, R56 ;  /* 0x000076321d387816 */ /* 0x008fe20000000038 */
[----:B------:R-:W-:Y:S01]  /*5e7e0*/  ULDC.64 UR30, c[0x0][0x228] ;  /* 0x00008a00001e7ab9 */ /* 0x000fe20000000a00 */
[----:B------:R-:W-:Y:S01]  /*5e7f0*/  ISETP.LT.AND P4, PT, R37, UR4, !P0 ;  /* 0x0000000425007c0c */ /* 0x000fe2000c781270 */
[----:B------:R-:W-:Y:S01]  /*5e800*/  VIADD R4, R33, 0xe ;  /* 0x0000000e21047836 */ /* 0x000fe20000000000 */
[----:B------:R-:W-:Y:S01]  /*5e810*/  ULDC UR4, c[0x0][0x248] ;  /* 0x0000920000047ab9 */ /* 0x000fe20000000800 */
[----:B------:R0:W-:Y:S01]  /*5e820*/  @P2 STG.E.U16 desc[UR8][R6.64], R8 ;  /* 0x0000000806002986 */ /* 0x0001e2000c101508 */
[----:B------:R-:W-:Y:S01]  /*5e830*/  IMAD.WIDE R54, R5, 0x2, R48 ;  /* 0x0000000205367825 */ /* 0x000fe200078e0230 */
[----:B------:R-:W-:Y:S01]  /*5e840*/  ULDC UR6, c[0x0][0x228] ;  /* 0x00008a0000067ab9 */ /* 0x000fe20000000800 */
[----:B------:R-:W-:-:S02]  /*5e850*/  ISETP.GE.AND P1, PT, R4, UR31, PT ;  /* 0x0000001f04007c0c */ /* 0x000fc4000bf26270 */
[----:B0-----:R-:W-:-:S04]  /*5e860*/  IMAD.WIDE R6, R5, 0x2, R42 ;  /* 0x0000000205067825 */ /* 0x001fc800078e022a */
[----:B------:R-:W-:Y:S01]  /*5e870*/  IMAD.WIDE R8, R5, 0x2, R44 ;  /* 0x0000000205087825 */ /* 0x000fe200078e022c */
[----:B------:R0:W-:Y:S04]  /*5e880*/  @P6 STG.E.U16 desc[UR8][R6.64], R29 ;  /* 0x0000001d06006986 */ /* 0x0001e8000c101508 */
[----:B------:R1:W-:Y:S01]  /*5e890*/  @P5 STG.E.U16 desc[UR8][R8.64], R56 ;  /* 0x0000003808005986 */ /* 0x0003e2000c101508 */
[----:B--2---:R-:W-:-:S03]  /*5e8a0*/  PRMT R4, R12, 0x7632, R4 ;  /* 0x000076320c047816 */ /* 0x004fc60000000004 */
[----:B------:R-:W-:Y:S01]  /*5e8b0*/  @P3 STG.E.U16 desc[UR8][R10.64], R12 ;  /* 0x0000000c0a003986 */ /* 0x000fe2000c101508 */
[----:B------:R-:W-:Y:S01]  /*5e8c0*/  ISETP.LT.AND P3, PT, R58, UR18, !P0 ;  /* 0x000000123a007c0c */ /* 0x000fe2000c761270 */
[----:B------:R-:W-:Y:S01]  /*5e8d0*/  ULDC UR18, c[0x0][0x228] ;  /* 0x00008a0000127ab9 */ /* 0x000fe20000000800 */
[----:B------:R-:W-:Y:S01]  /*5e8e0*/  ISETP.LT.AND P0, PT, R59, UR16, !P0 ;  /* 0x000000103b007c0c */ /* 0x000fe2000c701270 */
[----:B------:R2:W-:Y:S01]  /*5e8f0*/  @P4 STG.E.U16 desc[UR8][R54.64], R4 ;  /* 0x0000000436004986 */ /* 0x0005e2000c101508 */
[----:B0-----:R-:W-:-:S04]  /*5e900*/  IMAD.WIDE R6, R5, 0x2, R50 ;  /* 0x0000000205067825 */ /* 0x001fc800078e0232 */
[----:B-1----:R-:W-:Y:S01]  /*5e910*/  IMAD.WIDE R8, R5, 0x2, R52 ;  /* 0x0000000205087825 */ /* 0x002fe200078e0234 */
[----:B----4-:R-:W-:-:S03]  /*5e920*/  PRMT R56, R18, 0x7632, R56 ;  /* 0x0000763212387816 */ /* 0x010fc60000000038 */
[----:B--2---:R-:W-:Y:S01]  /*5e930*/  VIADD R4, R5, UR4 ;  /* 0x0000000405047c36 */ /* 0x004fe20008000000 */
[----:B------:R-:W2:Y:S01]  /*5e940*/  LDL.LU R12, [R1+0x18c] ;  /* 0x00018c00010c7983 */ /* 0x000ea20000300800 */
[----:B------:R-:W-:Y:S01]  /*5e950*/  ISETP.LT.AND P6, PT, R61, UR14, !P1 ;  /* 0x0000000e3d007c0c */ /* 0x000fe2000cfc1270 */
[----:B------:R-:W-:Y:S01]  /*5e960*/  ULDC UR4, c[0x0][0x228] ;  /* 0x00008a0000047ab9 */ /* 0x000fe20000000800 */
[----:B------:R-:W-:Y:S01]  /*5e970*/  PRMT R5, R19, 0x7632, R5 ;  /* 0x0000763213057816 */ /* 0x000fe20000000005 */
[----:B------:R-:W3:Y:S01]  /*5e980*/  LDL.LU R29, [R1+0x17c] ;  /* 0x00017c00011d7983 */ /* 0x000ee20000300800 */
[----:B------:R-:W-:Y:S01]  /*5e990*/  ISETP.LT.AND P5, PT, R39, UR12, !P1 ;  /* 0x0000000c27007c0c */ /* 0x000fe2000cfa1270 */
[----:B------:R-:W-:Y:S02]  /*5e9a0*/  ULDC UR16, c[0x0][0x228] ;  /* 0x00008a0000107ab9 */ /* 0x000fe40000000800 */
[----:B------:R0:W-:Y:S01]  /*5e9b0*/  @P3 STG.E.U16 desc[UR8][R6.64], R19 ;  /* 0x0000001306003986 */ /* 0x0001e2000c101508 */
[C---:B------:R-:W-:Y:S01]  /*5e9c0*/  IMAD.WIDE R10, R4.reuse, 0x2, R2 ;  /* 0x00000002040a7825 */ /* 0x040fe200078e0202 */
[----:B------:R-:W-:Y:S01]  /*5e9d0*/  ISETP.LT.AND P4, PT, R13, UR10, !P1 ;  /* 0x0000000a0d007c0c */ /* 0x000fe2000cf81270 */
[----:B------:R-:W-:Y:S01]  /*5e9e0*/  ULDC UR14, c[0x0][0x228] ;  /* 0x00008a00000e7ab9 */ /* 0x000fe20000000800 */
[----:B------:R-:W4:Y:S01]  /*5e9f0*/  LDL.LU R18, [R1+0x2b68] ;  /* 0x002b680001127983 */ /* 0x000f220000300800 */
[----:B------:R-:W-:Y:S01]  /*5ea00*/  IMAD.WIDE R54, R4, 0x2, R16 ;  /* 0x0000000204367825 */ /* 0x000fe200078e0210 */
[----:B------:R-:W-:Y:S01]  /*5ea10*/  ISETP.LT.AND P2, PT, R0, UR6, !P1 ;  /* 0x0000000600007c0c */ /* 0x000fe2000cf41270 */
[----:B------:R-:W-:Y:S01]  /*5ea20*/  ULDC UR6, c[0x0][0x228] ;  /* 0x00008a0000067ab9 */ /* 0x000fe20000000800 */
[----:B------:R1:W-:Y:S01]  /*5ea30*/  @P0 STG.E.U16 desc[UR8][R8.64], R5 ;  /* 0x0000000508000986 */ /* 0x0003e2000c101508 */
[----:B------:R-:W-:Y:S01]  /*5ea40*/  ULDC UR12, c[0x0][0x228] ;  /* 0x00008a00000c7ab9 */ /* 0x000fe20000000800 */
[----:B------:R-:W-:-:S02]  /*5ea50*/  ULDC UR10, c[0x0][0x228] ;  /* 0x00008a00000a7ab9 */ /* 0x000fc40000000800 */
[----:B0-----:R-:W4:Y:S04]  /*5ea60*/  LDL.LU R19, [R1+0x2b64] ;  /* 0x002b640001137983 */ /* 0x001f280000300800 */
[----:B-1----:R-:W3:Y:S01]  /*5ea70*/  LDL.LU R9, [R1+0x19c] ;  /* 0x00019c0001097983 */ /* 0x002ee20000300800 */
[----:B--2---:R-:W-:Y:S01]  /*5ea80*/  PRMT R5, R12, 0x7632, R5 ;  /* 0x000076320c057816 */ /* 0x004fe20000000005 */
[----:B----4-:R-:W-:Y:S02]  /*5ea90*/  IMAD.WIDE R6, R4, 0x2, R18 ;  /* 0x0000000204067825 */ /* 0x010fe400078e0212 */
[----:B---3--:R0:W-:Y:S04]  /*5eaa0*/  @P6 STG.E.U16 desc[UR8][R10.64], R9 ;  /* 0x000000090a006986 */ /* 0x0081e8000c101508 */
[----:B------:R1:W-:Y:S01]  /*5eab0*/  @P5 STG.E.U16 desc[UR8][R54.64], R56 ;  /* 0x0000003836005986 */ /* 0x0003e2000c101508 */
[----:B------:R-:W-:Y:S01]  /*5eac0*/  ISETP.LT.AND P5, PT, R57, UR4, !P1 ;  /* 0x0000000439007c0c */ /* 0x000fe2000cfa1270 */
[----:B------:R-:W-:-:S02]  /*5ead0*/  ULDC UR4, c[0x0][0x228] ;  /* 0x00008a0000047ab9 */ /* 0x000fc40000000800 */
[----:B------:R2:W-:Y:S01]  /*5eae0*/  STL [R1+0x2b5c], R19 ;  /* 0x002b5c1301007387 */ /* 0x0005e20000100800 */
[----:B0-----:R-:W-:-:S03]  /*5eaf0*/  IMAD.WIDE R8, R4, 0x2, R20 ;  /* 0x0000000204087825 */ /* 0x001fc600078e0214 */
[----:B------:R0:W-:Y:S01]  /*5eb00*/  @P4 STG.E.U16 desc[UR8][R6.64], R12 ;  /* 0x0000000c06004986 */ /* 0x0001e2000c101508 */
[----:B------:R-:W-:-:S03]  /*5eb10*/  IMAD.WIDE R10, R4, 0x2, R22 ;  /* 0x00000002040a7825 */ /* 0x000fc600078e0216 */
[----:B------:R-:W-:Y:S01]  /*5eb20*/  @P2 STG.E.U16 desc[UR8][R8.64], R5 ;  /* 0x0000000508002986 */ /* 0x000fe2000c101508 */
[----:B-1----:R-:W-:-:S03]  /*5eb30*/  PRMT R54, R29, 0x7632, R54 ;  /* 0x000076321d367816 */ /* 0x002fc60000000036 */
[----:B--2---:R-:W2:Y:S04]  /*5eb40*/  LDL.LU R19, [R1+0x15c] ;  /* 0x00015c0001137983 */ /* 0x004ea80000300800 */
[----:B------:R-:W3:Y:S04]  /*5eb50*/  LDL.LU R55, [R1+0x16c] ;  /* 0x00016c0001377983 */ /* 0x000ee80000300800 */
[----:B0-----:R-:W4:Y:S04]  /*5eb60*/  LDL.LU R12, [R1+0x14c] ;  /* 0x00014c00010c7983 */ /* 0x001f280000300800 */
[----:B------:R0:W-:Y:S04]  /*5eb70*/  @P5 STG.E.U16 desc[UR8][R10.64], R29 ;  /* 0x0000001d0a005986 */ /* 0x0001e8000c101508 */
[----:B0-----:R-:W2:Y:S01]  /*5eb80*/  LDL.LU R29, [R1+0x2b60] ;  /* 0x002b6000011d7983 */ /* 0x001ea20000300800 */
[----:B------:R-:W-:Y:S01]  /*5eb90*/  ISETP.LT.AND P4, PT, R38, UR6, !P1 ;  /* 0x0000000626007c0c */ /* 0x000fe2000cf81270 */
[----:B------:R-:W-:Y:S01]  /*5eba0*/  ULDC UR6, c[0x0][0x228] ;  /* 0x00008a0000067ab9 */ /* 0x000fe20000000800 */
[----:B------:R-:W-:Y:S01]  /*5ebb0*/  ISETP.LT.AND P3, PT, R35, UR4, !P1 ;  /* 0x0000000423007c0c */ /* 0x000fe2000cf61270 */
[----:B------:R-:W-:Y:S01]  /*5ebc0*/  ULDC UR4, c[0x0][0x228] ;  /* 0x00008a0000047ab9 */ /* 0x000fe20000000800 */
[----:B------:R-:W-:Y:S01]  /*5ebd0*/  ISETP.LT.AND P2, PT, R60, UR6, !P1 ;  /* 0x000000063c007c0c */ /* 0x000fe2000cf41270 */
[----:B------:R-:W-:Y:S01]  /*5ebe0*/  IMAD.WIDE R6, R4, 0x2, R24 ;  /* 0x0000000204067825 */ /* 0x000fe200078e0218 */
[----:B------:R-:W-:Y:S01]  /*5ebf0*/  ISETP.LT.AND P0, PT, R34, UR4, !P1 ;  /* 0x0000000422007c0c */ /* 0x000fe2000cf01270 */
[----:B------:R-:W-:Y:S01]  /*5ec00*/  ULDC UR4, c[0x0][0x228] ;  /* 0x00008a0000047ab9 */ /* 0x000fe20000000800 */
[----:B------:R-:W-:Y:S01]  /*5ec10*/  ULDC UR6, c[0x0][0x228] ;  /* 0x00008a0000067ab9 */ /* 0x000fe20000000800 */
[----:B------:R-:W-:-:S04]  /*5ec20*/  IMAD.WIDE R8, R4, 0x2, R26 ;  /* 0x0000000204087825 */ /* 0x000fc800078e021a */
[----:B------:R0:W-:Y:S02]  /*5ec30*/  @P4 STG.E.U16 desc[UR8][R6.64], R54 ;  /* 0x0000003606004986 */ /* 0x0001e4000c101508 */
[C---:B0-----:R-:W-:Y:S01]  /*5ec40*/  IMAD.WIDE R6, R4.reuse, 0x2, R30 ;  /* 0x0000000204067825 */ /* 0x041fe200078e021e */
[----:B---3--:R-:W-:Y:S01]  /*5ec50*/  PRMT R5, R55, 0x7632, R5 ;  /* 0x0000763237057816 */ /* 0x008fe20000000005 */
[----:B------:R-:W-:Y:S02]  /*5ec60*/  @P3 STG.E.U16 desc[UR8][R8.64], R55 ;  /* 0x0000003708003986 */ /* 0x000fe4000c101508 */
[----:B--2---:R-:W-:Y:S02]  /*5ec70*/  IMAD.WIDE R10, R4, 0x2, R28 ;  /* 0x00000002040a7825 */ /* 0x004fe400078e021c */
[----:B------:R0:W-:Y:S04]  /*5ec80*/  STL [R1+0x2b58], R29 ;  /* 0x002b581d01007387 */ /* 0x0001e80000100800 */
[----:B0-----:R-:W2:Y:S01]  /*5ec90*/  LDL.LU R29, [R1+0x13c] ;  /* 0x00013c00011d7983 */ /* 0x001ea20000300800 */
[----:B------:R-:W-:-:S03]  /*5eca0*/  PRMT R8, R19, 0x7632, R8 ;  /* 0x0000763213087816 */ /* 0x000fc60000000008 */
[----:B------:R-:W-:Y:S04]  /*5ecb0*/  @P2 STG.E.U16 desc[UR8][R10.64], R5 ;  /* 0x000000050a002986 */ /* 0x000fe8000c101508 */
[----:B------:R-:W-:Y:S04]  /*5ecc0*/  STL [R1+0x2b54], R31 ;  /* 0x002b541f01007387 */ /* 0x000fe80000100800 */
        /* <DEDUP_REMOVED lines=10> */
[----:B------:R-:W-:Y:S01]  /*5ed70*/  ISETP.LT.AND P3, PT, R37, UR4, !P1 ;  /* 0x0000000425007c0c */ /* 0x000fe2000cf61270 */
[----:B------:R-:W-:Y:S01]  /*5ed80*/  ULDC.64 UR32, c[0x0][0x228] ;  /* 0x00008a0000207ab9 */ /* 0x000fe20000000a00 */
[----:B----4-:R-:W-:Y:S01]  /*5ed90*/  PRMT R56, R12, 0x7632, R56 ;  /* 0x000076320c387816 */ /* 0x010fe20000000038 */
[C---:B------:R-:W-:Y:S01]  /*5eda0*/  IMAD.WIDE R10, R4.reuse, 0x2, R46 ;  /* 0x00000002040a7825 */ /* 0x040fe200078e022e */
[----:B------:R-:W-:Y:S01]  /*5edb0*/  ULDC UR6, c[0x0][0x228] ;  /* 0x00008a0000067ab9 */ /* 0x000fe20000000800 */
[----:B------:R0:W-:Y:S01]  /*5edc0*/  @P2 STG.E.U16 desc[UR8][R6.64], R8 ;  /* 0x0000000806002986 */ /* 0x0001e2000c101508 */
[----:B------:R-:W-:Y:S01]  /*5edd0*/  ISETP.GE.AND P0, PT, R5, UR33, PT ;  /* 0x0000002105007c0c */ /* 0x000fe2000bf06270 */
[C---:B------:R-:W-:Y:S01]  /*5ede0*/  IMAD.WIDE R54, R4.reuse, 0x2, R48 ;  /* 0x0000000204367825 */ /* 0x040fe200078e0230 */
[----:B------:R-:W-:Y:S01]  /*5edf0*/  ULDC UR4, c[0x0][0x248] ;  /* 0x0000920000047ab9 */ /* 0x000fe20000000800 */
[----:B------:R-:W4:Y:S02]  /*5ee00*/  LDL.LU R32, [R1+0x11c] ;  /* 0x00011c0001207983 */ /* 0x000f240000300800 */
[----:B0-----:R-:W-:-:S04]  /*5ee10*/  IMAD.WIDE R6, R4, 0x2, R42 ;  /* 0x0000000204067825 */ /* 0x001fc800078e022a */
[C---:B------:R-:W-:Y:S01]  /*5ee20*/  IMAD.WIDE R8, R4.reuse, 0x2, R44 ;  /* 0x0000000204087825 */ /* 0x040fe200078e022c */
[----:B------:R0:W-:Y:S04]  /*5ee30*/  @P6 STG.E.U16 desc[UR8][R6.64], R12 ;  /* 0x0000000c06006986 */ /* 0x0001e8000c101508 */
[----:B------:R-:W-:Y:S01]  /*5ee40*/  @P5 STG.E.U16 desc[UR8][R8.64], R56 ;  /* 0x0000003808005986 */ /* 0x000fe2000c101508 */
[----:B0-----:R-:W-:-:S03]  /*5ee50*/  IMAD.WIDE R6, R4, 0x2, R50 ;  /* 0x0000000204067825 */ /* 0x001fc600078e0232 */
[----:B------:R-:W4:Y:S01]  /*5ee60*/  LDL.LU R12, [R1+0x10c] ;  /* 0x00010c00010c7983 */ /* 0x000f220000300800 */
[----:B--2---:R-:W-:-:S03]  /*5ee70*/  PRMT R5, R29, 0x7632, R5 ;  /* 0x000076321d057816 */ /* 0x004fc60000000005 */
[----:B------:R0:W-:Y:S04]  /*5ee80*/  @P4 STG.E.U16 desc[UR8][R10.64], R29 ;  /* 0x0000001d0a004986 */ /* 0x0001e8000c101508 */
[----:B------:R3:W-:Y:S01]  /*5ee90*/  @P3 STG.E.U16 desc[UR8][R54.64], R5 ;  /* 0x0000000536003986 */ /* 0x0007e2000c101508 */
[----:B------:R-:W-:Y:S01]  /*5eea0*/  ISETP.LT.AND P3, PT, R58, UR18, !P1 ;  /* 0x000000123a007c0c */ /* 0x000fe2000cf61270 */
[----:B------:R-:W-:Y:S02]  /*5eeb0*/  ULDC UR18, c[0x0][0x228] ;  /* 0x00008a0000127ab9 */ /* 0x000fe40000000800 */
[----:B0-----:R-:W2:Y:S04]  /*5eec0*/  LDL.LU R29, [R1+0x20c] ;  /* 0x00020c00011d7983 */ /* 0x001ea80000300800 */
[----:B------:R-:W2:Y:S01]  /*5eed0*/  LDL R31, [R1+0xfc] ;  /* 0x0000fc00011f7983 */ /* 0x000ea20000100800 */
[----:B---3--:R-:W-:-:S05]  /*5eee0*/  PRMT R55, R19, 0x7632, R55 ;  /* 0x0000763213377816 */ /* 0x008fca0000000037 */
[----:B------:R0:W-:Y:S04]  /*5eef0*/  @P3 STG.E.U16 desc[UR8][R6.64], R19 ;  /* 0x0000001306003986 */ /* 0x0001e8000c101508 */
[----:B0-----:R-:W3:Y:S01]  /*5ef00*/  LDL.LU R19, [R1+0x2b5c] ;  /* 0x002b5c0001137983 */ /* 0x001ee20000300800 */
[----:B------:R-:W-:Y:S02]  /*5ef10*/  ISETP.LT.AND P1, PT, R59, UR16, !P1 ;  /* 0x000000103b007c0c */ /* 0x000fe4000cf21270 */
[----:B------:R-:W-:Y:S02]  /*5ef20*/  ISETP.LT.AND P6, PT, R61, UR14, !P0 ;  /* 0x0000000e3d007c0c */ /* 0x000fe4000c7c1270 */
[----:B------:R-:W-:Y:S01]  /*5ef30*/  ISETP.LT.AND P5, PT, R39, UR12, !P0 ;  /* 0x0000000c27007c0c */ /* 0x000fe2000c7a1270 */
[C---:B------:R-:W-:Y:S01]  /*5ef40*/  VIADD R54, R4.reuse, UR4 ;  /* 0x0000000404367c36 */ /* 0x040fe20008000000 */
[----:B------:R-:W-:Y:S01]  /*5ef50*/  ISETP.LT.AND P4, PT, R13, UR10, !P0 ;  /* 0x0000000a0d007c0c */ /* 0x000fe2000c781270 */
[----:B------:R-:W-:Y:S01]  /*5ef60*/  IMAD.WIDE R4, R4, 0x2, R52 ;  /* 0x0000000204047825 */ /* 0x000fe200078e0234 */
[----:B------:R-:W-:Y:S01]  /*5ef70*/  ISETP.LT.AND P2, PT, R0, UR6, !P0 ;  /* 0x0000000600007c0c */ /* 0x000fe2000c741270 */
[----:B------:R-:W-:Y:S01]  /*5ef80*/  ULDC UR4, c[0x0][0x228] ;  /* 0x00008a0000047ab9 */ /* 0x000fe20000000800 */
[----:B----4-:R-:W-:Y:S01]  /*5ef90*/  PRMT R56, R32, 0x7632, R56 ;  /* 0x0000763220387816 */ /* 0x010fe20000000038 */
[C---:B------:R-:W-:Y:S01]  /*5efa0*/  IMAD.WIDE R8, R54.reuse, 0x2, R2 ;  /* 0x0000000236087825 */ /* 0x040fe200078e0202 */
[----:B------:R-:W-:Y:S01]  /*5efb0*/  ULDC UR6, c[0x0][0x228] ;  /* 0x00008a0000067ab9 */ /* 0x000fe20000000800 */
[----:B------:R-:W-:Y:S01]  /*5efc0*/  @P1 STG.E.U16 desc[UR8][R4.64], R55 ;  /* 0x0000003704001986 */ /* 0x000fe2000c101508 */
[----:B------:R-:W-:Y:S01]  /*5efd0*/  ULDC UR12, c[0x0][0x228] ;  /* 0x00008a00000c7ab9 */ /* 0x000fe20000000800 */
[----:B------:R-:W-:Y:S01]  /*5efe0*/  IMAD.WIDE R10, R54, 0x2, R16 ;  /* 0x00000002360a7825 */ /* 0x000fe200078e0210 */
[----:B------:R-:W-:Y:S01]  /*5eff0*/  ULDC UR10, c[0x0][0x228] ;  /* 0x00008a00000a7ab9 */ /* 0x000fe20000000800 */
[----:B------:R0:W-:Y:S01]  /*5f000*/  @P6 STG.E.U16 desc[UR8][R8.64], R32 ;  /* 0x0000002008006986 */ /* 0x0001e2000c101508 */
[----:B------:R-:W-:Y:S01]  /*5f010*/  ULDC UR16, c[0x0][0x228] ;  /* 0x00008a0000107ab9 */ /* 0x000fe20000000800 */
[----:B------:R-:W-:-:S02]  /*5f020*/  ULDC UR14, c[0x0][0x228] ;  /* 0x00008a00000e7ab9 */ /* 0x000fc40000000800 */
[----:B------:R2:W-:Y:S01]  /*5f030*/  @P5 STG.E.U16 desc[UR8][R10.64], R56 ;  /* 0x000000380a005986 */ /* 0x0005e2000c101508 */
[----:B------:R-:W-:Y:S01]  /*5f040*/  ISETP.LT.AND P5, PT, R57, UR4, !P0 ;  /* 0x0000000439007c0c */ /* 0x000fe2000c7a1270 */
[----:B------:R-:W-:Y:S01]  /*5f050*/  IMAD.WIDE R6, R54, 0x2, R20 ;  /* 0x0000000236067825 */ /* 0x000fe200078e0214 */
[----:B------:R-:W-:Y:S01]  /*5f060*/  ULDC UR4, c[0x0][0x228] ;  /* 0x00008a0000047ab9 */ /* 0x000fe20000000800 */
[----:B0-----:R-:W4:Y:S01]  /*5f070*/  LDL.LU R32, [R1+0x26c] ;  /* 0x00026c0001207983 */ /* 0x001f220000300800 */
[----:B------:R-:W-:Y:S02]  /*5f080*/  PRMT R8, R12, 0x7632, R8 ;  /* 0x000076320c087816 */ /* 0x000fe40000000008 */
[----:B--2---:R-:W-:Y:S02]  /*5f090*/  PRMT R11, R29, 0x7632, R11 ;  /* 0x000076321d0b7816 */ /* 0x004fe4000000000b */
[----:B------:R-:W-:Y:S01]  /*5f0a0*/  PRMT R10, R31, 0x7632, R10 ;  /* 0x000076321f0a7816 */ /* 0x000fe2000000000a */
[----:B---3--:R-:W-:-:S05]  /*5f0b0*/  IMAD.WIDE R4, R54, 0x2, R18 ;  /* 0x0000000236047825 */ /* 0x008fca00078e0212 */
[----:B------:R0:W-:Y:S01]  /*5f0c0*/  @P4 STG.E.U16 desc[UR8][R4.64], R12 ;  /* 0x0000000c04004986 */ /* 0x0001e2000c101508 */
[----:B------:R-:W-:Y:S01]  /*5f0d0*/  ISETP.LT.AND P4, PT, R38, UR6, !P0 ;  /* 0x0000000626007c0c */ /* 0x000fe2000c781270 */
[----:B------:R-:W-:Y:S02]  /*5f0e0*/  ULDC UR6, c[0x0][0x228] ;  /* 0x00008a0000067ab9 */ /* 0x000fe40000000800 */
[----:B------:R1:W-:Y:S01]  /*5f0f0*/  @P2 STG.E.U16 desc[UR8][R6.64], R8 ;  /* 0x0000000806002986 */ /* 0x0003e2000c101508 */
[----:B0-----:R-:W-:-:S03]  /*5f100*/  IMAD.WIDE R4, R54, 0x2, R24 ;  /* 0x0000000236047825 */ /* 0x001fc600078e0218 */
[----:B------:R-:W2:Y:S01]  /*5f110*/  LDL.LU R12, [R1+0x25c] ;  /* 0x00025c00010c7983 */ /* 0x000ea20000300800 */
[----:B-1----:R-:W-:-:S05]  /*5f120*/  IMAD.WIDE R8, R54, 0x2, R22 ;  /* 0x0000000236087825 */ /* 0x002fca00078e0216 */
[----:B------:R0:W-:Y:S04]  /*5f130*/  @P5 STG.E.U16 desc[UR8][R8.64], R29 ;  /* 0x0000001d08005986 */ /* 0x0001e8000c101508 */
[----:B------:R1:W-:Y:S04]  /*5f140*/  @P4 STG.E.U16 desc[UR8][R4.64], R11 ;  /* 0x0000000b04004986 */ /* 0x0003e8000c101508 */
[----:B0-----:R-:W3:Y:S04]  /*5f150*/  LDL.LU R29, [R1+0x2b58] ;  /* 0x002b5800011d7983 */ /* 0x001ee80000300800 */
[----:B------:R-:W4:Y:S04]  /*5f160*/  LDL.LU R31, [R1+0x2b54] ;  /* 0x002b5400011f7983 */ /* 0x000f280000300800 */
[----:B-1----:R-:W2:Y:S01]  /*5f170*/  LDL.LU R5, [R1+0xfc] ;  /* 0x0000fc0001057983 */ /* 0x002ea20000300800 */
[----:B------:R-:W-:Y:S01]  /*5f180*/  ISETP.LT.AND P3, PT, R35, UR4, !P0 ;  /* 0x0000000423007c0c */ /* 0x000fe2000c761270 */
[----:B------:R-:W-:Y:S01]  /*5f190*/  IMAD.WIDE R6, R54, 0x2, R26 ;  /* 0x0000000236067825 */ /* 0x000fe200078e021a */
[----:B------:R-:W-:Y:S01]  /*5f1a0*/  ISETP.LT.AND P2, PT, R60, UR6, !P0 ;  /* 0x000000063c007c0c */ /* 0x000fe2000c741270 */
[----:B------:R-:W4:Y:S01]  /*5f1b0*/  LDL R11, [R1+0x2970] ;  /* 0x00297000010b7983 */ /* 0x000f220000100800 */
[----:B------:R-:W-:Y:S01]  /*5f1c0*/  ULDC UR4, c[0x0][0x228] ;  /* 0x00008a0000047ab9 */ /* 0x000fe20000000800 */
[----:B------:R-:W-:Y:S01]  /*5f1d0*/  ULDC UR6, c[0x0][0x228] ;  /* 0x00008a0000067ab9 */ /* 0x000fe20000000800 */
[----:B------:R-:W-:Y:S01]  /*5f1e0*/  ISETP.LT.AND P1, PT, R34, UR4, !P0 ;  /* 0x0000000422007c0c */ /* 0x000fe2000c721270 */
[----:B------:R-:W-:-:S06]  /*5f1f0*/  ULDC UR4, c[0x0][0x228] ;  /* 0x00008a0000047ab9 */ /* 0x000fcc0000000800 */
[----:B--2---:R0:W-:Y:S04]  /*5f200*/  @P3 STG.E.U16 desc[UR8][R6.64], R5 ;  /* 0x0000000506003986 */ /* 0x0041e8000c101508 */
[----:B0-----:R-:W2:Y:S01]  /*5f210*/  LDL.LU R6, [R1+0xdc] ;  /* 0x0000dc0001067983 */ /* 0x001ea20000300800 */
[----:B---3--:R-:W-:-:S05]  /*5f220*/  IMAD.WIDE R8, R54, 0x2, R28 ;  /* 0x0000000236087825 */ /* 0x008fca00078e021c */
[----:B------:R0:W-:Y:S01]  /*5f230*/  @P2 STG.E.U16 desc[UR8][R8.64], R10 ;  /* 0x0000000a08002986 */ /* 0x0001e2000c101508 */
[----:B------:R-:W-:Y:S01]  /*5f240*/  ISETP.LT.AND P2, PT, R36, UR4, !P0 ;  /* 0x0000000424007c0c */ /* 0x000fe2000c741270 */
[----:B----4-:R-:W-:Y:S01]  /*5f250*/  IMAD.WIDE R4, R54, 0x2, R30 ;  /* 0x0000000236047825 */ /* 0x010fe200078e021e */
[----:B------:R-:W-:Y:S01]  /*5f260*/  ULDC UR4, c[0x0][0x228] ;  /* 0x00008a0000047ab9 */ /* 0x000fe20000000800 */
[----:B------:R-:W-:Y:S02]  /*5f270*/  ISETP.LT.AND P6, PT, R15, UR6, !P0 ;  /* 0x000000060f007c0c */ /* 0x000fe4000c7c1270 */
[----:B------:R-:W-:Y:S01]  /*5f280*/  ISETP.LT.AND P4, PT, R11, UR30, !P0 ;  /* 0x0000001e0b007c0c */ /* 0x000fe2000c781270 */
[----:B------:R-:W-:Y:S01]  /*5f290*/  ULDC.64 UR30, c[0x0][0x228] ;  /* 0x00008a00001e7ab9 */ /* 0x000fe20000000a00 */
[----:B------:R-:W-:Y:S01]  /*5f2a0*/  ISETP.LT.AND P5, PT, R14, UR4, !P0 ;  /* 0x000000040e007c0c */ /* 0x000fe2000c7a1270 */
[----:B------:R-:W-:Y:S01]  /*5f2b0*/  ULDC UR4, c[0x0][0x228] ;  /* 0x00008a0000047ab9 */ /* 0x000fe20000000800 */
[----:B------:R-:W-:Y:S01]  /*5f2c0*/  PRMT R56, R32, 0x7632, R56 ;  /* 0x0000763220387816 */ /* 0x000fe20000000038 */
[----:B------:R-:W-:Y:S01]  /*5f2d0*/  STL [R1+0x2b50], R31 ;  /* 0x002b501f01007387 */ /* 0x000fe20000100800 */
[----:B------:R-:W-:Y:S01]  /*5f2e0*/  ISETP.LT.AND P3, PT, R37, UR4, !P0 ;  /* 0x0000000425007c0c */ /* 0x000fe2000c761270 */
[----:B0-----:R-:W-:Y:S01]  /*5f2f0*/  IMAD.WIDE R8, R54, 0x2, R46 ;  /* 0x0000000236087825 */ /* 0x001fe200078e022e */
[----:B------:R-:W-:Y:S01]  /*5f300*/  PRMT R55, R12, 0x7632, R55 ;  /* 0x000076320c377816 */ /* 0x000fe20000000037 */
[----:B------:R-:W3:Y:S01]  /*5f310*/  LDL.LU R37, [R1+0x2c0] ;  /* 0x0002c00001257983 */ /* 0x000ee20000300800 */
[----:B------:R-:W-:Y:S01]  /*5f320*/  ULDC UR6, c[0x0][0x228] ;  /* 0x00008a0000067ab9 */ /* 0x000fe20000000800 */
[----:B------:R-:W-:Y:S01]  /*5f330*/  IMAD.WIDE R10, R54, 0x2, R48 ;  /* 0x00000002360a7825 */ /* 0x000fe200078e0230 */
[----:B------:R-:W-:Y:S01]  /*5f340*/  ULDC UR4, c[0x0][0x248] ;  /* 0x0000920000047ab9 */ /* 0x000fe20000000800 */
[----:B--2---:R0:W-:Y:S01]  /*5f350*/  @P1 STG.E.U16 desc[UR8][R4.64], R6 ;  /* 0x0000000604001986 */ /* 0x0041e2000c101508 */
[----:B------:R-:W-:Y:S01]  /*5f360*/  PRMT R7, R6, 0x7632, R7 ;  /* 0x0000763206077816 */ /* 0x000fe20000000007 */
[----:B0-----:R-:W-:-:S04]  /*5f370*/  IMAD.WIDE R4, R54, 0x2, R40 ;  /* 0x0000000236047825 */ /* 0x001fc800078e0228 */
[----:B------:R-:W-:Y:S01]  /*5f380*/  VIADD R6, R33, 0x10 ;  /* 0x0000001021067836 */ /* 0x000fe20000000000 */
[----:B------:R0:W-:Y:S04]  /*5f390*/  @P2 STG.E.U16 desc[UR8][R4.64], R7 ;  /* 0x0000000704002986 */ /* 0x0001e8000c101508 */
[----:B------:R-:W-:Y:S01]  /*5f3a0*/  ISETP.GE.AND P1, PT, R6, UR31, PT ;  /* 0x0000001f06007c0c */ /* 0x000fe2000bf26270 */
[----:B0-----:R-:W-:-:S04]  /*5f3b0*/  IMAD.WIDE R4, R54, 0x2, R42 ;  /* 0x0000000236047825 */ /* 0x001fc800078e022a */
[----:B------:R-:W-:Y:S01]  /*5f3c0*/  IMAD.WIDE R6, R54, 0x2, R44 ;  /* 0x0000000236067825 */ /* 0x000fe200078e022c */
[----:B------:R0:W-:Y:S04]  /*5f3d0*/  @P6 STG.E.U16 desc[UR8][R4.64], R32 ;  /* 0x0000002004006986 */ /* 0x0001e8000c101508 */
[----:B------:R-:W-:Y:S04]  /*5f3e0*/  @P5 STG.E.U16 desc[UR8][R6.64], R56 ;  /* 0x0000003806005986 */ /* 0x000fe8000c101508 */
[----:B------:R1:W-:Y:S04]  /*5f3f0*/  @P4 STG.E.U16 desc[UR8][R8.64], R12 ;  /* 0x0000000c08004986 */ /* 0x0003e8000c101508 */
[----:B0-----:R-:W2:Y:S04]  /*5f400*/  LDL.LU R32, [R1+0x270] ;  /* 0x0002700001207983 */ /* 0x001ea80000300800 */
[----:B------:R-:W4:Y:S04]  /*5f410*/  LDL R31, [R1+0x2d0] ;  /* 0x0002d000011f7983 */ /* 0x000f280000100800 */
[----:B-1----:R-:W2:Y:S04]  /*5f420*/  LDL.LU R12, [R1+0x2e0] ;  /* 0x0002e000010c7983 */ /* 0x002ea80000300800 */
[----:B------:R0:W-:Y:S04]  /*5f430*/  @P3 STG.E.U16 desc[UR8][R10.64], R55 ;  /* 0x000000370a003986 */ /* 0x0001e8000c101508 */
[----:B0-----:R-:W4:Y:S01]  /*5f440*/  LDL.LU R55, [R1+0xec] ;  /* 0x0000ec0001377983 */ /* 0x001f220000300800 */
[----:B------:R-:W-:Y:S01]  /*5f450*/  ISETP.LT.AND P5, PT, R58, UR6, !P0 ;  /* 0x000000063a007c0c */ /* 0x000fe2000c7a1270 */
[----:B------:R-:W-:Y:S01]  /*5f460*/  ULDC UR6, c[0x0][0x228] ;  /* 0x00008a0000067ab9 */ /* 0x000fe20000000800 */
[----:B------:R-:W-:Y:S01]  /*5f470*/  ISETP.LT.AND P0, PT, R59, UR12, !P0 ;  /* 0x0000000c3b007c0c */ /* 0x000fe2000c701270 */
[C---:B------:R-:W-:Y:S01]  /*5f480*/  VIADD R4, R54.reuse, UR4 ;  /* 0x0000000436047c36 */ /* 0x040fe20008000000 */
[----:B------:R-:W-:Y:S01]  /*5f490*/  ISETP.LT.AND P4, PT, R61, UR6, !P1 ;  /* 0x000000063d007c0c */ /* 0x000fe2000cf81270 */
[C---:B------:R-:W-:Y:S01]  /*5f4a0*/  IMAD.WIDE R6, R54.reuse, 0x2, R50 ;  /* 0x0000000236067825 */ /* 0x040fe200078e0232 */
[----:B------:R-:W-:Y:S01]  /*5f4b0*/  ISETP.LT.AND P3, PT, R39, UR10, !P1 ;  /* 0x0000000a27007c0c */ /* 0x000fe2000cf61270 */
[----:B------:R-:W-:Y:S01]  /*5f4c0*/  ULDC UR6, c[0x0][0x228] ;  /* 0x00008a0000067ab9 */ /* 0x000fe20000000800 */
[----:B------:R-:W-:Y:S01]  /*5f4d0*/  ULDC UR4, c[0x0][0x228] ;  /* 0x00008a0000047ab9 */ /* 0x000fe20000000800 */
[----:B------:R-:W-:Y:S01]  /*5f4e0*/  IMAD.WIDE R8, R54, 0x2, R52 ;  /* 0x0000000236087825 */ /* 0x000fe200078e0234 */
[----:B------:R-:W-:Y:S01]  /*5f4f0*/  ISETP.LT.AND P2, PT, R13, UR6, !P1 ;  /* 0x000000060d007c0c */ /* 0x000fe2000cf41270 */
[----:B------:R-:W-:Y:S01]  /*5f500*/  ULDC UR12, c[0x0][0x228] ;  /* 0x00008a00000c7ab9 */ /* 0x000fe20000000800 */
[----:B---3--:R-:W-:Y:S01]  /*5f510*/  PRMT R5, R37, 0x7632, R5 ;  /* 0x0000763225057816 */ /* 0x008fe20000000005 */
[----:B------:R-:W-:Y:S01]  /*5f520*/  IMAD.WIDE R10, R4, 0x2, R2 ;  /* 0x00000002040a7825 */ /* 0x000fe200078e0202 */
[----:B------:R-:W-:Y:S01]  /*5f530*/  ULDC UR10, c[0x0][0x228] ;  /* 0x00008a00000a7ab9 */ /* 0x000fe20000000800 */
[----:B------:R-:W-:Y:S01]  /*5f540*/  ULDC UR6, c[0x0][0x228] ;  /* 0x00008a0000067ab9 */ /* 0x000fe20000000800 */
[----:B----4-:R-:W-:Y:S01]  /*5f550*/  PRMT R54, R55, 0x7632, R54 ;  /* 0x0000763237367816 */ /* 0x010fe20000000036 */
[----:B------:R0:W-:Y:S04]  /*5f560*/  @P5 STG.E.U16 desc[UR8][R6.64], R55 ;  /* 0x0000003706005986 */ /* 0x0001e8000c101508 */
[----:B------:R1:W-:Y:S01]  /*5f570*/  @P0 STG.E.U16 desc[UR8][R8.64], R54 ;  /* 0x0000003608000986 */ /* 0x0003e2000c101508 */
[----:B------:R-:W-:Y:S01]  /*5f580*/  ISETP.LT.AND P0, PT, R0, UR4, !P1 ;  /* 0x0000000400007c0c */ /* 0x000fe2000cf01270 */
[----:B------:R-:W-:Y:S01]  /*5f590*/  ULDC UR4, c[0x0][0x228] ;  /* 0x00008a0000047ab9 */ /* 0x000fe20000000800 */
[----:B------:R-:W-:Y:S01]  /*5f5a0*/  ISETP.LT.AND P5, PT, R57, UR12, !P1 ;  /* 0x0000000c39007c0c */ /* 0x000fe2000cfa1270 */
[----:B------:R3:W-:Y:S01]  /*5f5b0*/  @P4 STG.E.U16 desc[UR8][R10.64], R37 ;  /* 0x000000250a004986 */ /* 0x0007e2000c101508 */
[----:B------:R-:W-:Y:S01]  /*5f5c0*/  PRMT R56, R31, 0x7632, R56 ;  /* 0x000076321f387816 */ /* 0x000fe20000000038 */
[----:B------:R-:W-:Y:S01]  /*5f5d0*/  ULDC UR12, c[0x0][0x228] ;  /* 0x00008a00000c7ab9 */ /* 0x000fe20000000800 */
[----:B0-----:R-:W-:-:S04]  /*5f5e0*/  IMAD.WIDE R6, R4, 0x2, R16 ;  /* 0x0000000204067825 */ /* 0x001fc800078e0210 */
[----:B-1----:R-:W-:Y:S01]  /*5f5f0*/  IMAD.WIDE R8, R4, 0x2, R18 ;  /* 0x0000000204087825 */ /* 0x002fe200078e0212 */
[----:B------:R0:W-:Y:S04]  /*5f600*/  @P3 STG.E.U16 desc[UR8][R6.64], R5 ;  /* 0x0000000506003986 */ /* 0x0001e8000c101508 */
[----:B--2---:R1:W-:Y:S04]  /*5f610*/  @P2 STG.E.U16 desc[UR8][R8.64], R32 ;  /* 0x0000002008002986 */ /* 0x0043e8000c101508 */
[----:B---3--:R-:W2:Y:S01]  /*5f620*/  LDL.LU R37, [R1+0x320] ;  /* 0x0003200001257983 */ /* 0x008ea20000300800 */
[----:B0-----:R-:W-:Y:S01]  /*5f630*/  PRMT R5, R32, 0x7632, R5 ;  /* 0x0000763220057816 */ /* 0x001fe20000000005 */
[----:B------:R-:W-:-:S02]  /*5f640*/  IMAD.WIDE R6, R4, 0x2, R20 ;  /* 0x0000000204067825 */ /* 0x000fc400078e0214 */
[----:B-1----:R-:W3:Y:S04]  /*5f650*/  LDL.LU R32, [R1+0x310] ;  /* 0x0003100001207983 */ /* 0x002ee80000300800 */
[----:B------:R0:W-:Y:S04]  /*5f660*/  @P0 STG.E.U16 desc[UR8][R6.64], R5 ;  /* 0x0000000506000986 */ /* 0x0001e8000c101508 */
[----:B------:R-:W4:Y:S01]  /*5f670*/  LDL.LU R31, [R1+0x2b50] ;  /* 0x002b5000011f7983 */ /* 0x000f220000300800 */
[----:B0-----:R-:W-:Y:S01]  /*5f680*/  IMAD.WIDE R6, R4, 0x2, R22 ;  /* 0x0000000204067825 */ /* 0x001fe200078e0216 */
[----:B------:R-:W-:-:S04]  /*5f690*/  PRMT R5, R12, 0x7632, R5 ;  /* 0x000076320c057816 */ /* 0x000fc80000000005 */
[----:B------:R0:W-:Y:S04]  /*5f6a0*/  @P5 STG.E.U16 desc[UR8][R6.64], R12 ;  /* 0x0000000c06005986 */ /* 0x0001e8000c101508 */
[----:B0-----:R-:W2:Y:S04]  /*5f6b0*/  LDL.LU R12, [R1+0x2b4c] ;  /* 0x002b4c00010c7983 */ /* 0x001ea80000300800 */
[----:B------:R-:W3:Y:S01]  /*5f6c0*/  LDL.LU R7, [R1+0x2d0] ;  /* 0x0002d00001077983 */ /* 0x000ee20000300800 */
[----:B------:R-:W-:Y:S02]  /*5f6d0*/  ISETP.LT.AND P4, PT, R38, UR10, !P1 ;  /* 0x0000000a26007c0c */ /* 0x000fe4000cf81270 */
[----:B------:R-:W-:Y:S01]  /*5f6e0*/  ISETP.LT.AND P3, PT, R35, UR4, !P1 ;  /* 0x0000000423007c0c */ /* 0x000fe2000cf61270 */
[----:B------:R-:W-:Y:S01]  /*5f6f0*/  IMAD.WIDE R8, R4, 0x2, R24 ;  /* 0x0000000204087825 */ /* 0x000fe200078e0218 */
[----:B------:R-:W-:Y:S01]  /*5f700*/  ISETP.LT.AND P2, PT, R60, UR6, !P1 ;  /* 0x000000063c007c0c */ /* 0x000fe2000cf41270 */
[----:B------:R-:W-:Y:S01]  /*5f710*/  ULDC UR4, c[0x0][0x228] ;  /* 0x00008a0000047ab9 */ /* 0x000fe20000000800 */
[----:B------:R-:W-:Y:S01]  /*5f720*/  ULDC UR6, c[0x0][0x228] ;  /* 0x00008a0000067ab9 */ /* 0x000fe20000000800 */
[----:B------:R-:W-:Y:S01]  /*5f730*/  IMAD.WIDE R10, R4, 0x2, R26 ;  /* 0x00000002040a7825 */ /* 0x000fe200078e021a */
[----:B------:R-:W-:-:S03]  /*5f740*/  ULDC UR10, c[0x0][0x228] ;  /* 0x00008a00000a7ab9 */ /* 0x000fc60000000800 */
[----:B------:R-:W-:Y:S02]  /*5f750*/  IMAD.WIDE R54, R4, 0x2, R28 ;  /* 0x0000000204367825 */ /* 0x000fe400078e021c */
[----:B------:R0:W-:Y:S04]  /*5f760*/  @P4 STG.E.U16 desc[UR8][R8.64], R5 ;  /* 0x0000000508004986 */ /* 0x0001e8000c101508 */
[----:B0-----:R-:W2:Y:S04]  /*5f770*/  LDL R9, [R1+0x2970] ;  /* 0x0029700001097983 */ /* 0x001ea80000100800 */
[----:B----4-:R-:W-:Y:S04]  /*5f780*/  STL [R1+0x2b48], R31 ;  /* 0x002b481f01007387 */ /* 0x010fe80000100800 */
[----:B---3--:R-:W-:Y:S04]  /*5f790*/  @P3 STG.E.U16 desc[UR8][R10.64], R7 ;  /* 0x000000070a003986 */ /* 0x008fe8000c101508 */
[----:B------:R0:W-:Y:S04]  /*5f7a0*/  @P2 STG.E.U16 desc[UR8][R54.64], R56 ;  /* 0x0000003836002986 */ /* 0x0001e8000c101508 */
[----:B0-----:R-:W3:Y:S01]  /*5f7b0*/  LDL R56, [R1+0x2974] ;  /* 0x0029740001387983 */ /* 0x001ee20000100800 */
[----:B------:R-:W-:Y:S01]  /*5f7c0*/  ISETP.LT.AND P0, PT, R34, UR4, !P1 ;  /* 0x0000000422007c0c */ /* 0x000fe2000cf01270 */
[----:B------:R-:W-:-:S02]  /*5f7d0*/  ULDC UR4, c[0x0][0x228] ;  /* 0x00008a0000047ab9 */ /* 0x000fc40000000800 */
[----:B------:R-:W-:Y:S01]  /*5f7e0*/  ISETP.LT.AND P2, PT, R36, UR4, !P1 ;  /* 0x0000000424007c0c */ /* 0x000fe2000cf41270 */
[----:B------:R-:W-:Y:S01]  /*5f7f0*/  IMAD.WIDE R6, R4, 0x2, R30 ;  /* 0x0000000204067825 */ /* 0x000fe200078e021e */
[----:B------:R-:W-:Y:S01]  /*5f800*/  ULDC UR4, c[0x0][0x228] ;  /* 0x00008a0000047ab9 */ /* 0x000fe20000000800 */
[----:B------:R-:W-:Y:S01]  /*5f810*/  ISETP.LT.AND P6, PT, R15, UR6, !P1 ;  /* 0x000000060f007c0c */ /* 0x000fe2000cfc1270 */
[----:B------:R-:W-:Y:S01]  /*5f820*/  ULDC UR6, c[0x0][0x228] ;  /* 0x00008a0000067ab9 */ /* 0x000fe20000000800 */
[----:B------:R-:W-:Y:S01]  /*5f830*/  ISETP.LT.AND P5, PT, R14, UR4, !P1 ;  /* 0x000000040e007c0c */ /* 0x000fe2000cfa1270 */
[----:B------:R-:W-:Y:S01]  /*5f840*/  ULDC UR4, c[0x0][0x228] ;  /* 0x00008a0000047ab9 */ /* 0x000fe20000000800 */
[----:B--2---:R-:W-:Y:S01]  /*5f850*/  ISETP.LT.AND P3, PT, R9, UR32, !P1 ;  /* 0x0000002009007c0c */ /* 0x004fe2000cf61270 */
[----:B------:R-:W-:Y:S01]  /*5f860*/  VIADD R5, R33, 0x11 ;  /* 0x0000001121057836 */ /* 0x000fe20000000000 */
[----:B------:R-:W-:Y:S01]  /*5f870*/  ULDC.64 UR32, c[0x0][0x228] ;  /* 0x00008a0000207ab9 */ /* 0x000fe20000000a00 */
[----:B------:R0:W-:Y:S01]  /*5f880*/  @P0 STG.E.U16 desc[UR8][R6.64], R12 ;  /* 0x0000000c06000986 */ /* 0x0001e2000c101508 */
[----:B------:R-:W-:-:S02]  /*5f890*/  IMAD.WIDE R8, R4, 0x2, R44 ;  /* 0x0000000204087825 */ /* 0x000fc400078e022c */
[----:B------:R-:W-:Y:S02]  /*5f8a0*/  ISETP.GE.AND P0, PT, R5, UR33, PT ;  /* 0x0000002105007c0c */ /* 0x000fe4000bf06270 */
[----:B0-----:R-:W-:Y:S01]  /*5f8b0*/  PRMT R12, R12, 0x7632, R12 ;  /* 0x000076320c0c7816 */ /* 0x001fe2000000000c */
[----:B------:R-:W-:Y:S01]  /*5f8c0*/  IMAD.WIDE R6, R4, 0x2, R40 ;  /* 0x0000000204067825 */ /* 0x000fe200078e0228 */
[----:B------:R-:W-:-:S04]  /*5f8d0*/  PRMT R5, R32, 0x7632, R5 ;  /* 0x0000763220057816 */ /* 0x000fc80000000005 */
[----:B------:R0:W-:Y:S01]  /*5f8e0*/  @P2 STG.E.U16 desc[UR8][R6.64], R12 ;  /* 0x0000000c06002986 */ /* 0x0001e2000c101508 */
[----:B------:R-:W-:-:S04]  /*5f8f0*/  IMAD.WIDE R10, R4, 0x2, R46 ;  /* 0x00000002040a7825 */ /* 0x000fc800078e022e */
[----:B------:R-:W-:-:S04]  /*5f900*/  IMAD.WIDE R54, R4, 0x2, R48 ;  /* 0x0000000204367825 */ /* 0x000fc800078e0230 */
[----:B0-----:R-:W-:Y:S01]  /*5f910*/  IMAD.WIDE R6, R4, 0x2, R42 ;  /* 0x0000000204067825 */ /* 0x001fe200078e022a */
[----:B------:R-:W-:-:S04]  /*5f920*/  PRMT R12, R37, 0x7632, R12 ;  /* 0x00007632250c7816 */ /* 0x000fc8000000000c */
[----:B------:R0:W-:Y:S04]  /*5f930*/  @P6 STG.E.U16 desc[UR8][R6.64], R37 ;  /* 0x0000002506006986 */ /* 0x0001e8000c101508 */
[----:B------:R-:W-:Y:S04]  /*5f940*/  @P5 STG.E.U16 desc[UR8][R8.64], R12 ;  /* 0x0000000c08005986 */ /* 0x000fe8000c101508 */
[----:B------:R1:W-:Y:S04]  /*5f950*/  @P3 STG.E.U16 desc[UR8][R10.64], R32 ;  /* 0x000000200a003986 */ /* 0x0003e8000c101508 */
[----:B0-----:R-:W2:Y:S04]  /*5f960*/  LDL.LU R37, [R1+0x1d0] ;  /* 0x0001d00001257983 */ /* 0x001ea80000300800 */
[----:B------:R-:W4:Y:S04]  /*5f970*/  LDL R31, [R1+0x1b0] ;  /* 0x0001b000011f7983 */ /* 0x000f280000100800 */
[----:B-1----:R-:W4:Y:S01]  /*5f980*/  LDL.LU R32, [R1+0x1c0] ;  /* 0x0001c00001207983 */ /* 0x002f220000300800 */
[----:B---3--:R-:W-:Y:S01]  /*5f990*/  ISETP.LT.AND P4, PT, R56, UR4, !P1 ;  /* 0x0000000438007c0c */ /* 0x008fe2000cf81270 */
[----:B------:R-:W-:Y:S01]  /*5f9a0*/  IMAD.WIDE R6, R4, 0x2, R50 ;  /* 0x0000000204067825 */ /* 0x000fe200078e0232 */
[----:B------:R-:W-:Y:S01]  /*5f9b0*/  ISETP.LT.AND P5, PT, R58, UR6, !P1 ;  /* 0x000000063a007c0c */ /* 0x000fe2000cfa1270 */
[----:B------:R-:W-:Y:S01]  /*5f9c0*/  ULDC UR6, c[0x0][0x228] ;  /* 0x00008a0000067ab9 */ /* 0x000fe20000000800 */
[----:B------:R-:W-:Y:S01]  /*5f9d0*/  ISETP.LT.AND P3, PT, R39, UR10, !P0 ;  /* 0x0000000a27007c0c */ /* 0x000fe2000c761270 */
[----:B------:R-:W-:Y:S01]  /*5f9e0*/  IMAD.WIDE R8, R4, 0x2, R52 ;  /* 0x0000000204087825 */ /* 0x000fe200078e0234 */
[----:B------:R-:W-:-:S07]  /*5f9f0*/  ULDC UR4, c[0x0][0x248] ;  /* 0x0000920000047ab9 */ /* 0x000fce0000000800 */
[----:B------:R0:W-:Y:S01]  /*5fa00*/  @P4 STG.E.U16 desc[UR8][R54.64], R5 ;  /* 0x0000000536004986 */ /* 0x0001e2000c101508 */
[----:B------:R-:W-:Y:S01]  /*5fa10*/  ISETP.LT.AND P1, PT, R59, UR12, !P1 ;  /* 0x0000000c3b007c0c */ /* 0x000fe2000cf21270 */
[----:B------:R-:W-:Y:S01]  /*5fa20*/  ULDC UR12, c[0x0][0x228] ;  /* 0x00008a00000c7ab9 */ /* 0x000fe20000000800 */
[----:B------:R-:W-:Y:S01]  /*5fa30*/  ULDC UR10, c[0x0][0x228] ;  /* 0x00008a00000a7ab9 */ /* 0x000fe20000000800 */
[----:B0-----:R-:W3:Y:S04]  /*5fa40*/  LDL.LU R54, [R1+0x330] ;  /* 0x0003300001367983 */ /* 0x001ee80000300800 */
[----:B------:R-:W2:Y:S01]  /*5fa50*/  LDL.LU R55, [R1+0x210] ;  /* 0x0002100001377983 */ /* 0x000ea20000300800 */
[----:B------:R-:W-:Y:S01]  /*5fa60*/  ISETP.LT.AND P4, PT, R61, UR6, !P0 ;  /* 0x000000063d007c0c */ /* 0x000fe2000c781270 */
[----:B------:R-:W-:Y:S01]  /*5fa70*/  ULDC UR6, c[0x0][0x228] ;  /* 0x00008a0000067ab9 */ /* 0x000fe20000000800 */
[----:B------:R-:W-:Y:S01]  /*5fa80*/  VIADD R5, R4, UR4 ;  /* 0x0000000404057c36 */ /* 0x000fe20008000000 */
[----:B------:R-:W-:Y:S01]  /*5fa90*/  ULDC UR4, c[0x0][0x228] ;  /* 0x00008a0000047ab9 */ /* 0x000fe20000000800 */
[----:B------:R-:W-:Y:S01]  /*5faa0*/  ISETP.LT.AND P2, PT, R13, UR6, !P0 ;  /* 0x000000060d007c0c */ /* 0x000fe2000c741270 */
[----:B------:R-:W-:Y:S01]  /*5fab0*/  ULDC UR6, c[0x0][0x228] ;  /* 0x00008a0000067ab9 */ /* 0x000fe20000000800 */
[----:B------:R-:W-:Y:S01]  /*5fac0*/  IMAD.WIDE R10, R5, 0x2, R2 ;  /* 0x00000002050a7825 */ /* 0x000fe200078e0202 */
[----:B---3--:R-:W-:Y:S01]  /*5fad0*/  PRMT R12, R54, 0x7632, R12 ;  /* 0x00007632360c7816 */ /* 0x008fe2000000000c */
[----:B------:R0:W-:Y:S04]  /*5fae0*/  @P5 STG.E.U16 desc[UR8][R6.64], R54 ;  /* 0x0000003606005986 */ /* 0x0001e8000c101508 */
[----:B------:R1:W-:Y:S01]  /*5faf0*/  @P1 STG.E.U16 desc[UR8][R8.64], R12 ;  /* 0x0000000c08001986 */ /* 0x0003e2000c101508 */
[----:B------:R-:W-:Y:S01]  /*5fb00*/  ISETP.LT.AND P1, PT, R0, UR4, !P0 ;  /* 0x0000000400007c0c */ /* 0x000fe2000c721270 */
[----:B------:R-:W-:Y:S01]  /*5fb10*/  ULDC UR4, c[0x0][0x228] ;  /* 0x00008a0000047ab9 */ /* 0x000fe20000000800 */
[----:B--2---:R-:W-:Y:S01]  /*5fb20*/  PRMT R4, R55, 0x7632, R4 ;  /* 0x0000763237047816 */ /* 0x004fe20000000004 */
[----:B------:R-:W-:Y:S01]  /*5fb30*/  @P4 STG.E.U16 desc[UR8][R10.64], R55 ;  /* 0x000000370a004986 */ /* 0x000fe2000c101508 */
[----:B0-----:R-:W-:Y:S01]  /*5fb40*/  IMAD.WIDE R6, R5, 0x2, R16 ;  /* 0x0000000205067825 */ /* 0x001fe200078e0210 */
[----:B------:R-:W-:Y:S01]  /*5fb50*/  ISETP.LT.AND P5, PT, R57, UR12, !P0 ;  /* 0x0000000c39007c0c */ /* 0x000fe2000c7a1270 */
[----:B------:R-:W-:-:S02]  /*5fb60*/  ULDC UR12, c[0x0][0x228] ;  /* 0x00008a00000c7ab9 */ /* 0x000fc40000000800 */
[----:B-1----:R-:W-:Y:S01]  /*5fb70*/  IMAD.WIDE R8, R5, 0x2, R18 ;  /* 0x0000000205087825 */ /* 0x002fe200078e0212 */
[----:B------:R0:W-:Y:S04]  /*5fb80*/  @P3 STG.E.U16 desc[UR8][R6.64], R4 ;  /* 0x0000000406003986 */ /* 0x0001e8000c101508 */
[----:B------:R1:W-:Y:S01]  /*5fb90*/  @P2 STG.E.U16 desc[UR8][R8.64], R37 ;  /* 0x0000002508002986 */ /* 0x0003e2000c101508 */
[----:B0-----:R-:W-:Y:S01]  /*5fba0*/  PRMT R4, R37, 0x7632, R4 ;  /* 0x0000763225047816 */ /* 0x001fe20000000004 */
[----:B------:R-:W-:Y:S01]  /*5fbb0*/  IMAD.WIDE R6, R5, 0x2, R20 ;  /* 0x0000000205067825 */ /* 0x000fe200078e0214 */
[----:B----4-:R-:W-:Y:S01]  /*5fbc0*/  PRMT R12, R31, 0x7632, R12 ;  /* 0x000076321f0c7816 */ /* 0x010fe2000000000c */
[----:B-1----:R-:W2:Y:S04]  /*5fbd0*/  LDL.LU R37, [R1+0x240] ;  /* 0x0002400001257983 */ /* 0x002ea80000300800 */
[----:B------:R0:W-:Y:S04]  /*5fbe0*/  @P1 STG.E.U16 desc[UR8][R6.64], R4 ;  /* 0x0000000406001986 */ /* 0x0001e8000c101508 */
[----:B------:R-:W3:Y:S01]  /*5fbf0*/  LDL.LU R31, [R1+0x2b48] ;  /* 0x002b4800011f7983 */ /* 0x000ee20000300800 */
[----:B0-----:R-:W-:Y:S01]  /*5fc00*/  IMAD.WIDE R6, R5, 0x2, R22 ;  /* 0x0000000205067825 */ /* 0x001fe200078e0216 */
[----:B------:R-:W-:-:S04]  /*5fc10*/  PRMT R4, R32, 0x7632, R4 ;  /* 0x0000763220047816 */ /* 0x000fc80000000004 */
[----:B------:R0:W-:Y:S04]  /*5fc20*/  @P5 STG.E.U16 desc[UR8][R6.64], R32 ;  /* 0x0000002006005986 */ /* 0x0001e8000c101508 */
[----:B0-----:R-:W4:Y:S04]  /*5fc30*/  LDL.LU R32, [R1+0x2b44] ;  /* 0x002b440001207983 */ /* 0x001f280000300800 */
[----:B------:R-:W2:Y:S01]  /*5fc40*/  LDL.LU R7, [R1+0x1b0] ;  /* 0x0001b00001077983 */ /* 0x000ea20000300800 */
[----:B------:R-:W-:Y:S02]  /*5fc50*/  ISETP.LT.AND P4, PT, R38, UR10, !P0 ;  /* 0x0000000a26007c0c */ /* 0x000fe4000c781270 */
[----:B------:R-:W-:Y:S01]  /*5fc60*/  ISETP.LT.AND P3, PT, R35, UR4, !P0 ;  /* 0x0000000423007c0c */ /* 0x000fe2000c761270 */
[C---:B------:R-:W-:Y:S01]  /*5fc70*/  IMAD.WIDE R8, R5.reuse, 0x2, R24 ;  /* 0x0000000205087825 */ /* 0x040fe200078e0218 */
[----:B------:R-:W-:Y:S01]  /*5fc80*/  ISETP.LT.AND P2, PT, R60, UR6, !P0 ;  /* 0x000000063c007c0c */ /* 0x000fe2000c741270 */
[----:B------:R-:W-:Y:S01]  /*5fc90*/  ULDC UR4, c[0x0][0x228] ;  /* 0x00008a0000047ab9 */ /* 0x000fe20000000800 */
[----:B------:R-:W-:Y:S01]  /*5fca0*/  ULDC UR6, c[0x0][0x228] ;  /* 0x00008a0000067ab9 */ /* 0x000fe20000000800 */
[C---:B------:R-:W-:Y:S01]  /*5fcb0*/  IMAD.WIDE R10, R5.reuse, 0x2, R26 ;  /* 0x00000002050a7825 */ /* 0x040fe200078e021a */
[----:B------:R-:W-:Y:S01]  /*5fcc0*/  ISETP.LT.AND P1, PT, R34, UR4, !P0 ;  /* 0x0000000422007c0c */ /* 0x000fe2000c721270 */
[----:B------:R-:W-:Y:S01]  /*5fcd0*/  ULDC UR4, c[0x0][0x228] ;  /* 0x00008a0000047ab9 */ /* 0x000fe20000000800 */
[----:B------:R-:W-:Y:S01]  /*5fce0*/  ULDC UR10, c[0x0][0x228] ;  /* 0x00008a00000a7ab9 */ /* 0x000fe20000000800 */
[----:B------:R-:W-:-:S02]  /*5fcf0*/  IMAD.WIDE R54, R5, 0x2, R28 ;  /* 0x0000000205367825 */ /* 0x000fc400078e021c */
[----:B------:R0:W-:Y:S04]  /*5fd00*/  @P4 STG.E.U16 desc[UR8][R8.64], R4 ;  /* 0x0000000408004986 */ /* 0x0001e8000c101508 */
[----:B0-----:R-:W4:Y:S01]  /*5fd10*/  LDL R9, [R1+0x2970] ;  /* 0x0029700001097983 */ /* 0x001f220000100800 */
[----:B------:R-:W-:-:S03]  /*5fd20*/  VIADD R4, R33, 0x12 ;  /* 0x0000001221047836 */ /* 0x000fc60000000000 */
[----:B--2---:R3:W-:Y:S04]  /*5fd30*/  @P3 STG.E.U16 desc[UR8][R10.64], R7 ;  /* 0x000000070a003986 */ /* 0x0047e8000c101508 */
[----:B------:R-:W-:Y:S01]  /*5fd40*/  @P2 STG.E.U16 desc[UR8][R54.64], R12 ;  /* 0x0000000c36002986 */ /* 0x000fe2000c101508 */
[----:B------:R-:W-:Y:S01]  /*5fd50*/  ISETP.LT.AND P2, PT, R36, UR4, !P0 ;  /* 0x0000000424007c0c */ /* 0x000fe2000c741270 */
[----:B------:R-:W-:Y:S02]  /*5fd60*/  ULDC UR4, c[0x0][0x228] ;  /* 0x00008a0000047ab9 */ /* 0x000fe40000000800 */
[----:B------:R-:W2:Y:S04]  /*5fd70*/  LDL.LU R36, [R1+0x2b40] ;  /* 0x002b400001247983 */ /* 0x000ea80000300800 */
[----:B------:R-:W2:Y:S01]  /*5fd80*/  LDL.LU R33, [R1+0x2b3c] ;  /* 0x002b3c0001217983 */ /* 0x000ea20000300800 */
[----:B---3--:R-:W-:Y:S01]  /*5fd90*/  IMAD.WIDE R6, R5, 0x2, R30 ;  /* 0x0000000205067825 */ /* 0x008fe200078e021e */
[----:B------:R-:W-:Y:S01]  /*5fda0*/  ISETP.LT.AND P5, PT, R14, UR4, !P0 ;  /* 0x000000040e007c0c */ /* 0x000fe2000c7a1270 */
[----:B------:R-:W-:Y:S01]  /*5fdb0*/  ULDC UR4, c[0x0][0x228] ;  /* 0x00008a0000047ab9 */ /* 0x000fe20000000800 */
[----:B------:R-:W-:Y:S01]  /*5fdc0*/  ISETP.LT.AND P6, PT, R15, UR6, !P0 ;  /* 0x000000060f007c0c */ /* 0x000fe2000c7c1270 */
[----:B------:R-:W-:Y:S01]  /*5fdd0*/  IMAD.WIDE R10, R5, 0x2, R46 ;  /* 0x00000002050a7825 */ /* 0x000fe200078e022e */
[----:B----4-:R0:W-:Y:S01]  /*5fde0*/  @P1 STG.E.U16 desc[UR8][R6.64], R32 ;  /* 0x0000002006001986 */ /* 0x0101e2000c101508 */
[----:B------:R-:W-:Y:S01]  /*5fdf0*/  ISETP.LT.AND P4, PT, R56, UR4, !P0 ;  /* 0x0000000438007c0c */ /* 0x000fe2000c781270 */
[----:B------:R-:W-:Y:S01]  /*5fe00*/  ULDC UR6, c[0x0][0x228] ;  /* 0x00008a0000067ab9 */ /* 0x000fe20000000800 */
[----:B------:R-:W-:Y:S01]  /*5fe10*/  ISETP.LT.AND P3, PT, R9, UR30, !P0 ;  /* 0x0000001e09007c0c */ /* 0x000fe2000c761270 */
[----:B------:R-:W-:Y:S01]  /*5fe20*/  ULDC.64 UR30, c[0x0][0x228] ;  /* 0x00008a00001e7ab9 */ /* 0x000fe20000000a00 */
[----:B0-----:R-:W-:Y:S01]  /*5fe30*/  PRMT R32, R32, 0x7632, R32 ;  /* 0x0000763220207816 */ /* 0x001fe20000000020 */
[----:B------:R-:W-:Y:S01]  /*5fe40*/  IMAD.WIDE R6, R5, 0x2, R40 ;  /* 0x0000000205067825 */ /* 0x000fe200078e0228 */
[----:B------:R-:W-:Y:S01]  /*5fe50*/  PRMT R12, R37, 0x7632, R12 ;  /* 0x00007632250c7816 */ /* 0x000fe2000000000c */
[----:B------:R-:W-:-:S03]  /*5fe60*/  ULDC UR4, c[0x0][0x248] ;  /* 0x0000920000047ab9 */ /* 0x000fc60000000800 */
[----:B------:R0:W-:Y:S01]  /*5fe70*/  @P2 STG.E.U16 desc[UR8][R6.64], R32 ;  /* 0x0000002006002986 */ /* 0x0001e2000c101508 */
[----:B------:R-:W-:Y:S01]  /*5fe80*/  IMAD.WIDE R8, R5, 0x2, R44 ;  /* 0x0000000205087825 */ /* 0x000fe200078e022c */
[----:B------:R-:W-:-:S03]  /*5fe90*/  ISETP.GE.AND P1, PT, R4, UR31, PT ;  /* 0x0000001f04007c0c */ /* 0x000fc6000bf26270 */
[----:B------:R-:W-:-:S04]  /*5fea0*/  IMAD.WIDE R54, R5, 0x2, R48 ;  /* 0x0000000205367825 */ /* 0x000fc800078e0230 */
[----:B0-----:R-:W-:-:S05]  /*5feb0*/  IMAD.WIDE R6, R5, 0x2, R42 ;  /* 0x0000000205067825 */ /* 0x001fca00078e022a */
[----:B------:R0:W-:Y:S04]  /*5fec0*/  @P6 STG.E.U16 desc[UR8][R6.64], R37 ;  /* 0x0000002506006986 */ /* 0x0001e8000c101508 */
[----:B------:R1:W-:Y:S04]  /*5fed0*/  @P5 STG.E.U16 desc[UR8][R8.64], R12 ;  /* 0x0000000c08005986 */ /* 0x0003e8000c101508 */
[----:B0-----:R-:W3:Y:S01]  /*5fee0*/  LDL.LU R37, [R1+0x274] ;  /* 0x0002740001257983 */ /* 0x001ee20000300800 */
[----:B------:R-:W-:Y:S01]  /*5fef0*/  ISETP.LT.AND P5, PT, R58, UR6, !P0 ;  /* 0x000000063a007c0c */ /* 0x000fe2000c7a1270 */
[----:B------:R-:W-:Y:S01]  /*5ff00*/  ULDC UR6, c[0x0][0x228] ;  /* 0x00008a0000067ab9 */ /* 0x000fe20000000800 */
[----:B------:R-:W-:Y:S01]  /*5ff10*/  ISETP.LT.AND P0, PT, R59, UR12, !P0 ;  /* 0x0000000c3b007c0c */ /* 0x000fe2000c701270 */
[----:B------:R-:W-:Y:S01]  /*5ff20*/  IMAD.WIDE R6, R5, 0x2, R50 ;  /* 0x0000000205067825 */ /* 0x000fe200078e0232 */
[----:B------:R-:W-:-:S03]  /*5ff30*/  ULDC UR12, c[0x0][0x228] ;  /* 0x00008a00000c7ab9 */ /* 0x000fc60000000800 */
[----:B-1----:R-:W-:Y:S01]  /*5ff40*/  IMAD.WIDE R8, R5, 0x2, R52 ;  /* 0x0000000205087825 */ /* 0x002fe200078e0234 */
[----:B--2---:R-:W-:Y:S01]  /*5ff50*/  PRMT R4, R33, 0x7632, R4 ;  /* 0x0000763221047816 */ /* 0x004fe20000000004 */
[----:B------:R-:W-:Y:S04]  /*5ff60*/  @P3 STG.E.U16 desc[UR8][R10.64], R33 ;  /* 0x000000210a003986 */ /* 0x000fe8000c101508 */
[----:B------:R0:W-:Y:S04]  /*5ff70*/  @P4 STG.E.U16 desc[UR8][R54.64], R4 ;  /* 0x0000000436004986 */ /* 0x0001e8000c101508 */
[----:B0-----:R-:W2:Y:S01]  /*5ff80*/  LDL.LU R55, [R1+0x2c4] ;  /* 0x0002c40001377983 */ /* 0x001ea20000300800 */
[----:B------:R-:W-:Y:S01]  /*5ff90*/  ISETP.LT.AND P4, PT, R61, UR6, !P1 ;  /* 0x000000063d007c0c */ /* 0x000fe2000cf81270 */
[----:B------:R-:W-:-:S02]  /*5ffa0*/  ULDC UR6, c[0x0][0x228] ;  /* 0x00008a0000067ab9 */ /* 0x000fc40000000800 */
[----:B------:R-:W4:Y:S01]  /*5ffb0*/  LDL.LU R33, [R1+0x2e4] ;  /* 0x0002e40001217983 */ /* 0x000f220000300800 */
[----:B------:R-:W-:Y:S02]  /*5ffc0*/  ISETP.LT.AND P2, PT, R13, UR6, !P1 ;  /* 0x000000060d007c0c */ /* 0x000fe4000cf41270 */
[----:B------:R-:W-:Y:S01]  /*5ffd0*/  PRMT R12, R36, 0x7632, R12 ;  /* 0x00007632240c7816 */ /* 0x000fe2000000000c */
[----:B------:R-:W4:Y:S01]  /*5ffe0*/  LDL.LU R13, [R1+0x2d4] ;  /* 0x0002d400010d7983 */ /* 0x000f220000300800 */
[----:B------:R-:W-:Y:S01]  /*5fff0*/  VIADD R4, R5, UR4 ;  /* 0x0000000405047c36 */ /* 0x000fe20008000000 */
[----:B------:R-:W-:Y:S01]  /*60000*/  ISETP.LT.AND P3, PT, R39, UR10, !P1 ;  /* 0x0000000a27007c0c */ /* 0x000fe2000cf61270 */
[----:B------:R-:W-:Y:S01]  /*60010*/  ULDC UR4, c[0x0][0x228] ;  /* 0x00008a0000047ab9 */ /* 0x000fe20000000800 */
[----:B------:R-:W-:Y:S01]  /*60020*/  @P5 STG.E.U16 desc[UR8][R6.64], R36 ;  /* 0x0000002406005986 */ /* 0x000fe2000c101508 */
[----:B------:R-:W-:-:S03]  /*60030*/  ULDC UR6, c[0x0][0x228] ;  /* 0x00008a0000067ab9 */ /* 0x000fc60000000800 */
[----:B------:R0:W-:Y:S01]  /*60040*/  STL [R1+0x29bc], R36 ;  /* 0x0029bc2401007387 */ /* 0x0001e20000100800 */
[C---:B------:R-:W-:Y:S01]  /*60050*/  IMAD.WIDE R10, R4.reuse, 0x2, R2 ;  /* 0x00000002040a7825 */ /* 0x040fe200078e0202 */
[----:B------:R-:W-:Y:S02]  /*60060*/  ULDC UR10, c[0x0][0x228] ;  /* 0x00008a00000a7ab9 */ /* 0x000fe40000000800 */
[----:B------:R1:W-:Y:S04]  /*60070*/  @P0 STG.E.U16 desc[UR8][R8.64], R12 ;  /* 0x0000000c08000986 */ /* 0x0003e8000c101508 */
[----:B0-----:R-:W4:Y:S04]  /*60080*/  LDL R36, [R1+0x1164] ;  /* 0x0011640001247983 */ /* 0x001f280000100800 */
[----:B------:R0:W-:Y:S01]  /*60090*/  STL [R1+0x2b34], R19 ;  /* 0x002b341301007387 */ /* 0x0001e20000100800 */
[----:B-1----:R-:W-:-:S03]  /*600a0*/  IMAD.WIDE R8, R4, 0x2, R18 ;  /* 0x0000000204087825 */ /* 0x002fc600078e0212 */
[----:B0-----:R-:W4:Y:S01]  /*600b0*/  LDL R19, [R1+0x1e7c] ;  /* 0x001e7c0001137983 */ /* 0x001f220000100800 */
[----:B------:R-:W-:Y:S01]  /*600c0*/  ISETP.LT.AND P0, PT, R0, UR4, !P1 ;  /* 0x0000000400007c0c */ /* 0x000fe2000cf01270 */
[----:B------:R-:W-:Y:S01]  /*600d0*/  IMAD.WIDE R6, R4, 0x2, R16 ;  /* 0x0000000204067825 */ /* 0x000fe200078e0210 */
[----:B------:R-:W-:Y:S01]  /*600e0*/  ULDC UR4, c[0x0][0x228] ;  /* 0x00008a0000047ab9 */ /* 0x000fe20000000800 */
[----:B------:R-:W-:Y:S01]  /*600f0*/  ISETP.LT.AND P5, PT, R57, UR12, !P1 ;  /* 0x0000000c39007c0c */ /* 0x000fe2000cfa1270 */
[----:B------:R-:W-:Y:S01]  /*60100*/  ULDC UR12, c[0x0][0x228] ;  /* 0x00008a00000c7ab9 */ /* 0x000fe20000000800 */
[----:B--2---:R-:W-:Y:S01]  /*60110*/  PRMT R5, R55, 0x7632, R5 ;  /* 0x0000763237057816 */ /* 0x004fe20000000005 */
[----:B------:R-:W-:Y:S01]  /*60120*/  @P4 STG.E.U16 desc[UR8][R10.64], R55 ;  /* 0x000000370a004986 */ /* 0x000fe2000c101508 */
[----:B------:R-:W-:Y:S01]  /*60130*/  ISETP.LT.AND P4, PT, R38, UR10, !P1 ;  /* 0x0000000a26007c0c */ /* 0x000fe2000cf81270 */
[----:B------:R-:W-:Y:S02]  /*60140*/  ULDC UR10, c[0x0][0x228] ;  /* 0x00008a00000a7ab9 */ /* 0x000fe40000000800 */
[----:B------:R0:W-:Y:S01]  /*60150*/  @P3 STG.E.U16 desc[UR8][R6.64], R5 ;  /* 0x0000000506003986 */ /* 0x0001e2000c101508 */
[----:B------:R-:W-:Y:S01]  /*60160*/  ISETP.LT.AND P3, PT, R35, UR4, !P1 ;  /* 0x0000000423007c0c */ /* 0x000fe2000cf61270 */
[----:B------:R-:W-:-:S02]  /*60170*/  ULDC UR4, c[0x0][0x228] ;  /* 0x00008a0000047ab9 */ /* 0x000fc40000000800 */
[----:B---3--:R1:W-:Y:S01]  /*60180*/  @P2 STG.E.U16 desc[UR8][R8.64], R37 ;  /* 0x0000002508002986 */ /* 0x0083e2000c101508 */
[----:B------:R-:W-:Y:S01]  /*60190*/  ISETP.LT.AND P2, PT, R60, UR6, !P1 ;  /* 0x000000063c007c0c */ /* 0x000fe2000cf41270 */
[----:B------:R-:W-:Y:S01]  /*601a0*/  ULDC UR6, c[0x0][0x228] ;  /* 0x00008a0000067ab9 */ /* 0x000fe20000000800 */
[----:B0-----:R-:W-:Y:S01]  /*601b0*/  PRMT R5, R37, 0x7632, R5 ;  /* 0x0000763225057816 */ /* 0x001fe20000000005 */
[C---:B------:R-:W-:Y:S01]  /*601c0*/  IMAD.WIDE R6, R4.reuse, 0x2, R20 ;  /* 0x0000000204067825 */ /* 0x040fe200078e0214 */
[----:B----4-:R-:W-:Y:S01]  /*601d0*/  PRMT R12, R13, 0x7632, R12 ;  /* 0x000076320d0c7816 */ /* 0x010fe2000000000c */
[----:B-1----:R-:W2:Y:S02]  /*601e0*/  LDL.LU R37, [R1+0x324] ;  /* 0x0003240001257983 */ /* 0x002ea40000300800 */
[C---:B------:R-:W-:Y:S02]  /*601f0*/  IMAD.WIDE R8, R4.reuse, 0x2, R24 ;  /* 0x0000000204087825 */ /* 0x040fe400078e0218 */
[----:B------:R0:W-:Y:S02]  /*60200*/  @P0 STG.E.U16 desc[UR8][R6.64], R5 ;  /* 0x0000000506000986 */ /* 0x0001e4000c101508 */
[----:B------:R-:W-:-:S04]  /*60210*/  IMAD.WIDE R10, R4, 0x2, R26 ;  /* 0x00000002040a7825 */ /* 0x000fc800078e021a */
[----:B------:R-:W-:-:S04]  /*60220*/  IMAD.WIDE R54, R4, 0x2, R28 ;  /* 0x0000000204367825 */ /* 0x000fc800078e021c */
[----:B0-----:R-:W-:Y:S01]  /*60230*/  IMAD.WIDE R6, R4, 0x2, R22 ;  /* 0x0000000204067825 */ /* 0x001fe200078e0216 */
[----:B------:R-:W-:-:S04]  /*60240*/  PRMT R5, R33, 0x7632, R5 ;  /* 0x0000763221057816 */ /* 0x000fc80000000005 */
[----:B------:R0:W-:Y:S04]  /*60250*/  @P5 STG.E.U16 desc[UR8][R6.64], R33 ;  /* 0x0000002106005986 */ /* 0x0001e8000c101508 */
[----:B------:R-:W-:Y:S04]  /*60260*/  @P4 STG.E.U16 desc[UR8][R8.64], R5 ;  /* 0x0000000508004986 */ /* 0x000fe8000c101508 */
[----:B------:R1:W-:Y:S04]  /*60270*/  @P3 STG.E.U16 desc[UR8][R10.64], R13 ;  /* 0x0000000d0a003986 */ /* 0x0003e8000c101508 */
[----:B0-----:R-:W3:Y:S04]  /*60280*/  LDL.LU R33, [R1+0x314] ;  /* 0x0003140001217983 */ /* 0x001ee80000300800 */
[----:B------:R0:W-:Y:S04]  /*60290*/  @P2 STG.E.U16 desc[UR8][R54.64], R12 ;  /* 0x0000000c36002986 */ /* 0x0001e8000c101508 */
[----:B-1----:R-:W4:Y:S04]  /*602a0*/  LDL.LU R13, [R1+0x2b38] ;  /* 0x002b3800010d7983 */ /* 0x002f280000300800 */
[----:B------:R1:W-:Y:S04]  /*602b0*/  STL [R1+0x2b30], R31 ;  /* 0x002b301f01007387 */ /* 0x0003e80000100800 */
[----:B0-----:R-:W3:Y:S01]  /*602c0*/  LDL R55, [R1+0x2970] ;  /* 0x0029700001377983 */ /* 0x001ee20000100800 */
[----:B------:R-:W-:Y:S01]  /*602d0*/  IMAD.WIDE R6, R4, 0x2, R30 ;  /* 0x0000000204067825 */ /* 0x000fe200078e021e */
[----:B------:R-:W-:Y:S01]  /*602e0*/  ISETP.LT.AND P0, PT, R34, UR4, !P1 ;  /* 0x0000000422007c0c */ /* 0x000fe2000cf01270 */
[----:B------:R-:W-:Y:S01]  /*602f0*/  ULDC UR4, c[0x0][0x228] ;  /* 0x00008a0000047ab9 */ /* 0x000fe20000000800 */
[----:B------:R-:W3:Y:S01]  /*60300*/  LDL R54, [R1+0x2968] ;  /* 0x0029680001367983 */ /* 0x000ee20000100800 */
[----:B------:R-:W-:Y:S01]  /*60310*/  ISETP.LT.AND P2, PT, R19, UR4, !P1 ;  /* 0x0000000413007c0c */ /* 0x000fe2000cf41270 */
[----:B------:R-:W-:-:S02]  /*60320*/  ULDC UR4, c[0x0][0x228] ;  /* 0x00008a0000047ab9 */ /* 0x000fc40000000800 */
[----:B-1----:R-:W3:Y:S04]  /*60330*/  LDL.LU R31, [R1+0x334] ;  /* 0x00033400011f7983 */ /* 0x002ee80000300800 */
[----:B------:R-:W3:Y:S01]  /*60340*/  LDL R19, [R1+0x214] ;  /* 0x0002140001137983 */ /* 0x000ee20000100800 */
[----:B------:R-:W-:Y:S01]  /*60350*/  ISETP.LT.AND P6, PT, R15, UR6, !P1 ;  /* 0x000000060f007c0c */ /* 0x000fe2000cfc1270 */
[----:B------:R-:W-:Y:S01]  /*60360*/  VIADD R8, R36, 0x13 ;  /* 0x0000001324087836 */ /* 0x000fe20000000000 */
[----:B------:R-:W-:Y:S01]  /*60370*/  ISETP.LT.AND P5, PT, R14, UR4, !P1 ;  /* 0x000000040e007c0c */ /* 0x000fe2000cfa1270 */
[----:B------:R-:W-:Y:S01]  /*60380*/  ULDC UR4, c[0x0][0x228] ;  /* 0x00008a0000047ab9 */ /* 0x000fe20000000800 */
[----:B------:R-:W-:Y:S01]  /*60390*/  ULDC UR6, c[0x0][0x228] ;  /* 0x00008a0000067ab9 */ /* 0x000fe20000000800 */
[----:B------:R-:W-:Y:S01]  /*603a0*/  ISETP.LT.AND P4, PT, R56, UR4, !P1 ;  /* 0x0000000438007c0c */ /* 0x000fe2000cf81270 */
[----:B------:R-:W-:Y:S01]  /*603b0*/  IMAD.WIDE R10, R4, 0x2, R46 ;  /* 0x00000002040a7825 */ /* 0x000fe200078e022e */
[----:B------:R-:W-:Y:S01]  /*603c0*/  ULDC UR4, c[0x0][0x248] ;  /* 0x0000920000047ab9 */ /* 0x000fe20000000800 */
[----:B--2---:R-:W-:Y:S01]  /*603d0*/  PRMT R32, R37, 0x7632, R32 ;  /* 0x0000763225207816 */ /* 0x004fe20000000020 */
[----:B----4-:R0:W-:Y:S01]  /*603e0*/  @P0 STG.E.U16 desc[UR8][R6.64], R13 ;  /* 0x0000000d06000986 */ /* 0x0101e2000c101508 */
[----:B------:R-:W-:-:S02]  /*603f0*/  PRMT R5, R13, 0x7632, R5 ;  /* 0x000076320d057816 */ /* 0x000fc40000000005 */
[----:B---3--:R-:W-:Y:S01]  /*60400*/  ISETP.LT.AND P3, PT, R55, UR32, !P1 ;  /* 0x0000002037007c0c */ /* 0x008fe2000cf61270 */
[----:B------:R-:W-:Y:S01]  /*60410*/  ULDC.64 UR32, c[0x0][0x228] ;  /* 0x00008a0000207ab9 */ /* 0x000fe20000000a00 */
[----:B0-----:R-:W-:Y:S01]  /*60420*/  IMAD.WIDE R6, R4, 0x2, R40 ;  /* 0x0000000204067825 */ /* 0x001fe200078e0228 */
[----:B------:R-:W-:-:S04]  /*60430*/  ISETP.GE.AND P0, PT, R8, UR33, PT ;  /* 0x0000002108007c0c */ /* 0x000fc8000bf06270 */
[----:B------:R0:W-:Y:S01]  /*60440*/  @P2 STG.E.U16 desc[UR8][R6.64], R5 ;  /* 0x0000000506002986 */ /* 0x0001e2000c101508 */
[----:B------:R-:W-:-:S04]  /*60450*/  IMAD.WIDE R8, R4, 0x2, R44 ;  /* 0x0000000204087825 */ /* 0x000fc800078e022c */
[----:B0-----:R-:W-:-:S05]  /*60460*/  IMAD.WIDE R6, R4, 0x2, R42 ;  /* 0x0000000204067825 */ /* 0x001fca00078e022a */
[----:B------:R0:W-:Y:S04]  /*60470*/  @P6 STG.E.U16 desc[UR8][R6.64], R37 ;  /* 0x0000002506006986 */ /* 0x0001e8000c101508 */
[----:B------:R-:W-:Y:S01]  /*60480*/  @P5 STG.E.U16 desc[UR8][R8.64], R32 ;  /* 0x0000002008005986 */ /* 0x000fe2000c101508 */
[----:B------:R-:W-:Y:S01]  /*60490*/  ISETP.LT.AND P5, PT, R58, UR6, !P1 ;  /* 0x000000063a007c0c */ /* 0x000fe2000cfa1270 */
[C---:B------:R-:W-:Y:S01]  /*604a0*/  IMAD.WIDE R12, R4.reuse, 0x2, R48 ;  /* 0x00000002040c7825 */ /* 0x040fe200078e0230 */
[----:B------:R-:W-:Y:S02]  /*604b0*/  ISETP.LT.AND P1, PT, R59, UR12, !P1 ;  /* 0x0000000c3b007c0c */ /* 0x000fe4000cf21270 */
[----:B------:R-:W-:Y:S01]  /*604c0*/  PRMT R5, R33, 0x7632, R5 ;  /* 0x0000763221057816 */ /* 0x000fe20000000005 */
[----:B------:R1:W-:Y:S01]  /*604d0*/  @P3 STG.E.U16 desc[UR8][R10.64], R33 ;  /* 0x000000210a003986 */ /* 0x0003e2000c101508 */
[----:B------:R-:W-:Y:S01]  /*604e0*/  ULDC UR6, c[0x0][0x228] ;  /* 0x00008a0000067ab9 */ /* 0x000fe20000000800 */
[----:B0-----:R-:W-:Y:S01]  /*604f0*/  IMAD.WIDE R6, R4, 0x2, R50 ;  /* 0x0000000204067825 */ /* 0x001fe200078e0232 */
[----:B------:R-:W-:Y:S01]  /*60500*/  ULDC UR12, c[0x0][0x228] ;  /* 0x00008a00000c7ab9 */ /* 0x000fe20000000800 */
[----:B------:R0:W-:Y:S04]  /*60510*/  @P4 STG.E.U16 desc[UR8][R12.64], R5 ;  /* 0x000000050c004986 */ /* 0x0001e8000c101508 */
[----:B------:R-:W2:Y:S01]  /*60520*/  LDL.LU R37, [R1+0x1d4] ;  /* 0x0001d40001257983 */ /* 0x000ea20000300800 */
[----:B-1----:R-:W-:-:S03]  /*60530*/  PRMT R10, R31, 0x7632, R10 ;  /* 0x000076321f0a7816 */ /* 0x002fc6000000000a */
[----:B------:R-:W3:Y:S01]  /*60540*/  LDL.LU R33, [R1+0x1c4] ;  /* 0x0001c40001217983 */ /* 0x000ee20000300800 */
[----:B0-----:R-:W-:-:S03]  /*60550*/  VIADD R12, R4, UR4 ;  /* 0x00000004040c7c36 */ /* 0x001fc60008000000 */
[----:B------:R0:W-:Y:S01]  /*60560*/  @P5 STG.E.U16 desc[UR8][R6.64], R31 ;  /* 0x0000001f06005986 */ /* 0x0001e2000c101508 */
[----:B------:R-:W-:Y:S01]  /*60570*/  IMAD.WIDE R4, R4, 0x2, R52 ;  /* 0x0000000204047825 */ /* 0x000fe200078e0234 */
[----:B------:R-:W-:Y:S01]  /*60580*/  PRMT R11, R19, 0x7632, R11 ;  /* 0x00007632130b7816 */ /* 0x000fe2000000000b */
[----:B------:R-:W-:-:S03]  /*60590*/  ULDC UR4, c[0x0][0x228] ;  /* 0x00008a0000047ab9 */ /* 0x000fc60000000800 */
[----:B------:R1:W-:Y:S04]  /*605a0*/  @P1 STG.E.U16 desc[UR8][R4.64], R10 ;  /* 0x0000000a04001986 */ /* 0x0003e8000c101508 */
[----:B0-----:R-:W4:Y:S04]  /*605b0*/  LDL R31, [R1+0x1b4] ;  /* 0x0001b400011f7983 */ /* 0x001f280000100800 */
[----:B------:R-:W2:Y:S04]  /*605c0*/  LDL.LU R19, [R1+0x2b34] ;  /* 0x002b340001137983 */ /* 0x000ea80000300800 */
        /* <DEDUP_REMOVED lines=8> */
[C---:B------:R-:W-:Y:S01]  /*60650*/  IMAD.WIDE R6, R12.reuse, 0x2, R16 ;  /* 0x000000020c067825 */ /* 0x040fe200078e0210 */
[----:B------:R-:W-:Y:S01]  /*60660*/  ISETP.LT.AND P5, PT, R57, UR12, !P0 ;  /* 0x0000000c39007c0c */ /* 0x000fe2000c7a1270 */
[----:B------:R-:W-:Y:S01]  /*60670*/  ULDC UR4, c[0x0][0x228] ;  /* 0x00008a0000047ab9 */ /* 0x000fe20000000800 */
[----:B------:R-:W-:Y:S01]  /*60680*/  ULDC UR6, c[0x0][0x228] ;  /* 0x00008a0000067ab9 */ /* 0x000fe20000000800 */
[----:B------:R-:W-:Y:S01]  /*60690*/  ULDC UR12, c[0x0][0x228] ;  /* 0x00008a00000c7ab9 */ /* 0x000fe20000000800 */
[----:B---3--:R-:W-:Y:S01]  /*606a0*/  PRMT R32, R33, 0x7632, R32 ;  /* 0x0000763221207816 */ /* 0x008fe20000000020 */
[----:B----4-:R2:W-:Y:S04]  /*606b0*/  @P4 STG.E.U16 desc[UR8][R8.64], R5 ;  /* 0x0000000508004986 */ /* 0x0105e8000c101508 */
[----:B------:R0:W-:Y:S01]  /*606c0*/  @P3 STG.E.U16 desc[UR8][R6.64], R11 ;  /* 0x0000000b06003986 */ /* 0x0001e2000c101508 */
[----:B--2---:R-:W-:Y:S01]  /*606d0*/  IMAD.WIDE R4, R12, 0x2, R18 ;  /* 0x000000020c047825 */ /* 0x004fe200078e0212 */
[----:B0-----:R-:W-:-:S04]  /*606e0*/  PRMT R6, R37, 0x7632, R6 ;  /* 0x0000763225067816 */ /* 0x001fc80000000006 */
[----:B------:R0:W-:Y:S01]  /*606f0*/  @P2 STG.E.U16 desc[UR8][R4.64], R37 ;  /* 0x0000002504002986 */ /* 0x0001e2000c101508 */
[----:B------:R-:W-:-:S03]  /*60700*/  PRMT R13, R31, 0x7632, R13 ;  /* 0x000076321f0d7816 */ /* 0x000fc6000000000d */
[----:B------:R1:W-:Y:S01]  /*60710*/  STL [R1+0x2b20], R19 ;  /* 0x002b201301007387 */ /* 0x0003e20000100800 */
[----:B0-----:R-:W-:-:S03]  /*60720*/  IMAD.WIDE R4, R12, 0x2, R20 ;  /* 0x000000020c047825 */ /* 0x001fc600078e0214 */
[----:B-1----:R-:W2:Y:S04]  /*60730*/  LDL R19, [R1+0x1e7c] ;  /* 0x001e7c0001137983 */ /* 0x002ea80000100800 */
[----:B------:R0:W-:Y:S04]  /*60740*/  @P1 STG.E.U16 desc[UR8][R4.64], R6 ;  /* 0x0000000604001986 */ /* 0x0001e8000c101508 */
[----:B------:R-:W3:Y:S04]  /*60750*/  LDL.LU R37, [R1+0x244] ;  /* 0x0002440001257983 */ /* 0x000ee80000300800 */
[----:B------:R-:W4:Y:S01]  /*60760*/  LDL.LU R31, [R1+0x2b30] ;  /* 0x002b3000011f7983 */ /* 0x000f220000300800 */
[----:B0-----:R-:W-:-:S05]  /*60770*/  IMAD.WIDE R4, R12, 0x2, R22 ;  /* 0x000000020c047825 */ /* 0x001fca00078e0216 */
[----:B------:R0:W-:Y:S04]  /*60780*/  @P5 STG.E.U16 desc[UR8][R4.64], R33 ;  /* 0x0000002104005986 */ /* 0x0001e8000c101508 */
[----:B0-----:R-:W3:Y:S04]  /*60790*/  LDL.LU R33, [R1+0x2b2c] ;  /* 0x002b2c0001217983 */ /* 0x001ee80000300800 */
[----:B------:R-:W2:Y:S01]  /*607a0*/  LDL.LU R5, [R1+0x1b4] ;  /* 0x0001b40001057983 */ /* 0x000ea20000300800 */
[----:B------:R-:W-:Y:S02]  /*607b0*/  ISETP.LT.AND P4, PT, R38, UR10, !P0 ;  /* 0x0000000a26007c0c */ /* 0x000fe4000c781270 */
        /* <DEDUP_REMOVED lines=8> */
[----:B------:R-:W-:-:S03]  /*60840*/  ULDC UR10, c[0x0][0x228] ;  /* 0x00008a00000a7ab9 */ /* 0x000fc60000000800 */
[C---:B------:R-:W-:Y:S01]  /*60850*/  IMAD.WIDE R10, R12.reuse, 0x2, R28 ;  /* 0x000000020c0a7825 */ /* 0x040fe200078e021c */
[----:B------:R-:W-:Y:S01]  /*60860*/  @P4 STG.E.U16 desc[UR8][R6.64], R32 ;  /* 0x0000002006004986 */ /* 0x000fe2000c101508 */
[----:B------:R-:W-:Y:S01]  /*60870*/  ISETP.LT.AND P6, PT, R15, UR6, !P0 ;  /* 0x000000060f007c0c */ /* 0x000fe2000c7c1270 */
[----:B------:R-:W-:Y:S02]  /*60880*/  ULDC UR6, c[0x0][0x228] ;  /* 0x00008a0000067ab9 */ /* 0x000fe40000000800 */
[----:B--2---:R4:W-:Y:S04]  /*60890*/  @P3 STG.E.U16 desc[UR8][R8.64], R5 ;  /* 0x0000000508003986 */ /* 0x0049e8000c101508 */
[----:B------:R0:W-:Y:S01]  /*608a0*/  @P2 STG.E.U16 desc[UR8][R10.64], R13 ;  /* 0x0000000d0a002986 */ /* 0x0001e2000c101508 */
[----:B------:R-:W-:Y:S01]  /*608b0*/  ISETP.LT.AND P2, PT, R19, UR4, !P0 ;  /* 0x0000000413007c0c */ /* 0x000fe2000c741270 */
[----:B------:R-:W-:Y:S01]  /*608c0*/  ULDC UR4, c[0x0][0x228] ;  /* 0x00008a0000047ab9 */ /* 0x000fe20000000800 */
[----:B----4-:R-:W-:Y:S01]  /*608d0*/  IMAD.WIDE R4, R12, 0x2, R30 ;  /* 0x000000020c047825 */ /* 0x010fe200078e021e */
[----:B---3--:R-:W-:-:S04]  /*608e0*/  PRMT R6, R33, 0x7632, R6 ;  /* 0x0000763221067816 */ /* 0x008fc80000000006 */
[----:B------:R1:W-:Y:S01]  /*608f0*/  @P1 STG.E.U16 desc[UR8][R4.64], R33 ;  /* 0x0000002104001986 */ /* 0x0003e2000c101508 */
[----:B------:R-:W-:Y:S01]  /*60900*/  ISETP.LT.AND P5, PT, R14, UR4, !P0 ;  /* 0x000000040e007c0c */ /* 0x000fe2000c7a1270 */
[----:B------:R-:W-:Y:S01]  /*60910*/  VIADD R7, R36, 0x14 ;  /* 0x0000001424077836 */ /* 0x000fe20000000000 */
[----:B0-----:R-:W-:Y:S01]  /*60920*/  PRMT R13, R37, 0x7632, R13 ;  /* 0x00007632250d7816 */ /* 0x001fe2000000000d */
[----:B------:R-:W2:Y:S01]  /*60930*/  LDL.LU R14, [R1+0x2b28] ;  /* 0x002b2800010e7983 */ /* 0x000ea20000300800 */
[----:B------:R-:W-:Y:S01]  /*60940*/  ISETP.LT.AND P3, PT, R55, UR30, !P0 ;  /* 0x0000001e37007c0c */ /* 0x000fe2000c761270 */
[----:B------:R-:W-:Y:S01]  /*60950*/  ULDC.64 UR30, c[0x0][0x228] ;  /* 0x00008a00001e7ab9 */ /* 0x000fe20000000a00 */
[----:B------:R-:W-:Y:S01]  /*60960*/  ULDC UR4, c[0x0][0x228] ;  /* 0x00008a0000047ab9 */ /* 0x000fe20000000800 */
[----:B------:R-:W3:Y:S01]  /*60970*/  LDL R19, [R1+0x2c8] ;  /* 0x0002c80001137983 */ /* 0x000ee20000100800 */
[----:B-1----:R-:W-:-:S03]  /*60980*/  IMAD.WIDE R4, R12, 0x2, R40 ;  /* 0x000000020c047825 */ /* 0x002fc600078e0228 */
[----:B------:R-:W4:Y:S04]  /*60990*/  LDL R33, [R1+0x1e7c] ;  /* 0x001e7c0001217983 */ /* 0x000f280000100800 */
[----:B------:R0:W-:Y:S02]  /*609a0*/  @P2 STG.E.U16 desc[UR8][R4.64], R6 ;  /* 0x0000000604002986 */ /* 0x0001e4000c101508 */
[----:B0-----:R-:W-:-:S05]  /*609b0*/  IMAD.WIDE R4, R12, 0x2, R42 ;  /* 0x000000020c047825 */ /* 0x001fca00078e022a */
[----:B------:R0:W-:Y:S04]  /*609c0*/  @P6 STG.E.U16 desc[UR8][R4.64], R37 ;  /* 0x0000002504006986 */ /* 0x0001e8000c101508 */
[----:B0-----:R-:W4:Y:S01]  /*609d0*/  LDL.LU R37, [R1+0x2b24] ;  /* 0x002b240001257983 */ /* 0x001f220000300800 */
[----:B------:R-:W-:Y:S01]  /*609e0*/  ISETP.GE.AND P1, PT, R7, UR31, PT ;  /* 0x0000001f07007c0c */ /* 0x000fe2000bf26270 */
[----:B------:R-:W-:Y:S01]  /*609f0*/  IMAD.WIDE R6, R12, 0x2, R44 ;  /* 0x000000020c067825 */ /* 0x000fe200078e022c */
[----:B------:R-:W-:Y:S01]  /*60a00*/  ISETP.LT.AND P4, PT, R56, UR4, !P0 ;  /* 0x0000000438007c0c */ /* 0x000fe2000c781270 */
[----:B------:R-:W-:-:S03]  /*60a10*/  ULDC UR4, c[0x0][0x248] ;  /* 0x0000920000047ab9 */ /* 0x000fc60000000800 */
[----:B------:R0:W-:Y:S01]  /*60a20*/  @P5 STG.E.U16 desc[UR8][R6.64], R13 ;  /* 0x0000000d06005986 */ /* 0x0001e2000c101508 */
[----:B------:R-:W-:Y:S01]  /*60a30*/  ISETP.LT.AND P5, PT, R58, UR6, !P0 ;  /* 0x000000063a007c0c */ /* 0x000fe2000c7a1270 */
[C---:B------:R-:W-:Y:S01]  /*60a40*/  IMAD.WIDE R8, R12.reuse, 0x2, R46 ;  /* 0x000000020c087825 */ /* 0x040fe200078e022e */
[----:B------:R-:W-:Y:S01]  /*60a50*/  ISETP.LT.AND P0, PT, R59, UR12, !P0 ;  /* 0x0000000c3b007c0c */ /* 0x000fe2000c701270 */
[----:B------:R-:W-:Y:S01]  /*60a60*/  ULDC UR6, c[0x0][0x228] ;  /* 0x00008a0000067ab9 */ /* 0x000fe20000000800 */
[----:B------:R-:W-:Y:S01]  /*60a70*/  ULDC UR12, c[0x0][0x228] ;  /* 0x00008a00000c7ab9 */ /* 0x000fe20000000800 */
[----:B------:R-:W-:-:S04]  /*60a80*/  IMAD.WIDE R10, R12, 0x2, R48 ;  /* 0x000000020c0a7825 */ /* 0x000fc800078e0230 */
[C---:B0-----:R-:W-:Y:S01]  /*60a90*/  IMAD.WIDE R6, R12.reuse, 0x2, R50 ;  /* 0x000000020c067825 */ /* 0x041fe200078e0232 */
[----:B------:R-:W4:Y:S03]  /*60aa0*/  LDL.LU R13, [R1+0x278] ;  /* 0x00027800010d7983 */ /* 0x000f260000300800 */
[----:B------:R-:W-:Y:S01]  /*60ab0*/  VIADD R4, R12, UR4 ;  /* 0x000000040c047c36 */ /* 0x000fe20008000000 */
[----:B------:R-:W-:Y:S01]  /*60ac0*/  ULDC UR4, c[0x0][0x228] ;  /* 0x00008a0000047ab9 */ /* 0x000fe20000000800 */
[----:B--2---:R-:W-:Y:S01]  /*60ad0*/  PRMT R32, R14, 0x7632, R32 ;  /* 0x000076320e207816 */ /* 0x004fe20000000020 */
[----:B------:R0:W-:Y:S04]  /*60ae0*/  @P3 STG.E.U16 desc[UR8][R8.64], R14 ;  /* 0x0000000e08003986 */ /* 0x0001e8000c101508 */
[----:B------:R-:W-:Y:S01]  /*60af0*/  @P4 STG.E.U16 desc[UR8][R10.64], R32 ;  /* 0x000000200a004986 */ /* 0x000fe2000c101508 */
[----:B0-----:R-:W-:-:S03]  /*60b00*/  IMAD.WIDE R8, R12, 0x2, R52 ;  /* 0x000000020c087825 */ /* 0x001fc600078e0234 */
[----:B------:R-:W2:Y:S01]  /*60b10*/  LDL.LU R14, [R1+0x2e8] ;  /* 0x0002e800010e7983 */ /* 0x000ea20000300800 */
[----:B---3--:R-:W-:Y:S02]  /*60b20*/  PRMT R12, R19, 0x7632, R12 ;  /* 0x00007632130c7816 */ /* 0x008fe4000000000c */
[----:B----4-:R-:W-:Y:S01]  /*60b30*/  PRMT R5, R37, 0x7632, R5 ;  /* 0x0000763225057816 */ /* 0x010fe20000000005 */
[----:B------:R0:W-:Y:S04]  /*60b40*/  @P5 STG.E.U16 desc[UR8][R6.64], R37 ;  /* 0x0000002506005986 */ /* 0x0001e8000c101508 */
[----:B------:R-:W-:Y:S04]  /*60b50*/  @P0 STG.E.U16 desc[UR8][R8.64], R5 ;  /* 0x0000000508000986 */ /* 0x000fe8000c101508 */
[----:B0-----:R-:W3:Y:S01]  /*60b60*/  LDL R37, [R1+0x296c] ;  /* 0x00296c0001257983 */ /* 0x001ee20000100800 */
[----:B------:R-:W-:-:S03]  /*60b70*/  IMAD.WIDE R6, R4, 0x2, R16 ;  /* 0x0000000204067825 */ /* 0x000fc600078e0210 */
[----:B------:R0:W-:Y:S04]  /*60b80*/  STL [R1+0x2b18], R17 ;  /* 0x002b181101007387 */ /* 0x0001e80000100800 */
[----:B0-----:R-:W4:Y:S04]  /*60b90*/  LDL.LU R17, [R1+0x2d8] ;  /* 0x0002d80001117983 */ /* 0x001f280000300800 */
[----:B------:R-:W3:Y:S04]  /*60ba0*/  LDL.LU R19, [R1+0x2b20] ;  /* 0x002b200001137983 */ /* 0x000ee80000300800 */
[----:B------:R-:W4:Y:S01]  /*60bb0*/  LDL.LU R9, [R1+0x2c8] ;  /* 0x0002c80001097983 */ /* 0x000f220000300800 */
        /* <DEDUP_REMOVED lines=10> */
[----:B------:R-:W-:Y:S01]  /*60c60*/  PRMT R5, R13, 0x7632, R5 ;  /* 0x000076320d057816 */ /* 0x000fe20000000005 */
[----:B------:R-:W-:Y:S01]  /*60c70*/  ULDC UR12, c[0x0][0x228] ;  /* 0x00008a00000c7ab9 */ /* 0x000fe20000000800 */
[----:B--2---:R-:W-:Y:S01]  /*60c80*/  PRMT R32, R14, 0x7632, R32 ;  /* 0x000076320e207816 */ /* 0x004fe20000000020 */
[----:B----4-:R3:W-:Y:S04]  /*60c90*/  @P4 STG.E.U16 desc[UR8][R10.64], R9 ;  /* 0x000000090a004986 */ /* 0x0107e8000c101508 */
[----:B------:R0:W-:Y:S01]  /*60ca0*/  @P3 STG.E.U16 desc[UR8][R6.64], R12 ;  /* 0x0000000c06003986 */ /* 0x0001e2000c101508 */
[----:B------:R-:W-:Y:S01]  /*60cb0*/  ISETP.LT.AND P4, PT, R38, UR10, !P1 ;  /* 0x0000000a26007c0c */ /* 0x000fe2000cf81270 */
[----:B------:R-:W-:Y:S01]  /*60cc0*/  ULDC UR10, c[0x0][0x228] ;  /* 0x00008a00000a7ab9 */ /* 0x000fe20000000800 */
[----:B------:R-:W-:Y:S01]  /*60cd0*/  ISETP.LT.AND P3, PT, R35, UR4, !P1 ;  /* 0x0000000423007c0c */ /* 0x000fe2000cf61270 */
[----:B------:R-:W-:Y:S01]  /*60ce0*/  ULDC UR4, c[0x0][0x228] ;  /* 0x00008a0000047ab9 */ /* 0x000fe20000000800 */
[----:B---3--:R-:W-:-:S04]  /*60cf0*/  IMAD.WIDE R8, R4, 0x2, R18 ;  /* 0x0000000204087825 */ /* 0x008fc800078e0212 */
[----:B0-----:R-:W-:Y:S01]  /*60d00*/  IMAD.WIDE R6, R4, 0x2, R20 ;  /* 0x0000000204067825 */ /* 0x001fe200078e0214 */
[----:B------:R0:W-:Y:S04]  /*60d10*/  @P2 STG.E.U16 desc[UR8][R8.64], R13 ;  /* 0x0000000d08002986 */ /* 0x0001e8000c101508 */
[----:B------:R1:W-:Y:S01]  /*60d20*/  @P0 STG.E.U16 desc[UR8][R6.64], R5 ;  /* 0x0000000506000986 */ /* 0x0003e2000c101508 */
[----:B------:R-:W-:Y:S01]  /*60d30*/  ISETP.LT.AND P0, PT, R34, UR4, !P1 ;  /* 0x0000000422007c0c */ /* 0x000fe2000cf01270 */
[----:B------:R-:W-:-:S04]  /*60d40*/  IMAD.WIDE R10, R4, 0x2, R26 ;  /* 0x00000002040a7825 */ /* 0x000fc800078e021a */
[----:B0-----:R-:W-:Y:S01]  /*60d50*/  IMAD.WIDE R8, R4, 0x2, R24 ;  /* 0x0000000204087825 */ /* 0x001fe200078e0218 */
[----:B------:R-:W2:Y:S01]  /*60d60*/  LDL.LU R34, [R1+0x318] ;  /* 0x0003180001227983 */ /* 0x000ea20000300800 */
[----:B------:R-:W-:Y:S01]  /*60d70*/  ISETP.LT.AND P2, PT, R60, UR6, !P1 ;  /* 0x000000063c007c0c */ /* 0x000fe2000cf41270 */
[----:B------:R-:W-:Y:S01]  /*60d80*/  ULDC UR4, c[0x0][0x228] ;  /* 0x00008a0000047ab9 */ /* 0x000fe20000000800 */
[----:B-1----:R-:W-:Y:S01]  /*60d90*/  IMAD.WIDE R6, R4, 0x2, R22 ;  /* 0x0000000204067825 */ /* 0x002fe200078e0216 */
[----:B------:R-:W-:Y:S01]  /*60da0*/  PRMT R5, R17, 0x7632, R5 ;  /* 0x0000763211057816 */ /* 0x000fe20000000005 */
[----:B------:R-:W-:-:S03]  /*60db0*/  ULDC UR6, c[0x0][0x228] ;  /* 0x00008a0000067ab9 */ /* 0x000fc60000000800 */
[----:B------:R0:W-:Y:S04]  /*60dc0*/  @P5 STG.E.U16 desc[UR8][R6.64], R14 ;  /* 0x0000000e06005986 */ /* 0x0001e8000c101508 */
[----:B------:R1:W-:Y:S04]  /*60dd0*/  @P4 STG.E.U16 desc[UR8][R8.64], R32 ;  /* 0x0000002008004986 */ /* 0x0003e8000c101508 */
[----:B0-----:R-:W3:Y:S01]  /*60de0*/  LDL.LU R14, [R1+0x2b1c] ;  /* 0x002b1c00010e7983 */ /* 0x001ee20000300800 */
[----:B------:R-:W-:-:S03]  /*60df0*/  IMAD.WIDE R6, R4, 0x2, R30 ;  /* 0x0000000204067825 */ /* 0x000fc600078e021e */
[----:B-1----:R-:W4:Y:S04]  /*60e00*/  LDL R32, [R1+0x1f2c] ;  /* 0x001f2c0001207983 */ /* 0x002f280000100800 */
[----:B------:R0:W-:Y:S04]  /*60e10*/  @P3 STG.E.U16 desc[UR8][R10.64], R17 ;  /* 0x000000110a003986 */ /* 0x0001e8000c101508 */
[----:B0-----:R-:W4:Y:S04]  /*60e20*/  LDL.LU R17, [R1+0x338] ;  /* 0x0003380001117983 */ /* 0x001f280000300800 */
[----:B------:R0:W-:Y:S04]  /*60e30*/  STL [R1+0x2b14], R31 ;  /* 0x002b141f01007387 */ /* 0x0001e80000100800 */
[----:B0-----:R-:W2:Y:S01]  /*60e40*/  LDL.LU R31, [R1+0x328] ;  /* 0x00032800011f7983 */ /* 0x001ea20000300800 */
[----:B------:R-:W-:-:S05]  /*60e50*/  IMAD.WIDE R12, R4, 0x2, R28 ;  /* 0x00000002040c7825 */ /* 0x000fca00078e021c */
[----:B------:R0:W-:Y:S01]  /*60e60*/  @P2 STG.E.U16 desc[UR8][R12.64], R5 ;  /* 0x000000050c002986 */ /* 0x0001e2000c101508 */
[----:B------:R-:W-:Y:S01]  /*60e70*/  ISETP.LT.AND P2, PT, R33, UR4, !P1 ;  /* 0x0000000421007c0c */ /* 0x000fe2000cf41270 */
[----:B------:R-:W-:Y:S01]  /*60e80*/  ULDC UR4, c[0x0][0x228] ;  /* 0x00008a0000047ab9 */ /* 0x000fe20000000800 */
[----:B------:R-:W-:Y:S01]  /*60e90*/  ISETP.LT.AND P6, PT, R15, UR6, !P1 ;  /* 0x000000060f007c0c */ /* 0x000fe2000cfc1270 */
[----:B------:R-:W-:Y:S01]  /*60ea0*/  VIADD R8, R36, 0x15 ;  /* 0x0000001524087836 */ /* 0x000fe20000000000 */
[----:B------:R-:W-:Y:S01]  /*60eb0*/  ISETP.LT.AND P5, PT, R37, UR4, !P1 ;  /* 0x0000000425007c0c */ /* 0x000fe2000cfa1270 */
[----:B------:R-:W-:Y:S01]  /*60ec0*/  ULDC UR4, c[0x0][0x228] ;  /* 0x00008a0000047ab9 */ /* 0x000fe20000000800 */
[----:B------:R-:W-:Y:S01]  /*60ed0*/  ISETP.LT.AND P3, PT, R55, UR32, !P1 ;  /* 0x0000002037007c0c */ /* 0x000fe2000cf61270 */
[----:B------:R-:W-:Y:S01]  /*60ee0*/  ULDC.64 UR32, c[0x0][0x228] ;  /* 0x00008a0000207ab9 */ /* 0x000fe20000000a00 */
[----:B------:R-:W-:Y:S01]  /*60ef0*/  ISETP.LT.AND P4, PT, R56, UR4, !P1 ;  /* 0x0000000438007c0c */ /* 0x000fe2000cf81270 */
[----:B------:R-:W-:Y:S01]  /*60f00*/  ULDC UR6, c[0x0][0x228] ;  /* 0x00008a0000067ab9 */ /* 0x000fe20000000800 */
[----:B------:R-:W-:Y:S01]  /*60f10*/  IMAD.WIDE R10, R4, 0x2, R46 ;  /* 0x00000002040a7825 */ /* 0x000fe200078e022e */
[----:B------:R-:W-:-:S03]  /*60f20*/  ULDC UR4, c[0x0][0x248] ;  /* 0x0000920000047ab9 */ /* 0x000fc60000000800 */
[----:B0-----:R-:W-:Y:S01]  /*60f30*/  IMAD.WIDE R12, R4, 0x2, R48 ;  /* 0x00000002040c7825 */ /* 0x001fe200078e0230 */
[----:B---3--:R0:W-:Y:S01]  /*60f40*/  @P0 STG.E.U16 desc[UR8][R6.64], R14 ;  /* 0x0000000e06000986 */ /* 0x0081e2000c101508 */
[----:B------:R-:W-:Y:S02]  /*60f50*/  PRMT R5, R14, 0x7632, R5 ;  /* 0x000076320e057816 */ /* 0x000fe40000000005 */
[----:B------:R-:W-:Y:S01]  /*60f60*/  ISETP.GE.AND P0, PT, R8, UR33, PT ;  /* 0x0000002108007c0c */ /* 0x000fe2000bf06270 */
[----:B------:R-:W-:-:S04]  /*60f70*/  IMAD.WIDE R8, R4, 0x2, R44 ;  /* 0x0000000204087825 */ /* 0x000fc800078e022c */
[----:B0-----:R-:W-:-:S05]  /*60f80*/  IMAD.WIDE R6, R4, 0x2, R40 ;  /* 0x0000000204067825 */ /* 0x001fca00078e0228 */
[----:B------:R0:W-:Y:S02]  /*60f90*/  @P2 STG.E.U16 desc[UR8][R6.64], R5 ;  /* 0x0000000506002986 */ /* 0x0001e4000c101508 */
[----:B0-----:R-:W-:Y:S01]  /*60fa0*/  IMAD.WIDE R6, R4, 0x2, R42 ;  /* 0x0000000204067825 */ /* 0x001fe200078e022a */
[----:B--2---:R-:W-:-:S04]  /*60fb0*/  PRMT R5, R31, 0x7632, R5 ;  /* 0x000076321f057816 */ /* 0x004fc80000000005 */
[----:B------:R0:W-:Y:S04]  /*60fc0*/  @P6 STG.E.U16 desc[UR8][R6.64], R31 ;  /* 0x0000001f06006986 */ /* 0x0001e8000c101508 */
[----:B------:R1:W-:Y:S01]  /*60fd0*/  @P5 STG.E.U16 desc[UR8][R8.64], R5 ;  /* 0x0000000508005986 */ /* 0x0003e2000c101508 */
[----:B------:R-:W-:Y:S01]  /*60fe0*/  ISETP.LT.AND P5, PT, R58, UR6, !P1 ;  /* 0x000000063a007c0c */ /* 0x000fe2000cfa1270 */
[----:B------:R-:W-:Y:S01]  /*60ff0*/  ULDC UR6, c[0x0][0x228] ;  /* 0x00008a0000067ab9 */ /* 0x000fe20000000800 */
[----:B------:R-:W-:Y:S01]  /*61000*/  PRMT R14, R34, 0x7632, R14 ;  /* 0x00007632220e7816 */ /* 0x000fe2000000000e */
[----:B------:R2:W-:Y:S01]  /*61010*/  @P3 STG.E.U16 desc[UR8][R10.64], R34 ;  /* 0x000000220a003986 */ /* 0x0005e2000c101508 */
[----:B0-----:R-:W-:-:S03]  /*61020*/  IMAD.WIDE R6, R4, 0x2, R50 ;  /* 0x0000000204067825 */ /* 0x001fc600078e0232 */
[----:B------:R-:W3:Y:S04]  /*61030*/  LDL R31, [R1+0x1b8] ;  /* 0x0001b800011f7983 */ /* 0x000ee80000100800 */
[----:B------:R0:W-:Y:S01]  /*61040*/  @P4 STG.E.U16 desc[UR8][R12.64], R14 ;  /* 0x0000000e0c004986 */ /* 0x0001e2000c101508 */
[----:B-1----:R-:W-:-:S03]  /*61050*/  VIADD R5, R4, UR4 ;  /* 0x0000000404057c36 */ /* 0x002fc60008000000 */
[----:B--2---:R-:W2:Y:S01]  /*61060*/  LDL.LU R34, [R1+0x1c8] ;  /* 0x0001c80001227983 */ /* 0x004ea20000300800 */
[----:B------:R-:W-:Y:S01]  /*61070*/  IMAD.WIDE R8, R4, 0x2, R52 ;  /* 0x0000000204087825 */ /* 0x000fe200078e0234 */
[----:B----4-:R-:W-:Y:S01]  /*61080*/  PRMT R4, R17, 0x7632, R4 ;  /* 0x0000763211047816 */ /* 0x010fe20000000004 */
[----:B------:R-:W-:Y:S01]  /*61090*/  ULDC UR4, c[0x0][0x228] ;  /* 0x00008a0000047ab9 */ /* 0x000fe20000000800 */
[----:B------:R-:W-:Y:S04]  /*610a0*/  @P5 STG.E.U16 desc[UR8][R6.64], R17 ;  /* 0x0000001106005986 */ /* 0x000fe8000c101508 */
[----:B0-----:R-:W4:Y:S04]  /*610b0*/  LDL.LU R13, [R1+0x1d8] ;  /* 0x0001d800010d7983 */ /* 0x001f280000300800 */
[----:B------:R0:W-:Y:S04]  /*610c0*/  STL [R1+0x2b0c], R58 ;  /* 0x002b0c3a01007387 */ /* 0x0001e80000100800 */
[----:B0-----:R-:W3:Y:S04]  /*610d0*/  LDL.LU R58, [R1+0x218] ;  /* 0x00021800013a7983 */ /* 0x001ee80000300800 */
[----:B------:R-:W2:Y:S01]  /*610e0*/  LDL.LU R17, [R1+0x2b18] ;  /* 0x002b180001117983 */ /* 0x000ea20000300800 */
[----:B------:R-:W-:-:S02]  /*610f0*/  ISETP.LT.AND P1, PT, R59, UR12, !P1 ;  /* 0x0000000c3b007c0c */ /* 0x000fc4000cf21270 */
[----:B------:R-:W-:Y:S01]  /*61100*/  ISETP.LT.AND P4, PT, R61, UR6, !P0 ;  /* 0x000000063d007c0c */ /* 0x000fe2000c781270 */
[----:B------:R-:W-:Y:S01]  /*61110*/  ULDC UR6, c[0x0][0x228] ;  /* 0x00008a0000067ab9 */ /* 0x000fe20000000800 */
[----:B------:R-:W-:Y:S01]  /*61120*/  ISETP.LT.AND P3, PT, R39, UR10, !P0 ;  /* 0x0000000a27007c0c */ /* 0x000fe2000c761270 */
[----:B------:R-:W-:Y:S01]  /*61130*/  IMAD.WIDE R10, R5, 0x2, R2 ;  /* 0x00000002050a7825 */ /* 0x000fe200078e0202 */
[----:B------:R-:W-:Y:S01]  /*61140*/  ISETP.LT.AND P2, PT, R54, UR6, !P0 ;  /* 0x0000000636007c0c */ /* 0x000fe2000c741270 */
[----:B------:R-:W-:Y:S01]  /*61150*/  ULDC UR12, c[0x0][0x228] ;  /* 0x00008a00000c7ab9 */ /* 0x000fe20000000800 */
[----:B------:R-:W-:-:S05]  /*61160*/  ULDC UR10, c[0x0][0x228] ;  /* 0x00008a00000a7ab9 */ /* 0x000fca0000000800 */
[----:B------:R0:W-:Y:S01]  /*61170*/  @P1 STG.E.U16 desc[UR8][R8.64], R4 ;  /* 0x0000000408001986 */ /* 0x0001e2000c101508 */
[----:B------:R-:W-:Y:S01]  /*61180*/  ISETP.LT.AND P1, PT, R0, UR4, !P0 ;  /* 0x0000000400007c0c */ /* 0x000fe2000c721270 */
[----:B------:R-:W-:Y:S01]  /*61190*/  ULDC UR4, c[0x0][0x228] ;  /* 0x00008a0000047ab9 */ /* 0x000fe20000000800 */
[----:B------:R-:W-:Y:S01]  /*611a0*/  ISETP.LT.AND P5, PT, R57, UR12, !P0 ;  /* 0x0000000c39007c0c */ /* 0x000fe2000c7a1270 */
[----:B------:R-:W-:Y:S01]  /*611b0*/  ULDC UR6, c[0x0][0x228] ;  /* 0x00008a0000067ab9 */ /* 0x000fe20000000800 */
[----:B------:R-:W-:Y:S01]  /*611c0*/  ULDC UR12, c[0x0][0x228] ;  /* 0x00008a00000c7ab9 */ /* 0x000fe20000000800 */
[----:B0-----:R-:W-:Y:S01]  /*611d0*/  IMAD.WIDE R8, R5, 0x2, R18 ;  /* 0x0000000205087825 */ /* 0x001fe200078e0212 */
[----:B----4-:R-:W-:Y:S02]  /*611e0*/  PRMT R4, R13, 0x7632, R4 ;  /* 0x000076320d047816 */ /* 0x010fe40000000004 */
[----:B---3--:R-:W-:Y:S01]  /*611f0*/  PRMT R12, R58, 0x7632, R12 ;  /* 0x000076323a0c7816 */ /* 0x008fe2000000000c */
[----:B--2---:R-:W-:Y:S01]  /*61200*/  IMAD.WIDE R6, R5, 0x2, R16 ;  /* 0x0000000205067825 */ /* 0x004fe200078e0210 */
[----:B------:R0:W-:Y:S04]  /*61210*/  @P4 STG.E.U16 desc[UR8][R10.64], R58 ;  /* 0x0000003a0a004986 */ /* 0x0001e8000c101508 */
[----:B------:R1:W-:Y:S04]  /*61220*/  @P3 STG.E.U16 desc[UR8][R6.64], R12 ;  /* 0x0000000c06003986 */ /* 0x0003e8000c101508 */
[----:B------:R-:W-:Y:S01]  /*61230*/  @P2 STG.E.U16 desc[UR8][R8.64], R13 ;  /* 0x0000000d08002986 */ /* 0x000fe2000c101508 */
[----:B------:R-:W-:-:S03]  /*61240*/  PRMT R14, R34, 0x7632, R14 ;  /* 0x00007632220e7816 */ /* 0x000fc6000000000e */
[----:B0-----:R-:W2:Y:S01]  /*61250*/  LDL.LU R58, [R1+0x248] ;  /* 0x00024800013a7983 */ /* 0x001ea20000300800 */
[C---:B-1----:R-:W-:Y:S01]  /*61260*/  IMAD.WIDE R6, R5.reuse, 0x2, R20 ;  /* 0x0000000205067825 */ /* 0x042fe200078e0214 */
[----:B------:R-:W-:Y:S01]  /*61270*/  ISETP.LT.AND P4, PT, R38, UR10, !P0 ;  /* 0x0000000a26007c0c */ /* 0x000fe2000c781270 */
[----:B------:R-:W-:Y:S01]  /*61280*/  ULDC UR10, c[0x0][0x228] ;  /* 0x00008a00000a7ab9 */ /* 0x000fe20000000800 */
[----:B------:R-:W3:Y:S04]  /*61290*/  LDL.LU R38, [R1+0x1a8] ;  /* 0x0001a80001267983 */ /* 0x000ee80000300800 */
[----:B------:R0:W-:Y:S02]  /*612a0*/  @P1 STG.E.U16 desc[UR8][R6.64], R4 ;  /* 0x0000000406001986 */ /* 0x0001e4000c101508 */
[----:B0-----:R-:W-:Y:S01]  /*612b0*/  IMAD.WIDE R6, R5, 0x2, R22 ;  /* 0x0000000205067825 */ /* 0x001fe200078e0216 */
[----:B------:R-:W-:-:S02]  /*612c0*/  PRMT R4, R31, 0x7632, R4 ;  /* 0x000076321f047816 */ /* 0x000fc40000000004 */
[----:B------:R-:W4:Y:S04]  /*612d0*/  LDL.LU R31, [R1+0x2b14] ;  /* 0x002b1400011f7983 */ /* 0x000f280000300800 */
[----:B------:R0:W-:Y:S04]  /*612e0*/  @P5 STG.E.U16 desc[UR8][R6.64], R34 ;  /* 0x0000002206005986 */ /* 0x0001e8000c101508 */
[----:B0-----:R-:W2:Y:S04]  /*612f0*/  LDL.LU R34, [R1+0x2b10] ;  /* 0x002b100001227983 */ /* 0x001ea80000300800 */
[----:B------:R-:W3:Y:S01]  /*61300*/  LDL.LU R7, [R1+0x1b8] ;  /* 0x0001b80001077983 */ /* 0x000ee20000300800 */
[----:B------:R-:W-:Y:S01]  /*61310*/  ISETP.LT.AND P3, PT, R35, UR4, !P0 ;  /* 0x0000000423007c0c */ /* 0x000fe2000c761270 */
[----:B------:R-:W-:Y:S01]  /*61320*/  ULDC UR4, c[0x0][0x228] ;  /* 0x00008a0000047ab9 */ /* 0x000fe20000000800 */
[----:B------:R-:W-:Y:S01]  /*61330*/  ISETP.LT.AND P2, PT, R60, UR6, !P0 ;  /* 0x000000063c007c0c */ /* 0x000fe2000c741270 */
[C---:B------:R-:W-:Y:S01]  /*61340*/  IMAD.WIDE R8, R5.reuse, 0x2, R24 ;  /* 0x0000000205087825 */ /* 0x040fe200078e0218 */
[----:B------:R-:W-:Y:S01]  /*61350*/  ISETP.LT.AND P1, PT, R32, UR4, !P0 ;  /* 0x0000000420007c0c */ /* 0x000fe2000c721270 */
[----:B------:R-:W-:Y:S01]  /*61360*/  ULDC UR4, c[0x0][0x228] ;  /* 0x00008a0000047ab9 */ /* 0x000fe20000000800 */
[----:B------:R-:W-:Y:S01]  /*61370*/  ULDC UR6, c[0x0][0x228] ;  /* 0x00008a0000067ab9 */ /* 0x000fe20000000800 */
[C---:B------:R-:W-:Y:S01]  /*61380*/  IMAD.WIDE R10, R5.reuse, 0x2, R26 ;  /* 0x00000002050a7825 */ /* 0x040fe200078e021a */
[----:B------:R-:W-:Y:S03]  /*61390*/  @P4 STG.E.U16 desc[UR8][R8.64], R14 ;  /* 0x0000000e08004986 */ /* 0x000fe6000c101508 */
[----:B------:R-:W-:Y:S01]  /*613a0*/  IMAD.WIDE R12, R5, 0x2, R28 ;  /* 0x00000002050c7825 */ /* 0x000fe200078e021c */
[----:B------:R-:W-:Y:S01]  /*613b0*/  ISETP.LT.AND P6, PT, R15, UR6, !P0 ;  /* 0x000000060f007c0c */ /* 0x000fe2000c7c1270 */
[----:B------:R-:W-:Y:S01]  /*613c0*/  ULDC UR6, c[0x0][0x228] ;  /* 0x00008a0000067ab9 */ /* 0x000fe20000000800 */
[----:B------:R-:W2:Y:S04]  /*613d0*/  LDL.LU R15, [R1+0x2cc] ;  /* 0x0002cc00010f7983 */ /* 0x000ea80000300800 */
[----:B---3--:R4:W-:Y:S04]  /*613e0*/  @P3 STG.E.U16 desc[UR8][R10.64], R7 ;  /* 0x000000070a003986 */ /* 0x0089e8000c101508 */
[----:B------:R2:W-:Y:S01]  /*613f0*/  @P2 STG.E.U16 desc[UR8][R12.64], R4 ;  /* 0x000000040c002986 */ /* 0x0005e2000c101508 */
[----:B------:R-:W-:Y:S01]  /*61400*/  ISETP.LT.AND P2, PT, R33, UR4, !P0 ;  /* 0x0000000421007c0c */ /* 0x000fe2000c741270 */
[----:B------:R-:W-:Y:S01]  /*61410*/  ULDC UR4, c[0x0][0x228] ;  /* 0x00008a0000047ab9 */ /* 0x000fe20000000800 */
[----:B----4-:R-:W-:Y:S01]  /*61420*/  IMAD.WIDE R6, R5, 0x2, R30 ;  /* 0x0000000205067825 */ /* 0x010fe200078e021e */
[----:B--2---:R-:W-:-:S04]  /*61430*/  PRMT R4, R34, 0x7632, R4 ;  /* 0x0000763222047816 */ /* 0x004fc80000000004 */
[----:B------:R0:W-:Y:S02]  /*61440*/  @P1 STG.E.U16 desc[UR8][R6.64], R34 ;  /* 0x0000002206001986 */ /* 0x0001e4000c101508 */
[C---:B0-----:R-:W-:Y:S02]  /*61450*/  IMAD.WIDE R6, R5.reuse, 0x2, R40 ;  /* 0x0000000205067825 */ /* 0x041fe400078e0228 */
[----:B------:R-:W2:Y:S04]  /*61460*/  LDL R34, [R1+0x295c] ;  /* 0x00295c0001227983 */ /* 0x000ea80000100800 */
[----:B------:R0:W-:Y:S02]  /*61470*/  @P2 STG.E.U16 desc[UR8][R6.64], R4 ;  /* 0x0000000406002986 */ /* 0x0001e4000c101508 */
[----:B0-----:R-:W-:Y:S01]  /*61480*/  IMAD.WIDE R6, R5, 0x2, R42 ;  /* 0x0000000205067825 */ /* 0x001fe200078e022a */
[----:B------:R-:W-:-:S04]  /*61490*/  PRMT R4, R58, 0x7632, R4 ;  /* 0x000076323a047816 */ /* 0x000fc80000000004 */
[----:B------:R0:W-:Y:S04]  /*614a0*/  @P6 STG.E.U16 desc[UR8][R6.64], R58 ;  /* 0x0000003a06006986 */ /* 0x0001e8000c101508 */
[----:B0-----:R-:W3:Y:S01]  /*614b0*/  LDL.LU R58, [R1+0x2b0c] ;  /* 0x002b0c00013a7983 */ /* 0x001ee20000300800 */
[----:B------:R-:W-:Y:S01]  /*614c0*/  ISETP.LT.AND P5, PT, R37, UR4, !P0 ;  /* 0x0000000425007c0c */ /* 0x000fe2000c7a1270 */
[----:B------:R-:W-:Y:S01]  /*614d0*/  VIADD R8, R36, 0x16 ;  /* 0x0000001624087836 */ /* 0x000fe20000000000 */
[----:B------:R-:W-:Y:S01]  /*614e0*/  ISETP.LT.AND P3, PT, R55, UR30, !P0 ;  /* 0x0000001e37007c0c */ /* 0x000fe2000c761270 */
[----:B------:R-:W-:Y:S01]  /*614f0*/  ULDC.64 UR30, c[0x0][0x228] ;  /* 0x00008a00001e7ab9 */ /* 0x000fe20000000a00 */
[C---:B------:R-:W-:Y:S01]  /*61500*/  IMAD.WIDE R10, R5.reuse, 0x2, R46 ;  /* 0x00000002050a7825 */ /* 0x040fe200078e022e */
[----:B------:R-:W-:Y:S01]  /*61510*/  PRMT R14, R38, 0x7632, R14 ;  /* 0x00007632260e7816 */ /* 0x000fe2000000000e */
[----:B------:R-:W-:Y:S01]  /*61520*/  ULDC UR4, c[0x0][0x228] ;  /* 0x00008a0000047ab9 */ /* 0x000fe20000000800 */
[----:B------:R-:W-:Y:S01]  /*61530*/  ISETP.GE.AND P1, PT, R8, UR31, PT ;  /* 0x0000001f08007c0c */ /* 0x000fe2000bf26270 */
[----:B------:R-:W-:-:S05]  /*61540*/  IMAD.WIDE R8, R5, 0x2, R44 ;  /* 0x0000000205087825 */ /* 0x000fca00078e022c */
[----:B------:R-:W-:Y:S04]  /*61550*/  @P5 STG.E.U16 desc[UR8][R8.64], R4 ;  /* 0x0000000408005986 */ /* 0x000fe8000c101508 */
[----:B------:R0:W-:Y:S04]  /*61560*/  @P3 STG.E.U16 desc[UR8][R10.64], R38 ;  /* 0x000000260a003986 */ /* 0x0001e8000c101508 */
[----:B0-----:R-:W4:Y:S01]  /*61570*/  LDL.LU R38, [R1+0x2b08] ;  /* 0x002b080001267983 */ /* 0x001f220000300800 */
[----:B------:R-:W-:Y:S01]  /*61580*/  ISETP.LT.AND P4, PT, R56, UR4, !P0 ;  /* 0x0000000438007c0c */ /* 0x000fe2000c781270 */
[C---:B------:R-:W-:Y:S01]  /*61590*/  IMAD.WIDE R12, R5.reuse, 0x2, R48 ;  /* 0x00000002050c7825 */ /* 0x040fe200078e0230 */
[----:B------:R-:W-:Y:S01]  /*615a0*/  ULDC UR4, c[0x0][0x248] ;  /* 0x0000920000047ab9 */ /* 0x000fe20000000800 */
[----:B---3--:R-:W-:Y:S01]  /*615b0*/  ISETP.LT.AND P3, PT, R58, UR18, !P0 ;  /* 0x000000123a007c0c */ /* 0x008fe2000c761270 */
[----:B------:R0:W-:Y:S01]  /*615c0*/  STL [R1+0x2b00], R58 ;  /* 0x002b003a01007387 */ /* 0x0001e20000100800 */
[----:B------:R-:W-:Y:S01]  /*615d0*/  IMAD.WIDE R6, R5, 0x2, R50 ;  /* 0x0000000205067825 */ /* 0x000fe200078e0232 */
[----:B------:R-:W-:Y:S01]  /*615e0*/  ISETP.LT.AND P6, PT, R61, UR14, !P1 ;  /* 0x0000000e3d007c0c */ /* 0x000fe2000cfc1270 */
[----:B------:R-:W-:Y:S01]  /*615f0*/  ULDC UR18, c[0x0][0x228] ;  /* 0x00008a0000127ab9 */ /* 0x000fe20000000800 */
[----:B------:R-:W-:-:S05]  /*61600*/  ISETP.LT.AND P0, PT, R59, UR16, !P0 ;  /* 0x000000103b007c0c */ /* 0x000fca000c701270 */
[----:B------:R1:W-:Y:S04]  /*61610*/  @P4 STG.E.U16 desc[UR8][R12.64], R14 ;  /* 0x0000000e0c004986 */ /* 0x0003e8000c101508 */
[----:B0-----:R-:W3:Y:S01]  /*61620*/  LDL.LU R58, [R1+0x27c] ;  /* 0x00027c00013a7983 */ /* 0x001ee20000300800 */
[----:B------:R-:W-:Y:S01]  /*61630*/  ISETP.LT.AND P5, PT, R39, UR12, !P1 ;  /* 0x0000000c27007c0c */ /* 0x000fe2000cfa1270 */
[----:B------:R-:W-:Y:S01]  /*61640*/  ULDC UR16, c[0x0][0x228] ;  /* 0x00008a0000107ab9 */ /* 0x000fe20000000800 */
[----:B------:R-:W-:Y:S01]  /*61650*/  ISETP.LT.AND P2, PT, R0, UR6, !P1 ;  /* 0x0000000600007c0c */ /* 0x000fe2000cf41270 */
[----:B------:R-:W-:Y:S01]  /*61660*/  ULDC UR14, c[0x0][0x228] ;  /* 0x00008a00000e7ab9 */ /* 0x000fe20000000800 */
[C---:B-1----:R-:W-:Y:S01]  /*61670*/  VIADD R12, R5.reuse, UR4 ;  /* 0x00000004050c7c36 */ /* 0x042fe20008000000 */
[----:B------:R-:W-:Y:S01]  /*61680*/  STL [R1+0x2afc], R18 ;  /* 0x002afc1201007387 */ /* 0x000fe20000100800 */
[----:B------:R-:W-:Y:S01]  /*61690*/  IMAD.WIDE R4, R5, 0x2, R52 ;  /* 0x0000000205047825 */ /* 0x000fe200078e0234 */
[----:B------:R-:W-:Y:S01]  /*616a0*/  ISETP.LT.AND P4, PT, R54, UR10, !P1 ;  /* 0x0000000a36007c0c */ /* 0x000fe2000cf81270 */
[----:B------:R-:W-:Y:S01]  /*616b0*/  ULDC UR4, c[0x0][0x228] ;  /* 0x00008a0000047ab9 */ /* 0x000fe20000000800 */
[----:B----4-:R-:W-:Y:S01]  /*616c0*/  PRMT R14, R38, 0x7632, R14 ;  /* 0x00007632260e7816 */ /* 0x010fe2000000000e */
[----:B------:R-:W-:Y:S01]  /*616d0*/  @P3 STG.E.U16 desc[UR8][R6.64], R38 ;  /* 0x0000002606003986 */ /* 0x000fe2000c101508 */
[C---:B------:R-:W-:Y:S01]  /*616e0*/  IMAD.WIDE R8, R12.reuse, 0x2, R2 ;  /* 0x000000020c087825 */ /* 0x040fe200078e0202 */
[----:B------:R-:W-:Y:S01]  /*616f0*/  PRMT R13, R15, 0x7632, R13 ;  /* 0x000076320f0d7816 */ /* 0x000fe2000000000d */
[----:B------:R-:W-:Y:S01]  /*61700*/  ULDC UR6, c[0x0][0x228] ;  /* 0x00008a0000067ab9 */ /* 0x000fe20000000800 */
[----:B------:R0:W-:Y:S01]  /*61710*/  @P0 STG.E.U16 desc[UR8][R4.64], R14 ;  /* 0x0000000e04000986 */ /* 0x0001e2000c101508 */
[----:B------:R-:W-:Y:S01]  /*61720*/  IMAD.WIDE R10, R12, 0x2, R16 ;  /* 0x000000020c0a7825 */ /* 0x000fe200078e0210 */
[----:B------:R-:W-:Y:S01]  /*61730*/  ULDC UR12, c[0x0][0x228] ;  /* 0x00008a00000c7ab9 */ /* 0x000fe20000000800 */
[----:B------:R-:W-:-:S02]  /*61740*/  ULDC UR10, c[0x0][0x228] ;  /* 0x00008a00000a7ab9 */ /* 0x000fc40000000800 */
[----:B0-----:R-:W-:Y:S02]  /*61750*/  IMAD.WIDE R4, R12, 0x2, R18 ;  /* 0x000000020c047825 */ /* 0x001fe400078e0212 */
[----:B------:R-:W4:Y:S04]  /*61760*/  LDL.LU R18, [R1+0x2dc] ;  /* 0x0002dc0001127983 */ /* 0x000f280000300800 */
[----:B------:R0:W-:Y:S04]  /*61770*/  STL [R1+0x2af8], R19 ;  /* 0x002af81301007387 */ /* 0x0001e80000100800 */
[----:B0-----:R-:W4:Y:S04]  /*61780*/  LDL.LU R19, [R1+0x2ec] ;  /* 0x0002ec0001137983 */ /* 0x001f280000300800 */
[----:B------:R0:W-:Y:S04]  /*61790*/  @P6 STG.E.U16 desc[UR8][R8.64], R15 ;  /* 0x0000000f08006986 */ /* 0x0001e8000c101508 */
[----:B------:R-:W-:Y:S04]  /*617a0*/  @P5 STG.E.U16 desc[UR8][R10.64], R13 ;  /* 0x0000000d0a005986 */ /* 0x000fe8000c101508 */
[----:B0-----:R-:W4:Y:S01]  /*617b0*/  LDL.LU R15, [R1+0x2b04] ;  /* 0x002b0400010f7983 */ /* 0x001f220000300800 */
[----:B---3--:R-:W-:-:S03]  /*617c0*/  PRMT R8, R58, 0x7632, R8 ;  /* 0x000076323a087816 */ /* 0x008fc60000000008 */
[----:B------:R0:W-:Y:S04]  /*617d0*/  @P4 STG.E.U16 desc[UR8][R4.64], R58 ;  /* 0x0000003a04004986 */ /* 0x0001e8000c101508 */
[----:B0-----:R-:W3:Y:S04]  /*617e0*/  LDL.LU R58, [R1+0x32c] ;  /* 0x00032c00013a7983 */ /* 0x001ee80000300800 */
[----:B------:R-:W3:Y:S01]  /*617f0*/  LDL R38, [R1+0x1d50] ;  /* 0x001d500001267983 */ /* 0x000ee20000100800 */
[----:B------:R-:W-:Y:S01]  /*61800*/  IMAD.WIDE R6, R12, 0x2, R20 ;  /* 0x000000020c067825 */ /* 0x000fe200078e0214 */
[----:B------:R-:W-:Y:S01]  /*61810*/  ISETP.LT.AND P5, PT, R57, UR4, !P1 ;  /* 0x0000000439007c0c */ /* 0x000fe2000cfa1270 */
[----:B------:R-:W-:Y:S01]  /*61820*/  ULDC UR4, c[0x0][0x228] ;  /* 0x00008a0000047ab9 */ /* 0x000fe20000000800 */
[----:B--2---:R-:W-:Y:S01]  /*61830*/  ISETP.LT.AND P4, PT, R34, UR6, !P1 ;  /* 0x0000000622007c0c */ /* 0x004fe2000cf81270 */
[----:B------:R-:W-:Y:S01]  /*61840*/  ULDC UR6, c[0x0][0x228] ;  /* 0x00008a0000067ab9 */ /* 0x000fe20000000800 */
[----:B------:R0:W-:Y:S01]  /*61850*/  @P2 STG.E.U16 desc[UR8][R6.64], R8 ;  /* 0x0000000806002986 */ /* 0x0001e2000c101508 */
[----:B------:R-:W-:Y:S01]  /*61860*/  ISETP.LT.AND P3, PT, R35, UR4, !P1 ;  /* 0x0000000423007c0c */ /* 0x000fe2000cf61270 */
[----:B------:R-:W-:Y:S01]  /*61870*/  ULDC UR4, c[0x0][0x228] ;  /* 0x00008a0000047ab9 */ /* 0x000fe20000000800 */
[----:B------:R-:W-:Y:S01]  /*61880*/  ISETP.LT.AND P2, PT, R60, UR6, !P1 ;  /* 0x000000063c007c0c */ /* 0x000fe2000cf41270 */
[----:B------:R-:W-:Y:S01]  /*61890*/  IMAD.WIDE R4, R12, 0x2, R24 ;  /* 0x000000020c047825 */ /* 0x000fe200078e0218 */
[----:B------:R-:W-:Y:S01]  /*618a0*/  ISETP.LT.AND P0, PT, R32, UR4, !P1 ;  /* 0x0000000420007c0c */ /* 0x000fe2000cf01270 */
[----:B------:R-:W-:Y:S01]  /*618b0*/  ULDC UR4, c[0x0][0x228] ;  /* 0x00008a0000047ab9 */ /* 0x000fe20000000800 */
[----:B------:R-:W-:Y:S01]  /*618c0*/  ULDC UR6, c[0x0][0x228] ;  /* 0x00008a0000067ab9 */ /* 0x000fe20000000800 */
[----:B0-----:R-:W-:Y:S01]  /*618d0*/  IMAD.WIDE R8, R12, 0x2, R22 ;  /* 0x000000020c087825 */ /* 0x001fe200078e0216 */
[----:B----4-:R-:W-:-:S03]  /*618e0*/  PRMT R11, R18, 0x7632, R11 ;  /* 0x00007632120b7816 */ /* 0x010fc6000000000b */
[C---:B------:R-:W-:Y:S01]  /*618f0*/  IMAD.WIDE R6, R12.reuse, 0x2, R26 ;  /* 0x000000020c067825 */ /* 0x040fe200078e021a */
[----:B------:R-:W-:Y:S01]  /*61900*/  PRMT R10, R19, 0x7632, R10 ;  /* 0x00007632130a7816 */ /* 0x000fe2000000000a */
[----:B------:R0:W-:Y:S04]  /*61910*/  @P5 STG.E.U16 desc[UR8][R8.64], R19 ;  /* 0x0000001308005986 */ /* 0x0001e8000c101508 */
[----:B------:R1:W-:Y:S04]  /*61920*/  @P4 STG.E.U16 desc[UR8][R4.64], R10 ;  /* 0x0000000a04004986 */ /* 0x0003e8000c101508 */
[----:B------:R2:W-:Y:S01]  /*61930*/  @P3 STG.E.U16 desc[UR8][R6.64], R18 ;  /* 0x0000001206003986 */ /* 0x0005e2000c101508 */
[----:B0-----:R-:W-:-:S05]  /*61940*/  IMAD.WIDE R8, R12, 0x2, R28 ;  /* 0x000000020c087825 */ /* 0x001fca00078e021c */
[----:B------:R-:W-:Y:S01]  /*61950*/  @P2 STG.E.U16 desc[UR8][R8.64], R11 ;  /* 0x0000000b08002986 */ /* 0x000fe2000c101508 */
[----:B------:R-:W-:Y:S01]  /*61960*/  ISETP.LT.AND P2, PT, R33, UR4, !P1 ;  /* 0x0000000421007c0c */ /* 0x000fe2000cf41270 */
[----:B-1----:R-:W-:Y:S01]  /*61970*/  IMAD.WIDE R4, R12, 0x2, R30 ;  /* 0x000000020c047825 */ /* 0x002fe200078e021e */
[----:B--2---:R-:W-:Y:S01]  /*61980*/  PRMT R6, R15, 0x7632, R6 ;  /* 0x000076320f067816 */ /* 0x004fe20000000006 */
[----:B------:R-:W2:Y:S01]  /*61990*/  LDL R18, [R1+0x21c] ;  /* 0x00021c0001127983 */ /* 0x000ea20000100800 */
[----:B------:R-:W-:-:S03]  /*619a0*/  ULDC UR4, c[0x0][0x228] ;  /* 0x00008a0000047ab9 */ /* 0x000fc60000000800 */
[----:B------:R0:W-:Y:S04]  /*619b0*/  @P0 STG.E.U16 desc[UR8][R4.64], R15 ;  /* 0x0000000f04000986 */ /* 0x0001e8000c101508 */
[----:B------:R-:W4:Y:S01]  /*619c0*/  LDL.LU R19, [R1+0x33c] ;  /* 0x00033c0001137983 */ /* 0x000f220000300800 */
[----:B0-----:R-:W-:-:S03]  /*619d0*/  IMAD.WIDE R4, R12, 0x2, R40 ;  /* 0x000000020c047825 */ /* 0x001fc600078e0228 */
[----:B------:R0:W-:Y:S04]  /*619e0*/  STL [R1+0x2a0c], R15 ;  /* 0x002a0c0f01007387 */ /* 0x0001e80000100800 */
[----:B------:R1:W-:Y:S04]  /*619f0*/  @P2 STG.E.U16 desc[UR8][R4.64], R6 ;  /* 0x0000000604002986 */ /* 0x0003e8000c101508 */
[----:B0-----:R-:W2:Y:S01]  /*61a00*/  LDL.LU R15, [R1+0x31c] ;  /* 0x00031c00010f7983 */ /* 0x001ea20000300800 */
[----:B-1----:R-:W-:Y:S01]  /*61a10*/  IMAD.WIDE R4, R12, 0x2, R42 ;  /* 0x000000020c047825 */ /* 0x002fe200078e022a */
[----:B---3--:R-:W-:-:S02]  /*61a20*/  ISETP.LT.AND P6, PT, R38, UR6, !P1 ;  /* 0x0000000626007c0c */ /* 0x008fc4000cfc1270 */
[----:B------:R-:W-:Y:S01]  /*61a30*/  PRMT R13, R58, 0x7632, R13 ;  /* 0x000076323a0d7816 */ /* 0x000fe2000000000d */
[----:B------:R-:W-:Y:S01]  /*61a40*/  VIADD R7, R36, 0x17 ;  /* 0x0000001724077836 */ /* 0x000fe20000000000 */
[----:B------:R-:W-:Y:S01]  /*61a50*/  ISETP.LT.AND P5, PT, R37, UR4, !P1 ;  /* 0x0000000425007c0c */ /* 0x000fe2000cfa1270 */
[----:B------:R-:W-:Y:S01]  /*61a60*/  ULDC UR4, c[0x0][0x228] ;  /* 0x00008a0000047ab9 */ /* 0x000fe20000000800 */
[----:B------:R-:W-:Y:S01]  /*61a70*/  ISETP.LT.AND P4, PT, R55, UR32, !P1 ;  /* 0x0000002037007c0c */ /* 0x000fe2000cf81270 */
[----:B------:R-:W-:Y:S01]  /*61a80*/  ULDC.64 UR32, c[0x0][0x228] ;  /* 0x00008a0000207ab9 */ /* 0x000fe20000000a00 */
[----:B------:R-:W-:Y:S01]  /*61a90*/  IMAD.WIDE R8, R12, 0x2, R46 ;  /* 0x000000020c087825 */ /* 0x000fe200078e022e */
[----:B------:R-:W-:-:S04]  /*61aa0*/  ULDC UR6, c[0x0][0x228] ;  /* 0x00008a0000067ab9 */ /* 0x000fc80000000800 */
[----:B------:R0:W-:Y:S04]  /*61ab0*/  @P6 STG.E.U16 desc[UR8][R4.64], R58 ;  /* 0x0000003a04006986 */ /* 0x0001e8000c101508 */
[----:B0-----:R-:W3:Y:S01]  /*61ac0*/  LDL.LU R58, [R1+0x2b00] ;  /* 0x002b0000013a7983 */ /* 0x001ee20000300800 */
[----:B------:R-:W-:Y:S02]  /*61ad0*/  ISETP.LT.AND P3, PT, R56, UR4, !P1 ;  /* 0x0000000438007c0c */ /* 0x000fe4000cf61270 */
[----:B------:R-:W-:Y:S01]  /*61ae0*/  ISETP.GE.AND P0, PT, R7, UR33, PT ;  /* 0x0000002107007c0c */ /* 0x000fe2000bf06270 */
[----:B------:R-:W-:Y:S01]  /*61af0*/  IMAD.WIDE R6, R12, 0x2, R44 ;  /* 0x000000020c067825 */ /* 0x000fe200078e022c */
[----:B------:R-:W-:-:S03]  /*61b00*/  ULDC UR4, c[0x0][0x248] ;  /* 0x0000920000047ab9 */ /* 0x000fc60000000800 */
[C---:B------:R-:W-:Y:S01]  /*61b10*/  IMAD.WIDE R10, R12.reuse, 0x2, R48 ;  /* 0x000000020c0a7825 */ /* 0x040fe200078e0230 */
[----:B------:R0:W-:Y:S03]  /*61b20*/  @P5 STG.E.U16 desc[UR8][R6.64], R13 ;  /* 0x0000000d06005986 */ /* 0x0001e6000c101508 */
[C---:B------:R-:W-:Y:S01]  /*61b30*/  IMAD.WIDE R4, R12.reuse, 0x2, R50 ;  /* 0x000000020c047825 */ /* 0x040fe200078e0232 */
[----:B------:R-:W-:Y:S01]  /*61b40*/  ISETP.LT.AND P5, PT, R39, UR12, !P0 ;  /* 0x0000000c27007c0c */ /* 0x000fe2000c7a1270 */
[----:B------:R-:W-:Y:S02]  /*61b50*/  ULDC UR12, c[0x0][0x228] ;  /* 0x00008a00000c7ab9 */ /* 0x000fe40000000800 */
[----:B0-----:R-:W-:-:S04]  /*61b60*/  IMAD.WIDE R6, R12, 0x2, R52 ;  /* 0x000000020c067825 */ /* 0x001fc800078e0234 */
[----:B------:R-:W-:Y:S01]  /*61b70*/  VIADD R13, R12, UR4 ;  /* 0x000000040c0d7c36 */ /* 0x000fe20008000000 */
[----:B--2---:R-:W-:Y:S01]  /*61b80*/  PRMT R14, R15, 0x7632, R14 ;  /* 0x000076320f0e7816 */ /* 0x004fe2000000000e */
[----:B------:R0:W-:Y:S01]  /*61b90*/  @P4 STG.E.U16 desc[UR8][R8.64], R15 ;  /* 0x0000000f08004986 */ /* 0x0001e2000c101508 */
[----:B------:R-:W-:Y:S01]  /*61ba0*/  PRMT R12, R18, 0x7632, R12 ;  /* 0x00007632120c7816 */ /* 0x000fe2000000000c */
[----:B------:R-:W-:Y:S02]  /*61bb0*/  ULDC UR4, c[0x0][0x228] ;  /* 0x00008a0000047ab9 */ /* 0x000fe40000000800 */
[----:B------:R4:W-:Y:S04]  /*61bc0*/  @P3 STG.E.U16 desc[UR8][R10.64], R14 ;  /* 0x0000000e0a003986 */ /* 0x0009e8000c101508 */
[----:B0-----:R-:W2:Y:S01]  /*61bd0*/  LDL.LU R15, [R1+0x1cc] ;  /* 0x0001cc00010f7983 */ /* 0x001ea20000300800 */
[----:B----4-:R-:W-:-:S03]  /*61be0*/  PRMT R14, R19, 0x7632, R14 ;  /* 0x00007632130e7816 */ /* 0x010fc6000000000e */
[----:B------:R-:W4:Y:S04]  /*61bf0*/  LDL.LU R39, [R1+0x1bc] ;  /* 0x0001bc0001277983 */ /* 0x000f280000300800 */
[----:B------:R-:W2:Y:S01]  /*61c00*/  LDL.LU R18, [R1+0x2afc] ;  /* 0x002afc0001127983 */ /* 0x000ea20000300800 */
[----:B---3--:R-:W-:Y:S02]  /*61c10*/  ISETP.LT.AND P3, PT, R58, UR18, !P1 ;  /* 0x000000123a007c0c */ /* 0x008fe4000cf61270 */
        /* <DEDUP_REMOVED lines=10> */
[----:B------:R-:W-:Y:S01]  /*61cc0*/  ULDC UR14, c[0x0][0x228] ;  /* 0x00008a00000e7ab9 */ /* 0x000fe20000000800 */
[----:B------:R0:W-:Y:S04]  /*61cd0*/  @P3 STG.E.U16 desc[UR8][R4.64], R19 ;  /* 0x0000001304003986 */ /* 0x0001e8000c101508 */
[----:B------:R1:W-:Y:S04]  /*61ce0*/  @P1 STG.E.U16 desc[UR8][R6.64], R14 ;  /* 0x0000000e06001986 */ /* 0x0003e8000c101508 */
[----:B0-----:R-:W2:Y:S04]  /*61cf0*/  LDL.LU R19, [R1+0x2af8] ;  /* 0x002af80001137983 */ /* 0x001ea80000300800 */
[----:B-1----:R-:W3:Y:S04]  /*61d00*/  LDL.LU R7, [R1+0x21c] ;  /* 0x00021c0001077983 */ /* 0x002ee80000300800 */
[----:B---3--:R0:W-:Y:S04]  /*61d10*/  @P6 STG.E.U16 desc[UR8][R8.64], R7 ;  /* 0x0000000708006986 */ /* 0x0081e8000c101508 */
[----:B0-----:R-:W3:Y:S01]  /*61d20*/  LDL.LU R9, [R1+0x1dc] ;  /* 0x0001dc0001097983 */ /* 0x001ee20000300800 */
[----:B--2---:R-:W-:-:S03]  /*61d30*/  IMAD.WIDE R4, R13, 0x2, R18 ;  /* 0x000000020d047825 */ /* 0x004fc600078e0212 */
[----:B------:R0:W-:Y:S01]  /*61d40*/  @P5 STG.E.U16 desc[UR8][R10.64], R12 ;  /* 0x0000000c0a005986 */ /* 0x0001e2000c101508 */
[----:B------:R-:W-:Y:S01]  /*61d50*/  ISETP.LT.AND P5, PT, R57, UR4, !P0 ;  /* 0x0000000439007c0c */ /* 0x000fe2000c7a1270 */
[----:B------:R-:W-:Y:S01]  /*61d60*/  ULDC UR4, c[0x0][0x228] ;  /* 0x00008a0000047ab9 */ /* 0x000fe20000000800 */
[----:B------:R-:W-:Y:S01]  /*61d70*/  IMAD.WIDE R6, R13, 0x2, R20 ;  /* 0x000000020d067825 */ /* 0x000fe200078e0214 */
[----:B------:R-:W-:Y:S01]  /*61d80*/  ISETP.LT.AND P3, PT, R35, UR4, !P0 ;  /* 0x0000000423007c0c */ /* 0x000fe2000c761270 */
[----:B------:R-:W-:Y:S01]  /*61d90*/  ULDC UR4, c[0x0][0x228] ;  /* 0x00008a0000047ab9 */ /* 0x000fe20000000800 */
[----:B------:R-:W2:Y:S01]  /*61da0*/  LDL.LU R35, [R1+0x2af4] ;  /* 0x002af40001237983 */ /* 0x000ea20000300800 */
[----:B0-----:R-:W-:Y:S02]  /*61db0*/  PRMT R10, R15, 0x7632, R10 ;  /* 0x000076320f0a7816 */ /* 0x001fe4000000000a */
[----:B----4-:R-:W-:Y:S01]  /*61dc0*/  PRMT R11, R39, 0x7632, R11 ;  /* 0x00007632270b7816 */ /* 0x010fe2000000000b */
[----:B---3--:R0:W-:Y:S01]  /*61dd0*/  @P4 STG.E.U16 desc[UR8][R4.64], R9 ;  /* 0x0000000904004986 */ /* 0x0081e2000c101508 */
[----:B------:R-:W-:Y:S01]  /*61de0*/  ISETP.LT.AND P4, PT, R34, UR6, !P0 ;  /* 0x0000000622007c0c */ /* 0x000fe2000c781270 */
[----:B------:R-:W-:Y:S01]  /*61df0*/  ULDC UR6, c[0x0][0x228] ;  /* 0x00008a0000067ab9 */ /* 0x000fe20000000800 */
[----:B------:R-:W-:-:S05]  /*61e00*/  PRMT R8, R9, 0x7632, R8 ;  /* 0x0000763209087816 */ /* 0x000fca0000000008 */
[----:B------:R1:W-:Y:S01]  /*61e10*/  @P2 STG.E.U16 desc[UR8][R6.64], R8 ;  /* 0x0000000806002986 */ /* 0x0003e2000c101508 */
[----:B0-----:R-:W-:-:S04]  /*61e20*/  IMAD.WIDE R4, R13, 0x2, R24 ;  /* 0x000000020d047825 */ /* 0x001fc800078e0218 */
[----:B-1----:R-:W-:-:S04]  /*61e30*/  IMAD.WIDE R8, R13, 0x2, R22 ;  /* 0x000000020d087825 */ /* 0x002fc800078e0216 */
[C---:B------:R-:W-:Y:S01]  /*61e40*/  IMAD.WIDE R6, R13.reuse, 0x2, R26 ;  /* 0x000000020d067825 */ /* 0x040fe200078e021a */
[----:B------:R0:W-:Y:S04]  /*61e50*/  @P5 STG.E.U16 desc[UR8][R8.64], R15 ;  /* 0x0000000f08005986 */ /* 0x0001e8000c101508 */
[----:B------:R1:W-:Y:S04]  /*61e60*/  @P4 STG.E.U16 desc[UR8][R4.64], R10 ;  /* 0x0000000a04004986 */ /* 0x0003e8000c101508 */
[----:B------:R3:W-:Y:S04]  /*61e70*/  @P3 STG.E.U16 desc[UR8][R6.64], R39 ;  /* 0x0000002706003986 */ /* 0x0007e8000c101508 */
[----:B0-----:R-:W4:Y:S01]  /*61e80*/  LDL.LU R15, [R1+0x1ac] ;  /* 0x0001ac00010f7983 */ /* 0x001f220000300800 */
[----:B-1----:R-:W-:-:S03]  /*61e90*/  IMAD.WIDE R4, R13, 0x2, R30 ;  /* 0x000000020d047825 */ /* 0x002fc600078e021e */
[----:B---3--:R-:W3:Y:S04]  /*61ea0*/  LDL.LU R39, [R1+0x2af0] ;  /* 0x002af00001277983 */ /* 0x008ee80000300800 */
[----:B------:R0:W-:Y:S04]  /*61eb0*/  STL [R1+0x2aec], R30 ;  /* 0x002aec1e01007387 */ /* 0x0001e80000100800 */
[----:B0-----:R-:W3:Y:S04]  /*61ec0*/  LDL R30, [R1+0x1b0c] ;  /* 0x001b0c00011e7983 */ /* 0x001ee80000100800 */
[----:B------:R0:W-:Y:S04]  /*61ed0*/  STL [R1+0x2ae8], R31 ;  /* 0x002ae81f01007387 */ /* 0x0001e80000100800 */
[----:B0-----:R-:W3:Y:S01]  /*61ee0*/  LDL.LU R31, [R1+0x24c] ;  /* 0x00024c00011f7983 */ /* 0x001ee20000300800 */
[----:B------:R-:W-:Y:S01]  /*61ef0*/  ISETP.LT.AND P2, PT, R60, UR6, !P0 ;  /* 0x000000063c007c0c */ /* 0x000fe2000c741270 */
[----:B------:R-:W-:Y:S01]  /*61f00*/  IMAD.WIDE R8, R13, 0x2, R28 ;  /* 0x000000020d087825 */ /* 0x000fe200078e021c */
[----:B------:R-:W-:Y:S01]  /*61f10*/  ISETP.LT.AND P1, PT, R32, UR4, !P0 ;  /* 0x0000000420007c0c */ /* 0x000fe2000c721270 */
[----:B------:R-:W-:Y:S01]  /*61f20*/  ULDC UR4, c[0x0][0x228] ;  /* 0x00008a0000047ab9 */ /* 0x000fe20000000800 */
[----:B------:R-:W-:-:S02]  /*61f30*/  ULDC UR6, c[0x0][0x228] ;  /* 0x00008a0000067ab9 */ /* 0x000fc40000000800 */
[----:B------:R-:W-:Y:S01]  /*61f40*/  ISETP.LT.AND P6, PT, R38, UR6, !P0 ;  /* 0x0000000626007c0c */ /* 0x000fe2000c7c1270 */
[----:B------:R-:W-:Y:S01]  /*61f50*/  VIADD R7, R36, 0x18 ;  /* 0x0000001824077836 */ /* 0x000fe20000000000 */
[----:B--2---:R-:W-:Y:S02]  /*61f60*/  PRMT R6, R35, 0x7632, R6 ;  /* 0x0000763223067816 */ /* 0x004fe40000000006 */
[----:B------:R-:W-:Y:S01]  /*61f70*/  ISETP.LT.AND P4, PT, R55, UR30, !P0 ;  /* 0x0000001e37007c0c */ /* 0x000fe2000c781270 */
[----:B------:R-:W-:Y:S01]  /*61f80*/  ULDC.64 UR30, c[0x0][0x228] ;  /* 0x00008a00001e7ab9 */ /* 0x000fe20000000a00 */
[----:B------:R-:W-:Y:S01]  /*61f90*/  STL [R1+0x29c0], R35 ;  /* 0x0029c02301007387 */ /* 0x000fe20000100800 */
[----:B------:R-:W-:-:S03]  /*61fa0*/  ULDC UR6, c[0x0][0x228] ;  /* 0x00008a0000067ab9 */ /* 0x000fc60000000800 */
[----:B------:R-:W-:Y:S01]  /*61fb0*/  @P2 STG.E.U16 desc[UR8][R8.64], R11 ;  /* 0x0000000b08002986 */ /* 0x000fe2000c101508 */
[----:B------:R-:W-:Y:S01]  /*61fc0*/  ISETP.LT.AND P2, PT, R33, UR4, !P0 ;  /* 0x0000000421007c0c */ /* 0x000fe2000c741270 */
[----:B------:R-:W-:Y:S02]  /*61fd0*/  ULDC UR4, c[0x0][0x228] ;  /* 0x00008a0000047ab9 */ /* 0x000fe40000000800 */
[----:B------:R-:W-:Y:S01]  /*61fe0*/  ISETP.LT.AND P5, PT, R37, UR4, !P0 ;  /* 0x0000000425007c0c */ /* 0x000fe2000c7a1270 */
[----:B------:R0:W-:Y:S01]  /*61ff0*/  @P1 STG.E.U16 desc[UR8][R4.64], R35 ;  /* 0x0000002304001986 */ /* 0x0001e2000c101508 */
[----:B------:R-:W-:Y:S02]  /*62000*/  ULDC UR4, c[0x0][0x228] ;  /* 0x00008a0000047ab9 */ /* 0x000fe40000000800 */
[----:B------:R-:W-:Y:S01]  /*62010*/  ISETP.LT.AND P3, PT, R56, UR4, !P0 ;  /* 0x0000000438007c0c */ /* 0x000fe2000c761270 */
[----:B------:R-:W-:Y:S01]  /*62020*/  ULDC UR4, c[0x0][0x248] ;  /* 0x0000920000047ab9 */ /* 0x000fe20000000800 */
[----:B------:R-:W-:Y:S01]  /*62030*/  ISETP.GE.AND P1, PT, R7, UR31, PT ;  /* 0x0000001f07007c0c */ /* 0x000fe2000bf26270 */
[----:B0-----:R-:W-:-:S05]  /*62040*/  IMAD.WIDE R4, R13, 0x2, R40 ;  /* 0x000000020d047825 */ /* 0x001fca00078e0228 */
[----:B------:R0:W-:Y:S01]  /*62050*/  @P2 STG.E.U16 desc[UR8][R4.64], R6 ;  /* 0x0000000604002986 */ /* 0x0001e2000c101508 */
[----:B------:R-:W-:-:S04]  /*62060*/  IMAD.WIDE R8, R13, 0x2, R46 ;  /* 0x000000020d087825 */ /* 0x000fc800078e022e */
[----:B------:R-:W-:-:S04]  /*62070*/  IMAD.WIDE R10, R13, 0x2, R48 ;  /* 0x000000020d0a7825 */ /* 0x000fc800078e0230 */
[----:B0-----:R-:W-:-:S04]  /*62080*/  IMAD.WIDE R4, R13, 0x2, R42 ;  /* 0x000000020d047825 */ /* 0x001fc800078e022a */
[----:B------:R-:W-:Y:S01]  /*62090*/  IMAD.WIDE R6, R13, 0x2, R44 ;  /* 0x000000020d067825 */ /* 0x000fe200078e022c */
[----:B----4-:R-:W-:Y:S02]  /*620a0*/  PRMT R14, R15, 0x7632, R14 ;  /* 0x000076320f0e7816 */ /* 0x010fe4000000000e */
[----:B---3--:R-:W-:Y:S01]  /*620b0*/  PRMT R12, R31, 0x7632, R12 ;  /* 0x000076321f0c7816 */ /* 0x008fe2000000000c */
[----:B------:R0:W-:Y:S04]  /*620c0*/  @P6 STG.E.U16 desc[UR8][R4.64], R31 ;  /* 0x0000001f04006986 */ /* 0x0001e8000c101508 */
[----:B------:R1:W-:Y:S04]  /*620d0*/  @P5 STG.E.U16 desc[UR8][R6.64], R12 ;  /* 0x0000000c06005986 */ /* 0x0003e8000c101508 */
[----:B------:R2:W-:Y:S04]  /*620e0*/  @P4 STG.E.U16 desc[UR8][R8.64], R15 ;  /* 0x0000000f08004986 */ /* 0x0005e8000c101508 */
[----:B------:R3:W-:Y:S01]  /*620f0*/  @P3 STG.E.U16 desc[UR8][R10.64], R14 ;  /* 0x0000000e0a003986 */ /* 0x0007e2000c101508 */
[----:B------:R-:W-:Y:S01]  /*62100*/  ISETP.LT.AND P3, PT, R30, UR10, !P1 ;  /* 0x0000000a1e007c0c */ /* 0x000fe2000cf61270 */
[----:B0-----:R-:W-:-:S02]  /*62110*/  VIADD R4, R13, UR4 ;  /* 0x000000040d047c36 */ /* 0x001fc40008000000 */
[C---:B-1----:R-:W-:Y:S01]  /*62120*/  IMAD.WIDE R6, R13.reuse, 0x2, R50 ;  /* 0x000000020d067825 */ /* 0x042fe200078e0232 */
[----:B------:R-:W-:Y:S01]  /*62130*/  ISETP.LT.AND P5, PT, R58, UR6, !P0 ;  /* 0x000000063a007c0c */ /* 0x000fe2000c7a1270 */
[----:B------:R-:W-:Y:S01]  /*62140*/  ULDC UR6, c[0x0][0x228] ;  /* 0x00008a0000067ab9 */ /* 0x000fe20000000800 */
[----:B--2---:R-:W2:Y:S01]  /*62150*/  LDL.LU R15, [R1+0x220] ;  /* 0x00022000010f7983 */ /* 0x004ea20000300800 */
[----:B------:R-:W-:Y:S01]  /*62160*/  IMAD.WIDE R8, R13, 0x2, R52 ;  /* 0x000000020d087825 */ /* 0x000fe200078e0234 */
[----:B------:R-:W-:Y:S01]  /*62170*/  PRMT R5, R39, 0x7632, R5 ;  /* 0x0000763227057816 */ /* 0x000fe20000000005 */
[----:B------:R-:W-:Y:S01]  /*62180*/  ULDC UR4, c[0x0][0x228] ;  /* 0x00008a0000047ab9 */ /* 0x000fe20000000800 */
[----:B------:R-:W4:Y:S01]  /*62190*/  LDL R35, [R1+0x2640] ;  /* 0x0026400001237983 */ /* 0x000f220000100800 */
[----:B------:R-:W-:-:S03]  /*621a0*/  ULDC UR10, c[0x0][0x228] ;  /* 0x00008a00000a7ab9 */ /* 0x000fc60000000800 */
[----:B------:R-:W4:Y:S04]  /*621b0*/  LDL R30, [R1+0x2a0] ;  /* 0x0002a000011e7983 */ /* 0x000f280000100800 */
[----:B------:R-:W4:Y:S04]  /*621c0*/  LDL.LU R31, [R1+0x280] ;  /* 0x00028000011f7983 */ /* 0x000f280000300800 */
[----:B------:R-:W4:Y:S01]  /*621d0*/  LDL.LU R13, [R1+0x230] ;  /* 0x00023000010d7983 */ /* 0x000f220000300800 */
[----:B------:R-:W-:Y:S01]  /*621e0*/  ISETP.LT.AND P0, PT, R59, UR12, !P0 ;  /* 0x0000000c3b007c0c */ /* 0x000fe2000c701270 */
[----:B---3--:R-:W-:Y:S01]  /*621f0*/  IMAD.WIDE R10, R4, 0x2, R2 ;  /* 0x00000002040a7825 */ /* 0x008fe200078e0202 */
[----:B------:R-:W-:Y:S01]  /*62200*/  ISETP.LT.AND P4, PT, R61, UR6, !P1 ;  /* 0x000000063d007c0c */ /* 0x000fe2000cf81270 */
[----:B------:R-:W-:Y:S01]  /*62210*/  ULDC UR6, c[0x0][0x228] ;  /* 0x00008a0000067ab9 */ /* 0x000fe20000000800 */
[----:B------:R0:W-:Y:S01]  /*62220*/  @P5 STG.E.U16 desc[UR8][R6.64], R39 ;  /* 0x0000002706005986 */ /* 0x0001e2000c101508 */
[----:B------:R-:W-:Y:S01]  /*62230*/  ISETP.LT.AND P2, PT, R54, UR6, !P1 ;  /* 0x0000000636007c0c */ /* 0x000fe2000cf41270 */
[----:B------:R-:W-:Y:S01]  /*62240*/  ULDC UR12, c[0x0][0x228] ;  /* 0x00008a00000c7ab9 */ /* 0x000fe20000000800 */
[----:B------:R-:W-:-:S06]  /*62250*/  ULDC UR6, c[0x0][0x228] ;  /* 0x00008a0000067ab9 */ /* 0x000fcc0000000800 */
[----:B------:R1:W-:Y:S01]  /*62260*/  @P0 STG.E.U16 desc[UR8][R8.64], R5 ;  /* 0x0000000508000986 */ /* 0x0003e2000c101508 */
[----:B------:R-:W-:Y:S01]  /*62270*/  ISETP.LT.AND P0, PT, R0, UR4, !P1 ;  /* 0x0000000400007c0c */ /* 0x000fe2000cf01270 */
[----:B------:R-:W-:Y:S01]  /*62280*/  ULDC UR4, c[0x0][0x228] ;  /* 0x00008a0000047ab9 */ /* 0x000fe20000000800 */
[C---:B0-----:R-:W-:Y:S01]  /*62290*/  IMAD.WIDE R6, R4.reuse, 0x2, R16 ;  /* 0x0000000204067825 */ /* 0x041fe200078e0210 */
[----:B------:R-:W-:Y:S01]  /*622a0*/  ISETP.LT.AND P5, PT, R57, UR12, !P1 ;  /* 0x0000000c39007c0c */ /* 0x000fe2000cfa1270 */
[----:B------:R-:W3:Y:S01]  /*622b0*/  LDL R39, [R1+0x1b0c] ;  /* 0x001b0c0001277983 */ /* 0x000ee20000100800 */
[----:B------:R-:W-:Y:S01]  /*622c0*/  ULDC UR12, c[0x0][0x228] ;  /* 0x00008a00000c7ab9 */ /* 0x000fe20000000800 */
[----:B-1----:R-:W-:Y:S02]  /*622d0*/  IMAD.WIDE R8, R4, 0x2, R18 ;  /* 0x0000000204087825 */ /* 0x002fe400078e0212 */
[----:B------:R0:W-:Y:S04]  /*622e0*/  STL [R1+0x2ae4], R17 ;  /* 0x002ae41101007387 */ /* 0x0001e80000100800 */
[----:B0-----:R-:W3:Y:S01]  /*622f0*/  LDL.LU R17, [R1+0x290] ;  /* 0x0002900001117983 */ /* 0x001ee20000300800 */
[----:B--2---:R-:W-:-:S02]  /*62300*/  PRMT R5, R15, 0x7632, R5 ;  /* 0x000076320f057816 */ /* 0x004fc40000000005 */
[----:B----4-:R-:W-:Y:S01]  /*62310*/  PRMT R12, R13, 0x7632, R12 ;  /* 0x000076320d0c7816 */ /* 0x010fe2000000000c */
[----:B------:R-:W-:Y:S04]  /*62320*/  @P4 STG.E.U16 desc[UR8][R10.64], R13 ;  /* 0x0000000d0a004986 */ /* 0x000fe8000c101508 */
[----:B------:R0:W-:Y:S04]  /*62330*/  @P3 STG.E.U16 desc[UR8][R6.64], R12 ;  /* 0x0000000c06003986 */ /* 0x0001e8000c101508 */
[----:B------:R1:W-:Y:S01]  /*62340*/  @P2 STG.E.U16 desc[UR8][R8.64], R15 ;  /* 0x0000000f08002986 */ /* 0x0003e2000c101508 */
[----:B0-----:R-:W-:Y:S01]  /*62350*/  IMAD.WIDE R6, R4, 0x2, R20 ;  /* 0x0000000204067825 */ /* 0x001fe200078e0214 */
[----:B------:R-:W-:-:S02]  /*62360*/  PRMT R14, R31, 0x7632, R14 ;  /* 0x000076321f0e7816 */ /* 0x000fc4000000000e */
[----:B-1----:R-:W2:Y:S04]  /*62370*/  LDL.LU R15, [R1+0x2b0] ;  /* 0x0002b000010f7983 */ /* 0x002ea80000300800 */
[----:B------:R0:W-:Y:S02]  /*62380*/  @P0 STG.E.U16 desc[UR8][R6.64], R5 ;  /* 0x0000000506000986 */ /* 0x0001e4000c101508 */
[----:B0-----:R-:W-:Y:S01]  /*62390*/  IMAD.WIDE R6, R4, 0x2, R22 ;  /* 0x0000000204067825 */ /* 0x001fe200078e0216 */
[----:B------:R-:W-:Y:S02]  /*623a0*/  PRMT R5, R30, 0x7632, R5 ;  /* 0x000076321e057816 */ /* 0x000fe40000000005 */
[----:B------:R-:W4:Y:S04]  /*623b0*/  LDL.LU R30, [R1+0x2aec] ;  /* 0x002aec00011e7983 */ /* 0x000f280000300800 */
[----:B------:R0:W-:Y:S04]  /*623c0*/  @P5 STG.E.U16 desc[UR8][R6.64], R31 ;  /* 0x0000001f06005986 */ /* 0x0001e8000c101508 */
[----:B0-----:R-:W3:Y:S04]  /*623d0*/  LDL.LU R31, [R1+0x2ae8] ;  /* 0x002ae800011f7983 */ /* 0x001ee80000300800 */
[----:B------:R-:W2:Y:S01]  /*623e0*/  LDL.LU R7, [R1+0x2a0] ;  /* 0x0002a00001077983 */ /* 0x000ea20000300800 */
[----:B------:R-:W-:-:S02]  /*623f0*/  ISETP.LT.AND P4, PT, R34, UR10, !P1 ;  /* 0x0000000a22007c0c */ /* 0x000fc4000cf81270 */
[----:B------:R-:W-:Y:S01]  /*62400*/  ISETP.LT.AND P3, PT, R35, UR4, !P1 ;  /* 0x0000000423007c0c */ /* 0x000fe2000cf61270 */
[----:B------:R-:W-:Y:S01]  /*62410*/  IMAD.WIDE R8, R4, 0x2, R24 ;  /* 0x0000000204087825 */ /* 0x000fe200078e0218 */
[----:B------:R-:W-:-:S03]  /*62420*/  ULDC UR4, c[0x0][0x228] ;  /* 0x00008a0000047ab9 */ /* 0x000fc60000000800 */
[----:B------:R-:W-:Y:S01]  /*62430*/  IMAD.WIDE R10, R4, 0x2, R26 ;  /* 0x00000002040a7825 */ /* 0x000fe200078e021a */
[----:B------:R-:W-:Y:S01]  /*62440*/  ISETP.LT.AND P2, PT, R60, UR6, !P1 ;  /* 0x000000063c007c0c */ /* 0x000fe2000cf41270 */
[----:B------:R-:W-:Y:S01]  /*62450*/  ULDC UR6, c[0x0][0x228] ;  /* 0x00008a0000067ab9 */ /* 0x000fe20000000800 */
[----:B------:R-:W-:-:S03]  /*62460*/  ULDC UR10, c[0x0][0x228] ;  /* 0x00008a00000a7ab9 */ /* 0x000fc60000000800 */
[----:B------:R-:W-:Y:S01]  /*62470*/  @P4 STG.E.U16 desc[UR8][R8.64], R14 ;  /* 0x0000000e08004986 */ /* 0x000fe2000c101508 */
[----:B------:R-:W-:Y:S01]  /*62480*/  ISETP.LT.AND P0, PT, R32, UR4, !P1 ;  /* 0x0000000420007c0c */ /* 0x000fe2000cf01270 */
[C---:B------:R-:W-:Y:S01]  /*62490*/  IMAD.WIDE R12, R4.reuse, 0x2, R28 ;  /* 0x00000002040c7825 */ /* 0x040fe200078e021c */
[----:B------:R-:W-:Y:S01]  /*624a0*/  ULDC UR4, c[0x0][0x228] ;  /* 0x00008a0000047ab9 */ /* 0x000fe20000000800 */
[----:B---3--:R-:W-:Y:S04]  /*624b0*/  STL [R1+0x2ae0], R31 ;  /* 0x002ae01f01007387 */ /* 0x008fe80000100800 */
[----:B--2---:R4:W-:Y:S02]  /*624c0*/  @P3 STG.E.U16 desc[UR8][R10.64], R7 ;  /* 0x000000070a003986 */ /* 0x0049e4000c101508 */
[----:B----4-:R-:W-:-:S02]  /*624d0*/  IMAD.WIDE R6, R4, 0x2, R30 ;  /* 0x0000000204067825 */ /* 0x010fc400078e021e */
[----:B------:R-:W2:Y:S04]  /*624e0*/  LDL.LU R31, [R1+0x2f0] ;  /* 0x0002f000011f7983 */ /* 0x000ea80000300800 */
[----:B------:R0:W-:Y:S04]  /*624f0*/  @P2 STG.E.U16 desc[UR8][R12.64], R5 ;  /* 0x000000050c002986 */ /* 0x0001e8000c101508 */
[----:B------:R1:W-:Y:S01]  /*62500*/  @P0 STG.E.U16 desc[UR8][R6.64], R17 ;  /* 0x0000001106000986 */ /* 0x0003e2000c101508 */
[----:B0-----:R-:W-:-:S03]  /*62510*/  PRMT R5, R17, 0x7632, R5 ;  /* 0x0000763211057816 */ /* 0x001fc60000000005 */
[----:B-1----:R-:W3:Y:S01]  /*62520*/  LDL.LU R17, [R1+0x350] ;  /* 0x0003500001117983 */ /* 0x002ee20000300800 */
[----:B------:R-:W-:Y:S01]  /*62530*/  ISETP.LT.AND P2, PT, R33, UR4, !P1 ;  /* 0x0000000421007c0c */ /* 0x000fe2000cf41270 */
[----:B------:R-:W-:Y:S01]  /*62540*/  ULDC UR4, c[0x0][0x228] ;  /* 0x00008a0000047ab9 */ /* 0x000fe20000000800 */
[----:B------:R-:W-:Y:S01]  /*62550*/  ISETP.LT.AND P6, PT, R38, UR6, !P1 ;  /* 0x0000000626007c0c */ /* 0x000fe2000cfc1270 */
[----:B------:R-:W-:Y:S01]  /*62560*/  IMAD.WIDE R6, R4, 0x2, R40 ;  /* 0x0000000204067825 */ /* 0x000fe200078e0228 */
[----:B------:R-:W-:Y:S01]  /*62570*/  ISETP.LT.AND P5, PT, R37, UR4, !P1 ;  /* 0x0000000425007c0c */ /* 0x000fe2000cfa1270 */
[----:B------:R-:W-:Y:S02]  /*62580*/  ULDC UR4, c[0x0][0x228] ;  /* 0x00008a0000047ab9 */ /* 0x000fe40000000800 */
[----:B------:R-:W-:Y:S01]  /*62590*/  VIADD R8, R36, 0x19 ;  /* 0x0000001924087836 */ /* 0x000fe20000000000 */
[----:B------:R-:W-:Y:S01]  /*625a0*/  ISETP.LT.AND P3, PT, R55, UR32, !P1 ;  /* 0x0000002037007c0c */ /* 0x000fe2000cf61270 */
[----:B------:R-:W-:Y:S01]  /*625b0*/  ULDC.64 UR32, c[0x0][0x228] ;  /* 0x00008a0000207ab9 */ /* 0x000fe20000000a00 */
[----:B------:R-:W-:Y:S01]  /*625c0*/  IMAD.WIDE R10, R4, 0x2, R46 ;  /* 0x00000002040a7825 */ /* 0x000fe200078e022e */
[----:B------:R-:W-:Y:S01]  /*625d0*/  PRMT R14, R15, 0x7632, R14 ;  /* 0x000076320f0e7816 */ /* 0x000fe2000000000e */
[----:B------:R-:W-:Y:S01]  /*625e0*/  ULDC UR6, c[0x0][0x228] ;  /* 0x00008a0000067ab9 */ /* 0x000fe20000000800 */
[----:B------:R0:W-:Y:S01]  /*625f0*/  @P2 STG.E.U16 desc[UR8][R6.64], R5 ;  /* 0x0000000506002986 */ /* 0x0001e2000c101508 */
[----:B------:R-:W-:Y:S01]  /*62600*/  ISETP.GE.AND P0, PT, R8, UR33, PT ;  /* 0x0000002108007c0c */ /* 0x000fe2000bf06270 */
[----:B------:R-:W-:Y:S01]  /*62610*/  IMAD.WIDE R8, R4, 0x2, R44 ;  /* 0x0000000204087825 */ /* 0x000fe200078e022c */
[----:B------:R-:W-:Y:S01]  /*62620*/  ISETP.LT.AND P4, PT, R56, UR4, !P1 ;  /* 0x0000000438007c0c */ /* 0x000fe2000cf81270 */
[----:B------:R-:W-:-:S02]  /*62630*/  ULDC UR4, c[0x0][0x228] ;  /* 0x00008a0000047ab9 */ /* 0x000fc40000000800 */
[----:B0-----:R-:W-:-:S04]  /*62640*/  IMAD.WIDE R6, R4, 0x2, R42 ;  /* 0x0000000204067825 */ /* 0x001fc800078e022a */
[----:B------:R-:W-:Y:S01]  /*62650*/  IMAD.WIDE R12, R4, 0x2, R48 ;  /* 0x00000002040c7825 */ /* 0x000fe200078e0230 */
[----:B--2---:R-:W-:Y:S01]  /*62660*/  PRMT R5, R31, 0x7632, R5 ;  /* 0x000076321f057816 */ /* 0x004fe20000000005 */
[----:B------:R0:W-:Y:S04]  /*62670*/  @P6 STG.E.U16 desc[UR8][R6.64], R31 ;  /* 0x0000001f06006986 */ /* 0x0001e8000c101508 */
[----:B------:R-:W-:Y:S01]  /*62680*/  @P5 STG.E.U16 desc[UR8][R8.64], R5 ;  /* 0x0000000508005986 */ /* 0x000fe2000c101508 */
[----:B------:R-:W-:Y:S01]  /*62690*/  ISETP.LT.AND P5, PT, R58, UR4, !P1 ;  /* 0x000000043a007c0c */ /* 0x000fe2000cfa1270 */
[----:B------:R-:W-:Y:S02]  /*626a0*/  ULDC UR4, c[0x0][0x228] ;  /* 0x00008a0000047ab9 */ /* 0x000fe40000000800 */
[----:B------:R1:W-:Y:S01]  /*626b0*/  @P3 STG.E.U16 desc[UR8][R10.64], R15 ;  /* 0x0000000f0a003986 */ /* 0x0003e2000c101508 */
[----:B0-----:R-:W-:-:S03]  /*626c0*/  IMAD.WIDE R6, R4, 0x2, R50 ;  /* 0x0000000204067825 */ /* 0x001fc600078e0232 */
[----:B------:R-:W-:Y:S06]  /*626d0*/  @P4 STG.E.U16 desc[UR8][R12.64], R14 ;  /* 0x0000000e0c004986 */ /* 0x000fec000c101508 */
[----:B---3--:R0:W-:Y:S01]  /*626e0*/  @P5 STG.E.U16 desc[UR8][R6.64], R17 ;  /* 0x0000001106005986 */ /* 0x0081e2000c101508 */
[----:B-1----:R-:W-:-:S03]  /*626f0*/  PRMT R10, R17, 0x7632, R10 ;  /* 0x00007632110a7816 */ /* 0x002fc6000000000a */
[----:B------:R-:W2:Y:S04]  /*62700*/  LDL.LU R15, [R1+0x300] ;  /* 0x00030000010f7983 */ /* 0x000ea80000300800 */
[----:B------:R-:W3:Y:S04]  /*62710*/  LDL.LU R31, [R1+0x360] ;  /* 0x00036000011f7983 */ /* 0x000ee80000300800 */
[----:B0-----:R-:W4:Y:S01]  /*62720*/  LDL.LU R17, [R1+0x2ae4] ;  /* 0x002ae40001117983 */ /* 0x001f220000300800 */
[----:B------:R-:W-:Y:S01]  /*62730*/  ISETP.LT.AND P4, PT, R61, UR4, !P0 ;  /* 0x000000043d007c0c */ /* 0x000fe2000c781270 */
[----:B------:R-:W-:-:S02]  /*62740*/  ULDC UR4, c[0x0][0x248] ;  /* 0x0000920000047ab9 */ /* 0x000fc40000000800 */
[C---:B------:R-:W-:Y:S01]  /*62750*/  VIADD R12, R4.reuse, UR4 ;  /* 0x00000004040c7c36 */ /* 0x040fe20008000000 */
[----:B------:R-:W-:Y:S01]  /*62760*/  ISETP.LT.AND P1, PT, R59, UR12, !P1 ;  /* 0x0000000c3b007c0c */ /* 0x000fe2000cf21270 */
[----:B------:R-:W-:Y:S01]  /*62770*/  IMAD.WIDE R4, R4, 0x2, R52 ;  /* 0x0000000204047825 */ /* 0x000fe200078e0234 */
[----:B------:R-:W-:Y:S01]  /*62780*/  ISETP.LT.AND P3, PT, R39, UR10, !P0 ;  /* 0x0000000a27007c0c */ /* 0x000fe2000c761270 */
[----:B------:R-:W-:Y:S01]  /*62790*/  ULDC UR4, c[0x0][0x228] ;  /* 0x00008a0000047ab9 */ /* 0x000fe20000000800 */
[----:B------:R-:W-:Y:S01]  /*627a0*/  ISETP.LT.AND P2, PT, R54, UR6, !P0 ;  /* 0x0000000636007c0c */ /* 0x000fe2000c741270 */
[C---:B----4-:R-:W-:Y:S01]  /*627b0*/  IMAD.WIDE R6, R12.reuse, 0x2, R16 ;  /* 0x000000020c067825 */ /* 0x050fe200078e0210 */
[----:B------:R0:W-:Y:S01]  /*627c0*/  STL [R1+0x2adc], R17 ;  /* 0x002adc1101007387 */ /* 0x0001e20000100800 */
[----:B------:R-:W-:Y:S01]  /*627d0*/  ULDC UR12, c[0x0][0x228] ;  /* 0x00008a00000c7ab9 */ /* 0x000fe20000000800 */
[----:B---3--:R-:W-:Y:S01]  /*627e0*/  PRMT R14, R31, 0x7632, R14 ;  /* 0x000076321f0e7816 */ /* 0x008fe2000000000e */
[----:B------:R-:W-:-:S04]  /*627f0*/  IMAD.WIDE R8, R12, 0x2, R2 ;  /* 0x000000020c087825 */ /* 0x000fc800078e0202 */
[----:B------:R1:W-:Y:S01]  /*62800*/  @P1 STG.E.U16 desc[UR8][R4.64], R10 ;  /* 0x0000000a04001986 */ /* 0x0003e2000c101508 */
[----:B------:R-:W-:Y:S01]  /*62810*/  ULDC UR10, c[0x0][0x228] ;  /* 0x00008a00000a7ab9 */ /* 0x000fe20000000800 */
[----:B------:R-:W-:Y:S02]  /*62820*/  ULDC UR6, c[0x0][0x228] ;  /* 0x00008a0000067ab9 */ /* 0x000fe40000000800 */
[----:B0-----:R-:W3:Y:S01]  /*62830*/  LDL.LU R17, [R1+0x340] ;  /* 0x0003400001117983 */ /* 0x001ee20000300800 */
[----:B------:R-:W-:Y:S01]  /*62840*/  ISETP.LT.AND P1, PT, R0, UR4, !P0 ;  /* 0x0000000400007c0c */ /* 0x000fe2000c721270 */
[----:B------:R-:W-:Y:S01]  /*62850*/  ULDC UR4, c[0x0][0x228] ;  /* 0x00008a0000047ab9 */ /* 0x000fe20000000800 */
[----:B-1----:R-:W-:Y:S01]  /*62860*/  IMAD.WIDE R4, R12, 0x2, R18 ;  /* 0x000000020c047825 */ /* 0x002fe200078e0212 */
[----:B------:R-:W-:Y:S01]  /*62870*/  ISETP.LT.AND P5, PT, R57, UR12, !P0 ;  /* 0x0000000c39007c0c */ /* 0x000fe2000c7a1270 */
[----:B------:R0:W-:Y:S01]  /*62880*/  STL [R1+0x2ad8], R19 ;  /* 0x002ad81301007387 */ /* 0x0001e20000100800 */
[----:B------:R-:W-:-:S03]  /*62890*/  ULDC UR12, c[0x0][0x228] ;  /* 0x00008a00000c7ab9 */ /* 0x000fc60000000800 */
[----:B0-----:R-:W4:Y:S01]  /*628a0*/  LDL.LU R19, [R1+0x380] ;  /* 0x0003800001137983 */ /* 0x001f220000300800 */
[----:B---3--:R-:W-:-:S03]  /*628b0*/  PRMT R11, R17, 0x7632, R11 ;  /* 0x00007632110b7816 */ /* 0x008fc6000000000b */
[----:B------:R0:W-:Y:S04]  /*628c0*/  @P4 STG.E.U16 desc[UR8][R8.64], R17 ;  /* 0x0000001108004986 */ /* 0x0001e8000c101508 */
[----:B------:R1:W-:Y:S04]  /*628d0*/  @P3 STG.E.U16 desc[UR8][R6.64], R11 ;  /* 0x0000000b06003986 */ /* 0x0003e8000c101508 */
[----:B--2---:R2:W-:Y:S04]  /*628e0*/  @P2 STG.E.U16 desc[UR8][R4.64], R15 ;  /* 0x0000000f04002986 */ /* 0x0045e8000c101508 */
[----:B0-----:R-:W3:Y:S01]  /*628f0*/  LDL.LU R17, [R1+0x370] ;  /* 0x0003700001117983 */ /* 0x001ee20000300800 */
[----:B-1----:R-:W-:Y:S01]  /*62900*/  PRMT R6, R15, 0x7632, R6 ;  /* 0x000076320f067816 */ /* 0x002fe20000000006 */
[----:B--2---:R-:W-:-:S02]  /*62910*/  IMAD.WIDE R4, R12, 0x2, R20 ;  /* 0x000000020c047825 */ /* 0x004fc400078e0214 */
[----:B------:R-:W2:Y:S04]  /*62920*/  LDL.LU R15, [R1+0x3a0] ;  /* 0x0003a000010f7983 */ /* 0x000ea80000300800 */
[----:B------:R0:W-:Y:S02]  /*62930*/  @P1 STG.E.U16 desc[UR8][R4.64], R6 ;  /* 0x0000000604001986 */ /* 0x0001e4000c101508 */
[----:B0-----:R-:W-:-:S05]  /*62940*/  IMAD.WIDE R4, R12, 0x2, R22 ;  /* 0x000000020c047825 */ /* 0x001fca00078e0216 */
[----:B------:R0:W-:Y:S04]  /*62950*/  @P5 STG.E.U16 desc[UR8][R4.64], R31 ;  /* 0x0000001f04005986 */ /* 0x0001e8000c101508 */
[----:B0-----:R-:W2:Y:S01]  /*62960*/  LDL.LU R31, [R1+0x2ae0] ;  /* 0x002ae000011f7983 */ /* 0x001ea20000300800 */
[----:B------:R-:W-:Y:S02]  /*62970*/  ISETP.LT.AND P4, PT, R34, UR10, !P0 ;  /* 0x0000000a22007c0c */ /* 0x000fe4000c781270 */
[----:B------:R-:W-:Y:S01]  /*62980*/  ISETP.LT.AND P3, PT, R35, UR4, !P0 ;  /* 0x0000000423007c0c */ /* 0x000fe2000c761270 */
[----:B------:R-:W-:Y:S01]  /*62990*/  ULDC UR4, c[0x0][0x228] ;  /* 0x00008a0000047ab9 */ /* 0x000fe20000000800 */
[----:B------:R-:W-:Y:S01]  /*629a0*/  ISETP.LT.AND P2, PT, R60, UR6, !P0 ;  /* 0x000000063c007c0c */ /* 0x000fe2000c741270 */
[----:B------:R-:W-:Y:S01]  /*629b0*/  IMAD.WIDE R6, R12, 0x2, R24 ;  /* 0x000000020c067825 */ /* 0x000fe200078e0218 */
[----:B------:R-:W-:Y:S01]  /*629c0*/  ISETP.LT.AND P1, PT, R32, UR4, !P0 ;  /* 0x0000000420007c0c */ /* 0x000fe2000c721270 */
[----:B------:R-:W-:Y:S01]  /*629d0*/  STL [R1+0x2ad4], R30 ;  /* 0x002ad41e01007387 */ /* 0x000fe20000100800 */
[----:B----4-:R-:W-:Y:S01]  /*629e0*/  PRMT R13, R19, 0x7632, R13 ;  /* 0x00007632130d7816 */ /* 0x010fe2000000000d */
[C---:B------:R-:W-:Y:S01]  /*629f0*/  IMAD.WIDE R8, R12.reuse, 0x2, R26 ;  /* 0x000000020c087825 */ /* 0x040fe200078e021a */
[----:B------:R-:W-:Y:S01]  /*62a00*/  ULDC UR4, c[0x0][0x228] ;  /* 0x00008a0000047ab9 */ /* 0x000fe20000000800 */
[----:B------:R-:W-:Y:S01]  /*62a10*/  ULDC UR6, c[0x0][0x228] ;  /* 0x00008a0000067ab9 */ /* 0x000fe20000000800 */
[----:B------:R-:W-:Y:S01]  /*62a20*/  ULDC UR10, c[0x0][0x228] ;  /* 0x00008a00000a7ab9 */ /* 0x000fe20000000800 */
[C---:B------:R-:W-:Y:S01]  /*62a30*/  IMAD.WIDE R10, R12.reuse, 0x2, R28 ;  /* 0x000000020c0a7825 */ /* 0x040fe200078e021c */
[----:B------:R3:W-:Y:S04]  /*62a40*/  @P4 STG.E.U16 desc[UR8][R6.64], R14 ;  /* 0x0000000e06004986 */ /* 0x0007e8000c101508 */
[----:B------:R-:W-:Y:S04]  /*62a50*/  @P3 STG.E.U16 desc[UR8][R8.64], R19 ;  /* 0x0000001308003986 */ /* 0x000fe8000c101508 */
[----:B------:R-:W-:Y:S01]  /*62a60*/  @P2 STG.E.U16 desc[UR8][R10.64], R13 ;  /* 0x0000000d0a002986 */ /* 0x000fe2000c101508 */
[----:B---3--:R-:W-:Y:S01]  /*62a70*/  PRMT R6, R17, 0x7632, R6 ;  /* 0x0000763211067816 */ /* 0x008fe20000000006 */
[----:B--2---:R-:W-:-:S02]  /*62a80*/  IMAD.WIDE R4, R12, 0x2, R30 ;  /* 0x000000020c047825 */ /* 0x004fc400078e021e */
        /* <DEDUP_REMOVED lines=10> */
[----:B------:R-:W-:-:S02]  /*62b30*/  ULDC UR4, c[0x0][0x228] ;  /* 0x00008a0000047ab9 */ /* 0x000fc40000000800 */
[----:B------:R-:W-:Y:S01]  /*62b40*/  VIADD R7, R36, 0x1a ;  /* 0x0000001a24077836 */ /* 0x000fe20000000000 */
[----:B------:R-:W-:Y:S01]  /*62b50*/  ISETP.LT.AND P3, PT, R55, UR30, !P0 ;  /* 0x0000001e37007c0c */ /* 0x000fe2000c761270 */
[----:B------:R-:W-:Y:S01]  /*62b60*/  ULDC.64 UR30, c[0x0][0x228] ;  /* 0x00008a00001e7ab9 */ /* 0x000fe20000000a00 */
[----:B------:R-:W-:Y:S01]  /*62b70*/  PRMT R13, R15, 0x7632, R13 ;  /* 0x000076320f0d7816 */ /* 0x000fe2000000000d */
[----:B------:R-:W-:Y:S01]  /*62b80*/  IMAD.WIDE R8, R12, 0x2, R46 ;  /* 0x000000020c087825 */ /* 0x000fe200078e022e */
[----:B------:R-:W-:Y:S01]  /*62b90*/  ISETP.GE.AND P1, PT, R7, UR31, PT ;  /* 0x0000001f07007c0c */ /* 0x000fe2000bf26270 */
[----:B------:R0:W-:Y:S01]  /*62ba0*/  @P2 STG.E.U16 desc[UR8][R4.64], R6 ;  /* 0x0000000604002986 */ /* 0x0001e2000c101508 */
[----:B------:R-:W-:Y:S01]  /*62bb0*/  ISETP.LT.AND P4, PT, R56, UR4, !P0 ;  /* 0x0000000438007c0c */ /* 0x000fe2000c781270 */
[----:B------:R-:W-:Y:S01]  /*62bc0*/  ULDC UR4, c[0x0][0x228] ;  /* 0x00008a0000047ab9 */ /* 0x000fe20000000800 */
[----:B------:R-:W-:Y:S01]  /*62bd0*/  IMAD.WIDE R10, R12, 0x2, R48 ;  /* 0x000000020c0a7825 */ /* 0x000fe200078e0230 */
[----:B------:R-:W-:-:S03]  /*62be0*/  ULDC UR6, c[0x0][0x228] ;  /* 0x00008a0000067ab9 */ /* 0x000fc60000000800 */
[----:B0-----:R-:W-:-:S04]  /*62bf0*/  IMAD.WIDE R4, R12, 0x2, R42 ;  /* 0x000000020c047825 */ /* 0x001fc800078e022a */
[----:B------:R-:W-:Y:S01]  /*62c00*/  IMAD.WIDE R6, R12, 0x2, R44 ;  /* 0x000000020c067825 */ /* 0x000fe200078e022c */
[----:B------:R0:W-:Y:S04]  /*62c10*/  @P6 STG.E.U16 desc[UR8][R4.64], R15 ;  /* 0x0000000f04006986 */ /* 0x0001e8000c101508 */
[----:B------:R1:W-:Y:S01]  /*62c20*/  @P5 STG.E.U16 desc[UR8][R6.64], R13 ;  /* 0x0000000d06005986 */ /* 0x0003e2000c101508 */
[----:B------:R-:W-:Y:S01]  /*62c30*/  ISETP.LT.AND P5, PT, R58, UR4, !P0 ;  /* 0x000000043a007c0c */ /* 0x000fe2000c7a1270 */
[----:B------:R-:W-:Y:S01]  /*62c40*/  ULDC UR4, c[0x0][0x228] ;  /* 0x00008a0000047ab9 */ /* 0x000fe20000000800 */
[----:B------:R-:W-:Y:S01]  /*62c50*/  ISETP.LT.AND P0, PT, R59, UR12, !P0 ;  /* 0x0000000c3b007c0c */ /* 0x000fe2000c701270 */
[----:B------:R-:W-:Y:S01]  /*62c60*/  ULDC UR12, c[0x0][0x228] ;  /* 0x00008a00000c7ab9 */ /* 0x000fe20000000800 */
[C---:B0-----:R-:W-:Y:S01]  /*62c70*/  IMAD.WIDE R4, R12.reuse, 0x2, R50 ;  /* 0x000000020c047825 */ /* 0x041fe200078e0232 */
[----:B------:R-:W4:Y:S03]  /*62c80*/  LDL.LU R15, [R1+0x224] ;  /* 0x00022400010f7983 */ /* 0x000f260000300800 */
[----:B-1----:R-:W-:Y:S01]  /*62c90*/  IMAD.WIDE R6, R12, 0x2, R52 ;  /* 0x000000020c067825 */ /* 0x002fe200078e0234 */
[----:B--2---:R-:W-:Y:S01]  /*62ca0*/  PRMT R14, R30, 0x7632, R14 ;  /* 0x000076321e0e7816 */ /* 0x004fe2000000000e */
[----:B------:R0:W-:Y:S04]  /*62cb0*/  @P3 STG.E.U16 desc[UR8][R8.64], R30 ;  /* 0x0000001e08003986 */ /* 0x0001e8000c101508 */
[----:B------:R3:W-:Y:S04]  /*62cc0*/  @P4 STG.E.U16 desc[UR8][R10.64], R14 ;  /* 0x0000000e0a004986 */ /* 0x0007e8000c101508 */
[----:B0-----:R-:W2:Y:S04]  /*62cd0*/  LDL R30, [R1+0x2a4] ;  /* 0x0002a400011e7983 */ /* 0x001ea80000100800 */
[----:B------:R-:W2:Y:S01]  /*62ce0*/  LDL.LU R31, [R1+0x284] ;  /* 0x00028400011f7983 */ /* 0x000ea20000300800 */
[----:B---3--:R-:W-:-:S03]  /*62cf0*/  PRMT R10, R17, 0x7632, R10 ;  /* 0x00007632110a7816 */ /* 0x008fc6000000000a */
        /* <DEDUP_REMOVED lines=9> */
[----:B------:R-:W-:Y:S01]  /*62d90*/  VIADD R13, R12, UR4 ;  /* 0x000000040c0d7c36 */ /* 0x000fe20008000000 */
        /* <DEDUP_REMOVED lines=8> */
[----:B------:R-:W-:Y:S01]  /*62e20*/  ULDC UR12, c[0x0][0x228] ;  /* 0x00008a00000c7ab9 */ /* 0x000fe20000000800 */
[----:B--2---:R-:W-:Y:S01]  /*62e30*/  PRMT R12, R30, 0x7632, R12 ;  /* 0x000076321e0c7816 */ /* 0x004fe2000000000c */
[C---:B---3--:R-:W-:Y:S01]  /*62e40*/  IMAD.WIDE R4, R13.reuse, 0x2, R16 ;  /* 0x000000020d047825 */ /* 0x048fe200078e0210 */
[----:B----4-:R0:W-:Y:S04]  /*62e50*/  @P4 STG.E.U16 desc[UR8][R8.64], R7 ;  /* 0x0000000708004986 */ /* 0x0101e8000c101508 */
[----:B------:R1:W-:Y:S01]  /*62e60*/  @P3 STG.E.U16 desc[UR8][R4.64], R11 ;  /* 0x0000000b04003986 */ /* 0x0003e2000c101508 */
[----:B0-----:R-:W-:Y:S01]  /*62e70*/  IMAD.WIDE R6, R13, 0x2, R18 ;  /* 0x000000020d067825 */ /* 0x001fe200078e0212 */
[----:B------:R-:W-:-:S03]  /*62e80*/  PRMT R8, R15, 0x7632, R8 ;  /* 0x000076320f087816 */ /* 0x000fc60000000008 */
[----:B-1----:R-:W-:Y:S01]  /*62e90*/  IMAD.WIDE R4, R13, 0x2, R20 ;  /* 0x000000020d047825 */ /* 0x002fe200078e0214 */
[----:B------:R0:W-:Y:S04]  /*62ea0*/  @P2 STG.E.U16 desc[UR8][R6.64], R15 ;  /* 0x0000000f06002986 */ /* 0x0001e8000c101508 */
[----:B------:R1:W-:Y:S01]  /*62eb0*/  @P0 STG.E.U16 desc[UR8][R4.64], R8 ;  /* 0x0000000804000986 */ /* 0x0003e2000c101508 */
[----:B------:R-:W-:-:S03]  /*62ec0*/  PRMT R14, R31, 0x7632, R14 ;  /* 0x000076321f0e7816 */ /* 0x000fc6000000000e */
[----:B0-----:R-:W2:Y:S01]  /*62ed0*/  LDL.LU R15, [R1+0x2b4] ;  /* 0x0002b400010f7983 */ /* 0x001ea20000300800 */
[----:B-1----:R-:W-:-:S03]  /*62ee0*/  IMAD.WIDE R4, R13, 0x2, R22 ;  /* 0x000000020d047825 */ /* 0x002fc600078e0216 */
[----:B------:R-:W3:Y:S04]  /*62ef0*/  LDL.LU R30, [R1+0x2ad4] ;  /* 0x002ad400011e7983 */ /* 0x000ee80000300800 */
[----:B------:R0:W-:Y:S04]  /*62f00*/  @P5 STG.E.U16 desc[UR8][R4.64], R31 ;  /* 0x0000001f04005986 */ /* 0x0001e8000c101508 */
[----:B0-----:R-:W4:Y:S04]  /*62f10*/  LDL.LU R31, [R1+0x2ad0] ;  /* 0x002ad000011f7983 */ /* 0x001f280000300800 */
[----:B------:R-:W2:Y:S01]  /*62f20*/  LDL.LU R5, [R1+0x2a4] ;  /* 0x0002a40001057983 */ /* 0x000ea20000300800 */
[----:B------:R-:W-:Y:S01]  /*62f30*/  ISETP.LT.AND P4, PT, R34, UR10, !P1 ;  /* 0x0000000a22007c0c */ /* 0x000fe2000cf81270 */
        /* <DEDUP_REMOVED lines=8> */
[C---:B------:R-:W-:Y:S01]  /*62fc0*/  IMAD.WIDE R10, R13.reuse, 0x2, R28 ;  /* 0x000000020d0a7825 */ /* 0x040fe200078e021c */
[----:B------:R-:W-:Y:S01]  /*62fd0*/  ULDC UR4, c[0x0][0x228] ;  /* 0x00008a0000047ab9 */ /* 0x000fe20000000800 */
[----:B------:R-:W-:Y:S01]  /*62fe0*/  ULDC UR6, c[0x0][0x228] ;  /* 0x00008a0000067ab9 */ /* 0x000fe20000000800 */
[----:B0-----:R-:W2:Y:S04]  /*62ff0*/  LDL.LU R7, [R1+0x294] ;  /* 0x0002940001077983 */ /* 0x001ea80000300800 */
[----:B---3--:R-:W-:Y:S04]  /*63000*/  STL [R1+0x2acc], R30 ;  /* 0x002acc1e01007387 */ /* 0x008fe80000100800 */
[----:B----4-:R-:W-:Y:S04]  /*63010*/  STL [R1+0x2ac8], R31 ;  /* 0x002ac81f01007387 */ /* 0x010fe80000100800 */
[----:B--2---:R0:W-:Y:S02]  /*63020*/  @P3 STG.E.U16 desc[UR8][R8.64], R5 ;  /* 0x0000000508003986 */ /* 0x0041e4000c101508 */
[----:B0-----:R-:W-:-:S02]  /*63030*/  IMAD.WIDE R4, R13, 0x2, R30 ;  /* 0x000000020d047825 */ /* 0x001fc400078e021e */
[----:B------:R-:W2:Y:S04]  /*63040*/  LDL.LU R31, [R1+0x2f4] ;  /* 0x0002f400011f7983 */ /* 0x000ea80000300800 */
[----:B------:R-:W3:Y:S04]  /*63050*/  LDL.LU R30, [R1+0x354] ;  /* 0x00035400011e7983 */ /* 0x000ee80000300800 */
[----:B------:R0:W-:Y:S01]  /*63060*/  @P2 STG.E.U16 desc[UR8][R10.64], R12 ;  /* 0x0000000c0a002986 */ /* 0x0001e2000c101508 */
[----:B------:R-:W-:Y:S01]  /*63070*/  ISETP.LT.AND P2, PT, R33, UR4, !P1 ;  /* 0x0000000421007c0c */ /* 0x000fe2000cf41270 */
[----:B------:R-:W-:Y:S01]  /*63080*/  ULDC UR4, c[0x0][0x228] ;  /* 0x00008a0000047ab9 */ /* 0x000fe20000000800 */
[----:B------:R-:W-:Y:S01]  /*63090*/  ISETP.LT.AND P6, PT, R38, UR6, !P1 ;  /* 0x0000000626007c0c */ /* 0x000fe2000cfc1270 */
[----:B------:R1:W-:Y:S01]  /*630a0*/  @P0 STG.E.U16 desc[UR8][R4.64], R7 ;  /* 0x0000000704000986 */ /* 0x0003e2000c101508 */
[----:B------:R-:W-:Y:S01]  /*630b0*/  ISETP.LT.AND P5, PT, R37, UR4, !P1 ;  /* 0x0000000425007c0c */ /* 0x000fe2000cfa1270 */
[----:B------:R-:W-:Y:S01]  /*630c0*/  ULDC UR4, c[0x0][0x228] ;  /* 0x00008a0000047ab9 */ /* 0x000fe20000000800 */
[----:B------:R-:W-:Y:S01]  /*630d0*/  PRMT R6, R7, 0x7632, R6 ;  /* 0x0000763207067816 */ /* 0x000fe20000000006 */
[----:B------:R-:W-:Y:S01]  /*630e0*/  IMAD.WIDE R8, R13, 0x2, R46 ;  /* 0x000000020d087825 */ /* 0x000fe200078e022e */
[----:B------:R-:W-:Y:S01]  /*630f0*/  ISETP.LT.AND P3, PT, R55, UR32, !P1 ;  /* 0x0000002037007c0c */ /* 0x000fe2000cf61270 */
[----:B------:R-:W-:Y:S01]  /*63100*/  ULDC.64 UR32, c[0x0][0x228] ;  /* 0x00008a0000207ab9 */ /* 0x000fe20000000a00 */
[----:B------:R-:W-:Y:S01]  /*63110*/  PRMT R14, R15, 0x7632, R14 ;  /* 0x000076320f0e7816 */ /* 0x000fe2000000000e */
[----:B0-----:R-:W-:Y:S01]  /*63120*/  IMAD.WIDE R10, R13, 0x2, R48 ;  /* 0x000000020d0a7825 */ /* 0x001fe200078e0230 */
[----:B------:R-:W-:-:S03]  /*63130*/  ULDC UR6, c[0x0][0x228] ;  /* 0x00008a0000067ab9 */ /* 0x000fc60000000800 */
[----:B-1----:R-:W-:-:S04]  /*63140*/  IMAD.WIDE R4, R13, 0x2, R40 ;  /* 0x000000020d047825 */ /* 0x002fc800078e0228 */
[----:B------:R-:W-:Y:S01]  /*63150*/  VIADD R7, R36, 0x1b ;  /* 0x0000001b24077836 */ /* 0x000fe20000000000 */
[----:B------:R0:W-:Y:S01]  /*63160*/  @P2 STG.E.U16 desc[UR8][R4.64], R6 ;  /* 0x0000000604002986 */ /* 0x0001e2000c101508 */
[----:B------:R-:W-:Y:S01]  /*63170*/  ISETP.LT.AND P4, PT, R56, UR4, !P1 ;  /* 0x0000000438007c0c */ /* 0x000fe2000cf81270 */
[----:B------:R-:W-:Y:S02]  /*63180*/  ULDC UR4, c[0x0][0x228] ;  /* 0x00008a0000047ab9 */ /* 0x000fe40000000800 */
[----:B------:R-:W-:Y:S01]  /*63190*/  ISETP.GE.AND P0, PT, R7, UR33, PT ;  /* 0x0000002107007c0c */ /* 0x000fe2000bf06270 */
[----:B0-----:R-:W-:-:S04]  /*631a0*/  IMAD.WIDE R4, R13, 0x2, R42 ;  /* 0x000000020d047825 */ /* 0x001fc800078e022a */
[----:B------:R-:W-:Y:S01]  /*631b0*/  IMAD.WIDE R6, R13, 0x2, R44 ;  /* 0x000000020d067825 */ /* 0x000fe200078e022c */
[----:B--2---:R-:W-:Y:S01]  /*631c0*/  PRMT R12, R31, 0x7632, R12 ;  /* 0x000076321f0c7816 */ /* 0x004fe2000000000c */
[----:B------:R0:W-:Y:S04]  /*631d0*/  @P6 STG.E.U16 desc[UR8][R4.64], R31 ;  /* 0x0000001f04006986 */ /* 0x0001e8000c101508 */
[----:B------:R1:W-:Y:S01]  /*631e0*/  @P5 STG.E.U16 desc[UR8][R6.64], R12 ;  /* 0x0000000c06005986 */ /* 0x0003e2000c101508 */
[----:B------:R-:W-:Y:S01]  /*631f0*/  ISETP.LT.AND P5, PT, R58, UR4, !P1 ;  /* 0x000000043a007c0c */ /* 0x000fe2000cfa1270 */
[----:B------:R-:W-:Y:S02]  /*63200*/  ULDC UR4, c[0x0][0x228] ;  /* 0x00008a0000047ab9 */ /* 0x000fe40000000800 */
[----:B------:R2:W-:Y:S04]  /*63210*/  @P3 STG.E.U16 desc[UR8][R8.64], R15 ;  /* 0x0000000f08003986 */ /* 0x0005e8000c101508 */
[----:B------:R4:W-:Y:S01]  /*63220*/  @P4 STG.E.U16 desc[UR8][R10.64], R14 ;  /* 0x0000000e0a004986 */ /* 0x0009e2000c101508 */
[----:B------:R-:W-:Y:S01]  /*63230*/  ISETP.LT.AND P4, PT, R61, UR4, !P0 ;  /* 0x000000043d007c0c */ /* 0x000fe2000c781270 */
[----:B0-----:R-:W-:Y:S01]  /*63240*/  IMAD.WIDE R4, R13, 0x2, R50 ;  /* 0x000000020d047825 */ /* 0x001fe200078e0232 */
[----:B------:R-:W-:-:S03]  /*63250*/  ULDC UR4, c[0x0][0x248] ;  /* 0x0000920000047ab9 */ /* 0x000fc60000000800 */
[C---:B-1----:R-:W-:Y:S01]  /*63260*/  VIADD R12, R13.reuse, UR4 ;  /* 0x000000040d0c7c36 */ /* 0x042fe20008000000 */
[----:B---3--:R0:W-:Y:S04]  /*63270*/  @P5 STG.E.U16 desc[UR8][R4.64], R30 ;  /* 0x0000001e04005986 */ /* 0x0081e8000c101508 */
[----:B--2---:R-:W2:Y:S01]  /*63280*/  LDL.LU R15, [R1+0x304] ;  /* 0x00030400010f7983 */ /* 0x004ea20000300800 */
[----:B----4-:R-:W-:Y:S01]  /*63290*/  PRMT R10, R30, 0x7632, R10 ;  /* 0x000076321e0a7816 */ /* 0x010fe2000000000a */
[----:B------:R-:W-:Y:S01]  /*632a0*/  IMAD.WIDE R6, R13, 0x2, R52 ;  /* 0x000000020d067825 */ /* 0x000fe200078e0234 */
[----:B------:R-:W-:Y:S01]  /*632b0*/  ISETP.LT.AND P1, PT, R59, UR12, !P1 ;  /* 0x0000000c3b007c0c */ /* 0x000fe2000cf21270 */
[----:B------:R-:W3:Y:S01]  /*632c0*/  LDL.LU R31, [R1+0x364] ;  /* 0x00036400011f7983 */ /* 0x000ee20000300800 */
[----:B------:R-:W-:Y:S01]  /*632d0*/  ISETP.LT.AND P3, PT, R39, UR10, !P0 ;  /* 0x0000000a27007c0c */ /* 0x000fe2000c761270 */
[----:B------:R-:W-:Y:S01]  /*632e0*/  ULDC UR4, c[0x0][0x228] ;  /* 0x00008a0000047ab9 */ /* 0x000fe20000000800 */
[----:B------:R-:W-:Y:S01]  /*632f0*/  ISETP.LT.AND P2, PT, R54, UR6, !P0 ;  /* 0x0000000636007c0c */ /* 0x000fe2000c741270 */
[----:B0-----:R-:W4:Y:S01]  /*63300*/  LDL R30, [R1+0x384] ;  /* 0x00038400011e7983 */ /* 0x001f220000100800 */
[C---:B------:R-:W-:Y:S01]  /*63310*/  IMAD.WIDE R4, R12.reuse, 0x2, R16 ;  /* 0x000000020c047825 */ /* 0x040fe200078e0210 */
[----:B------:R-:W-:Y:S01]  /*63320*/  ULDC UR12, c[0x0][0x228] ;  /* 0x00008a00000c7ab9 */ /* 0x000fe20000000800 */
[----:B------:R-:W-:Y:S01]  /*63330*/  ULDC UR10, c[0x0][0x228] ;  /* 0x00008a00000a7ab9 */ /* 0x000fe20000000800 */
[----:B------:R0:W-:Y:S01]  /*63340*/  STL [R1+0x2ac4], R17 ;  /* 0x002ac41101007387 */ /* 0x0001e20000100800 */
[----:B------:R-:W-:Y:S01]  /*63350*/  IMAD.WIDE R8, R12, 0x2, R2 ;  /* 0x000000020c087825 */ /* 0x000fe200078e0202 */
[----:B------:R-:W-:-:S02]  /*63360*/  ULDC UR6, c[0x0][0x228] ;  /* 0x00008a0000067ab9 */ /* 0x000fc40000000800 */
[----:B0-----:R-:W2:Y:S04]  /*63370*/  LDL.LU R17, [R1+0x344] ;  /* 0x0003440001117983 */ /* 0x001ea80000300800 */
[----:B------:R0:W-:Y:S01]  /*63380*/  @P1 STG.E.U16 desc[UR8][R6.64], R10 ;  /* 0x0000000a06001986 */ /* 0x0001e2000c101508 */
[----:B------:R-:W-:Y:S01]  /*63390*/  ISETP.LT.AND P1, PT, R0, UR4, !P0 ;  /* 0x0000000400007c0c */ /* 0x000fe2000c721270 */
[----:B------:R-:W-:Y:S01]  /*633a0*/  ULDC UR4, c[0x0][0x228] ;  /* 0x00008a0000047ab9 */ /* 0x000fe20000000800 */
[----:B------:R-:W-:Y:S01]  /*633b0*/  ISETP.LT.AND P5, PT, R57, UR12, !P0 ;  /* 0x0000000c39007c0c */ /* 0x000fe2000c7a1270 */
[----:B------:R-:W-:Y:S01]  /*633c0*/  ULDC UR12, c[0x0][0x228] ;  /* 0x00008a00000c7ab9 */ /* 0x000fe20000000800 */
[----:B0-----:R-:W-:Y:S01]  /*633d0*/  IMAD.WIDE R6, R12, 0x2, R18 ;  /* 0x000000020c067825 */ /* 0x001fe200078e0212 */
[----:B---3--:R-:W-:-:S02]  /*633e0*/  PRMT R14, R31, 0x7632, R14 ;  /* 0x000076321f0e7816 */ /* 0x008fc4000000000e */
[----:B--2---:R-:W-:Y:S01]  /*633f0*/  PRMT R11, R17, 0x7632, R11 ;  /* 0x00007632110b7816 */ /* 0x004fe2000000000b */
[----:B------:R0:W-:Y:S04]  /*63400*/  @P4 STG.E.U16 desc[UR8][R8.64], R17 ;  /* 0x0000001108004986 */ /* 0x0001e8000c101508 */
[----:B------:R1:W-:Y:S04]  /*63410*/  @P3 STG.E.U16 desc[UR8][R4.64], R11 ;  /* 0x0000000b04003986 */ /* 0x0003e8000c101508 */
[----:B------:R2:W-:Y:S01]  /*63420*/  @P2 STG.E.U16 desc[UR8][R6.64], R15 ;  /* 0x0000000f06002986 */ /* 0x0005e2000c101508 */
[----:B0-----:R-:W-:-:S03]  /*63430*/  PRMT R8, R15, 0x7632, R8 ;  /* 0x000076320f087816 */ /* 0x001fc60000000008 */
[----:B------:R-:W3:Y:S01]  /*63440*/  LDL.LU R17, [R1+0x374] ;  /* 0x0003740001117983 */ /* 0x000ee20000300800 */
[----:B-1----:R-:W-:Y:S01]  /*63450*/  IMAD.WIDE R4, R12, 0x2, R20 ;  /* 0x000000020c047825 */ /* 0x002fe200078e0214 */
[----:B----4-:R-:W-:Y:S02]  /*63460*/  PRMT R13, R30, 0x7632, R13 ;  /* 0x000076321e0d7816 */ /* 0x010fe4000000000d */
[----:B--2---:R-:W2:Y:S04]  /*63470*/  LDL.LU R15, [R1+0x394] ;  /* 0x00039400010f7983 */ /* 0x004ea80000300800 */
[----:B------:R0:W-:Y:S04]  /*63480*/  @P1 STG.E.U16 desc[UR8][R4.64], R8 ;  /* 0x0000000804001986 */ /* 0x0001e8000c101508 */
[----:B------:R-:W4:Y:S01]  /*63490*/  LDL.LU R30, [R1+0x2acc] ;  /* 0x002acc00011e7983 */ /* 0x000f220000300800 */
[----:B0-----:R-:W-:-:S05]  /*634a0*/  IMAD.WIDE R4, R12, 0x2, R22 ;  /* 0x000000020c047825 */ /* 0x001fca00078e0216 */
[----:B------:R0:W-:Y:S04]  /*634b0*/  @P5 STG.E.U16 desc[UR8][R4.64], R31 ;  /* 0x0000001f04005986 */ /* 0x0001e8000c101508 */
[----:B0-----:R-:W2:Y:S04]  /*634c0*/  LDL.LU R31, [R1+0x2ac8] ;  /* 0x002ac800011f7983 */ /* 0x001ea80000300800 */
[----:B------:R-:W4:Y:S01]  /*634d0*/  LDL.LU R5, [R1+0x384] ;  /* 0x0003840001057983 */ /* 0x000f220000300800 */
[----:B------:R-:W-:Y:S02]  /*634e0*/  ISETP.LT.AND P4, PT, R34, UR10, !P0 ;  /* 0x0000000a22007c0c */ /* 0x000fe4000c781270 */
[----:B------:R-:W-:Y:S01]  /*634f0*/  ISETP.LT.AND P3, PT, R35, UR4, !P0 ;  /* 0x0000000423007c0c */ /* 0x000fe2000c761270 */
[----:B------:R-:W-:Y:S01]  /*63500*/  IMAD.WIDE R6, R12, 0x2, R24 ;  /* 0x000000020c067825 */ /* 0x000fe200078e0218 */
[----:B------:R-:W-:Y:S01]  /*63510*/  ULDC UR4, c[0x0][0x228] ;  /* 0x00008a0000047ab9 */ /* 0x000fe20000000800 */
[----:B------:R-:W-:Y:S01]  /*63520*/  ISETP.LT.AND P2, PT, R60, UR6, !P0 ;  /* 0x000000063c007c0c */ /* 0x000fe2000c741270 */
[----:B------:R-:W-:Y:S01]  /*63530*/  ULDC UR6, c[0x0][0x228] ;  /* 0x00008a0000067ab9 */ /* 0x000fe20000000800 */
[----:B------:R-:W-:Y:S01]  /*63540*/  IMAD.WIDE R8, R12, 0x2, R26 ;  /* 0x000000020c087825 */ /* 0x000fe200078e021a */
[----:B------:R-:W-:-:S05]  /*63550*/  ULDC UR10, c[0x0][0x228] ;  /* 0x00008a00000a7ab9 */ /* 0x000fca0000000800 */
[----:B------:R3:W-:Y:S01]  /*63560*/  @P4 STG.E.U16 desc[UR8][R6.64], R14 ;  /* 0x0000000e06004986 */ /* 0x0007e2000c101508 */
[----:B------:R-:W-:Y:S01]  /*63570*/  ISETP.LT.AND P1, PT, R32, UR4, !P0 ;  /* 0x0000000420007c0c */ /* 0x000fe2000c721270 */
[C---:B------:R-:W-:Y:S01]  /*63580*/  IMAD.WIDE R10, R12.reuse, 0x2, R28 ;  /* 0x000000020c0a7825 */ /* 0x040fe200078e021c */
[----:B------:R-:W-:Y:S01]  /*63590*/  ULDC UR4, c[0x0][0x228] ;  /* 0x00008a0000047ab9 */ /* 0x000fe20000000800 */
[----:B---3--:R-:W-:Y:S01]  /*635a0*/  PRMT R6, R17, 0x7632, R6 ;  /* 0x0000763211067816 */ /* 0x008fe20000000006 */
[----:B--2---:R-:W-:Y:S04]  /*635b0*/  STL [R1+0x2ac0], R31 ;  /* 0x002ac01f01007387 */ /* 0x004fe80000100800 */
[----:B----4-:R0:W-:Y:S02]  /*635c0*/  @P3 STG.E.U16 desc[UR8][R8.64], R5 ;  /* 0x0000000508003986 */ /* 0x0101e4000c101508 */
[----:B0-----:R-:W-:-:S02]  /*635d0*/  IMAD.WIDE R4, R12, 0x2, R30 ;  /* 0x000000020c047825 */ /* 0x001fc400078e021e */
        /* <DEDUP_REMOVED lines=13> */
[----:B------:R-:W-:Y:S01]  /*636b0*/  IMAD.WIDE R8, R12, 0x2, R46 ;  /* 0x000000020c087825 */ /* 0x000fe200078e022e */
[----:B------:R-:W-:Y:S01]  /*636c0*/  PRMT R14, R15, 0x7632, R14 ;  /* 0x000076320f0e7816 */ /* 0x000fe2000000000e */
[----:B------:R-:W-:Y:S01]  /*636d0*/  ULDC UR6, c[0x0][0x228] ;  /* 0x00008a0000067ab9 */ /* 0x000fe20000000800 */
[----:B------:R0:W-:Y:S01]  /*636e0*/  @P2 STG.E.U16 desc[UR8][R4.64], R6 ;  /* 0x0000000604002986 */ /* 0x0001e2000c101508 */
[----:B------:R-:W-:Y:S02]  /*636f0*/  ISETP.GE.AND P1, PT, R7, UR31, PT ;  /* 0x0000001f07007c0c */ /* 0x000fe4000bf26270 */
[----:B------:R-:W-:Y:S01]  /*63700*/  ISETP.LT.AND P4, PT, R56, UR4, !P0 ;  /* 0x0000000438007c0c */ /* 0x000fe2000c781270 */
[----:B------:R-:W-:Y:S01]  /*63710*/  ULDC UR4, c[0x0][0x228] ;  /* 0x00008a0000047ab9 */ /* 0x000fe20000000800 */
[----:B0-----:R-:W-:-:S04]  /*63720*/  IMAD.WIDE R4, R12, 0x2, R42 ;  /* 0x000000020c047825 */ /* 0x001fc800078e022a */
[----:B------:R-:W-:-:S04]  /*63730*/  IMAD.WIDE R6, R12, 0x2, R44 ;  /* 0x000000020c067825 */ /* 0x000fc800078e022c */
        /* <DEDUP_REMOVED lines=8> */
[----:B------:R0:W-:Y:S06]  /*637c0*/  @P4 STG.E.U16 desc[UR8][R10.64], R14 ;  /* 0x0000000e0a004986 */ /* 0x0001ec000c101508 */
[----:B---3--:R2:W-:Y:S04]  /*637d0*/  @P5 STG.E.U16 desc[UR8][R4.64], R17 ;  /* 0x0000001104005986 */ /* 0x0085e8000c101508 */
[----:B-1----:R-:W3:Y:S01]  /*637e0*/  LDL.LU R15, [R1+0x228] ;  /* 0x00022800010f7983 */ /* 0x002ee20000300800 */
[----:B0-----:R-:W-:-:S03]  /*637f0*/  PRMT R10, R17, 0x7632, R10 ;  /* 0x00007632110a7816 */ /* 0x001fc6000000000a */
[----:B------:R-:W4:Y:S04]  /*63800*/  LDL.LU R31, [R1+0x288] ;  /* 0x00028800011f7983 */ /* 0x000f280000300800 */
[----:B--2---:R-:W2:Y:S01]  /*63810*/  LDL.LU R17, [R1+0x2ac4] ;  /* 0x002ac40001117983 */ /* 0x004ea20000300800 */
[----:B------:R-:W-:Y:S01]  /*63820*/  ISETP.LT.AND P4, PT, R61, UR4, !P1 ;  /* 0x000000043d007c0c */ /* 0x000fe2000cf81270 */
[----:B------:R-:W-:Y:S02]  /*63830*/  ULDC UR4, c[0x0][0x248] ;  /* 0x0000920000047ab9 */ /* 0x000fe40000000800 */
[C---:B------:R-:W-:Y:S01]  /*63840*/  VIADD R13, R12.reuse, UR4 ;  /* 0x000000040c0d7c36 */ /* 0x040fe20008000000 */
[----:B------:R-:W-:Y:S01]  /*63850*/  ISETP.LT.AND P0, PT, R59, UR12, !P0 ;  /* 0x0000000c3b007c0c */ /* 0x000fe2000c701270 */
[----:B------:R-:W-:Y:S01]  /*63860*/  IMAD.WIDE R6, R12, 0x2, R52 ;  /* 0x000000020c067825 */ /* 0x000fe200078e0234 */
[----:B------:R-:W-:Y:S01]  /*63870*/  ISETP.LT.AND P3, PT, R39, UR10, !P1 ;  /* 0x0000000a27007c0c */ /* 0x000fe2000cf61270 */
[----:B------:R-:W-:Y:S01]  /*63880*/  ULDC UR4, c[0x0][0x228] ;  /* 0x00008a0000047ab9 */ /* 0x000fe20000000800 */
[----:B------:R-:W-:Y:S01]  /*63890*/  ISETP.LT.AND P2, PT, R54, UR6, !P1 ;  /* 0x0000000636007c0c */ /* 0x000fe2000cf41270 */
[----:B--2---:R-:W-:Y:S01]  /*638a0*/  IMAD.WIDE R4, R13, 0x2, R16 ;  /* 0x000000020d047825 */ /* 0x004fe200078e0210 */
[----:B------:R0:W-:Y:S01]  /*638b0*/  STL [R1+0x2abc], R17 ;  /* 0x002abc1101007387 */ /* 0x0001e20000100800 */
[----:B------:R-:W-:Y:S01]  /*638c0*/  ULDC UR12, c[0x0][0x228] ;  /* 0x00008a00000c7ab9 */ /* 0x000fe20000000800 */
[----:B----4-:R-:W-:Y:S01]  /*638d0*/  PRMT R14, R31, 0x7632, R14 ;  /* 0x000076321f0e7816 */ /* 0x010fe2000000000e */
[----:B------:R-:W-:-:S04]  /*638e0*/  IMAD.WIDE R8, R13, 0x2, R2 ;  /* 0x000000020d087825 */ /* 0x000fc800078e0202 */
[----:B------:R1:W-:Y:S01]  /*638f0*/  @P0 STG.E.U16 desc[UR8][R6.64], R10 ;  /* 0x0000000a06000986 */ /* 0x0003e2000c101508 */
[----:B------:R-:W-:Y:S01]  /*63900*/  ULDC UR10, c[0x0][0x228] ;  /* 0x00008a00000a7ab9 */ /* 0x000fe20000000800 */
[----:B------:R-:W-:Y:S02]  /*63910*/  ULDC UR6, c[0x0][0x228] ;  /* 0x00008a0000067ab9 */ /* 0x000fe40000000800 */
[----:B0-----:R-:W2:Y:S01]  /*63920*/  LDL.LU R17, [R1+0x238] ;  /* 0x0002380001117983 */ /* 0x001ea20000300800 */
[----:B------:R-:W-:Y:S01]  /*63930*/  ISETP.LT.AND P0, PT, R0, UR4, !P1 ;  /* 0x0000000400007c0c */ /* 0x000fe2000cf01270 */
[----:B------:R-:W-:Y:S01]  /*63940*/  ULDC UR4, c[0x0][0x228] ;  /* 0x00008a0000047ab9 */ /* 0x000fe20000000800 */
[----:B------:R-:W-:Y:S01]  /*63950*/  ISETP.LT.AND P5, PT, R57, UR12, !P1 ;  /* 0x0000000c39007c0c */ /* 0x000fe2000cfa1270 */
[----:B------:R-:W-:Y:S01]  /*63960*/  ULDC UR12, c[0x0][0x228] ;  /* 0x00008a00000c7ab9 */ /* 0x000fe20000000800 */
[----:B-1----:R-:W-:Y:S01]  /*63970*/  IMAD.WIDE R6, R13, 0x2, R18 ;  /* 0x000000020d067825 */ /* 0x002fe200078e0212 */
[----:B--2---:R-:W-:Y:S01]  /*63980*/  PRMT R11, R17, 0x7632, R11 ;  /* 0x00007632110b7816 */ /* 0x004fe2000000000b */
[----:B------:R0:W-:Y:S04]  /*63990*/  @P4 STG.E.U16 desc[UR8][R8.64], R17 ;  /* 0x0000001108004986 */ /* 0x0001e8000c101508 */
[----:B------:R1:W-:Y:S04]  /*639a0*/  @P3 STG.E.U16 desc[UR8][R4.64], R11 ;  /* 0x0000000b04003986 */ /* 0x0003e8000c101508 */
[----:B---3--:R-:W-:Y:S01]  /*639b0*/  @P2 STG.E.U16 desc[UR8][R6.64], R15 ;  /* 0x0000000f06002986 */ /* 0x008fe2000c101508 */
[----:B0-----:R-:W-:-:S03]  /*639c0*/  PRMT R8, R15, 0x7632, R8 ;  /* 0x000076320f087816 */ /* 0x001fc60000000008 */
[----:B------:R-:W2:Y:S01]  /*639d0*/  LDL.LU R17, [R1+0x298] ;  /* 0x0002980001117983 */ /* 0x000ea20000300800 */
[----:B-1----:R-:W-:-:S03]  /*639e0*/  IMAD.WIDE R4, R13, 0x2, R20 ;  /* 0x000000020d047825 */ /* 0x002fc600078e0214 */
[----:B------:R0:W-:Y:S04]  /*639f0*/  STL [R1+0x2ab8], R19 ;  /* 0x002ab81301007387 */ /* 0x0001e80000100800 */
[----:B------:R1:W-:Y:S04]  /*63a00*/  @P0 STG.E.U16 desc[UR8][R4.64], R8 ;  /* 0x0000000804000986 */ /* 0x0003e8000c101508 */
[----:B0-----:R-:W3:Y:S04]  /*63a10*/  LDL.LU R19, [R1+0x2a8] ;  /* 0x0002a80001137983 */ /* 0x001ee80000300800 */
[----:B------:R-:W4:Y:S01]  /*63a20*/  LDL.LU R15, [R1+0x2b8] ;  /* 0x0002b800010f7983 */ /* 0x000f220000300800 */
[----:B-1----:R-:W-:-:S05]  /*63a30*/  IMAD.WIDE R4, R13, 0x2, R22 ;  /* 0x000000020d047825 */ /* 0x002fca00078e0216 */
[----:B------:R0:W-:Y:S04]  /*63a40*/  @P5 STG.E.U16 desc[UR8][R4.64], R31 ;  /* 0x0000001f04005986 */ /* 0x0001e8000c101508 */
[----:B0-----:R-:W4:Y:S01]  /*63a50*/  LDL.LU R31, [R1+0x2ac0] ;  /* 0x002ac000011f7983 */ /* 0x001f220000300800 */
[----:B------:R-:W-:Y:S02]  /*63a60*/  ISETP.LT.AND P4, PT, R34, UR10, !P1 ;  /* 0x0000000a22007c0c */ /* 0x000fe4000cf81270 */
[----:B------:R-:W-:Y:S01]  /*63a70*/  ISETP.LT.AND P3, PT, R35, UR4, !P1 ;  /* 0x0000000423007c0c */ /* 0x000fe2000cf61270 */
[----:B------:R-:W-:Y:S01]  /*63a80*/  ULDC UR4, c[0x0][0x228] ;  /* 0x00008a0000047ab9 */ /* 0x000fe20000000800 */
[----:B------:R-:W-:Y:S01]  /*63a90*/  ISETP.LT.AND P2, PT, R60, UR6, !P1 ;  /* 0x000000063c007c0c */ /* 0x000fe2000cf41270 */
[C---:B------:R-:W-:Y:S01]  /*63aa0*/  IMAD.WIDE R6, R13.reuse, 0x2, R24 ;  /* 0x000000020d067825 */ /* 0x040fe200078e0218 */
[----:B------:R-:W-:Y:S01]  /*63ab0*/  ISETP.LT.AND P0, PT, R32, UR4, !P1 ;  /* 0x0000000420007c0c */ /* 0x000fe2000cf01270 */
[----:B------:R-:W-:Y:S01]  /*63ac0*/  ULDC UR4, c[0x0][0x228] ;  /* 0x00008a0000047ab9 */ /* 0x000fe20000000800 */
[----:B------:R-:W-:Y:S01]  /*63ad0*/  ULDC UR6, c[0x0][0x228] ;  /* 0x00008a0000067ab9 */ /* 0x000fe20000000800 */
[----:B------:R-:W-:Y:S01]  /*63ae0*/  IMAD.WIDE R8, R13, 0x2, R26 ;  /* 0x000000020d087825 */ /* 0x000fe200078e021a */
[----:B------:R-:W-:-:S03]  /*63af0*/  ULDC UR10, c[0x0][0x228] ;  /* 0x00008a00000a7ab9 */ /* 0x000fc60000000800 */
[----:B------:R-:W-:Y:S01]  /*63b00*/  IMAD.WIDE R10, R13, 0x2, R28 ;  /* 0x000000020d0a7825 */ /* 0x000fe200078e021c */
[----:B------:R2:W-:Y:S02]  /*63b10*/  @P4 STG.E.U16 desc[UR8][R6.64], R14 ;  /* 0x0000000e06004986 */ /* 0x0005e4000c101508 */
[----:B--2---:R-:W-:Y:S02]  /*63b20*/  PRMT R6, R17, 0x7632, R6 ;  /* 0x0000763211067816 */ /* 0x004fe40000000006 */
[----:B---3--:R-:W-:Y:S01]  /*63b30*/  PRMT R12, R19, 0x7632, R12 ;  /* 0x00007632130c7816 */ /* 0x008fe2000000000c */
[----:B------:R-:W-:Y:S04]  /*63b40*/  @P3 STG.E.U16 desc[UR8][R8.64], R19 ;  /* 0x0000001308003986 */ /* 0x000fe8000c101508 */
[----:B------:R-:W-:Y:S01]  /*63b50*/  @P2 STG.E.U16 desc[UR8][R10.64], R12 ;  /* 0x0000000c0a002986 */ /* 0x000fe2000c101508 */
[----:B----4-:R-:W-:-:S03]  /*63b60*/  IMAD.WIDE R4, R13, 0x2, R30 ;  /* 0x000000020d047825 */ /* 0x010fc600078e021e */
[----:B------:R0:W-:Y:S04]  /*63b70*/  STL [R1+0x2ab4], R31 ;  /* 0x002ab41f01007387 */ /* 0x0001e80000100800 */
[----:B0-----:R-:W2:Y:S04]  /*63b80*/  LDL.LU R31, [R1+0x2f8] ;  /* 0x0002f800011f7983 */ /* 0x001ea80000300800 */
        /* <DEDUP_REMOVED lines=24> */
[----:B------:R1:W-:Y:S01]  /*63d10*/  @P5 STG.E.U16 desc[UR8][R6.64], R12 ;  /* 0x0000000c06005986 */ /* 0x0003e2000c101508 */
[----:B------:R-:W-:Y:S01]  /*63d20*/  ISETP.LT.AND P5, PT, R58, UR4, !P1 ;  /* 0x000000043a007c0c */ /* 0x000fe2000cfa1270 */
[----:B------:R-:W-:Y:S01]  /*63d30*/  ULDC UR4, c[0x0][0x228] ;  /* 0x00008a0000047ab9 */ /* 0x000fe20000000800 */
[----:B------:R-:W-:Y:S01]  /*63d40*/  ISETP.LT.AND P1, PT, R59, UR12, !P1 ;  /* 0x0000000c3b007c0c */ /* 0x000fe2000cf21270 */
[----:B------:R2:W-:Y:S01]  /*63d50*/  @P3 STG.E.U16 desc[UR8][R8.64], R15 ;  /* 0x0000000f08003986 */ /* 0x0005e2000c101508 */
[----:B------:R-:W-:Y:S01]  /*63d60*/  ISETP.LT.AND P2, PT, R54, UR6, !P0 ;  /* 0x0000000636007c0c */ /* 0x000fe2000c741270 */
[----:B------:R-:W-:Y:S01]  /*63d70*/  ULDC UR12, c[0x0][0x228] ;  /* 0x00008a00000c7ab9 */ /* 0x000fe20000000800 */
[C---:B0-----:R-:W-:Y:S01]  /*63d80*/  IMAD.WIDE R4, R13.reuse, 0x2, R50 ;  /* 0x000000020d047825 */ /* 0x041fe200078e0232 */
[----:B------:R3:W-:Y:S03]  /*63d90*/  @P4 STG.E.U16 desc[UR8][R10.64], R14 ;  /* 0x0000000e0a004986 */ /* 0x0007e6000c101508 */
[----:B-1----:R-:W-:Y:S01]  /*63da0*/  IMAD.WIDE R6, R13, 0x2, R52 ;  /* 0x000000020d067825 */ /* 0x002fe200078e0234 */
[----:B--2---:R-:W2:Y:S01]  /*63db0*/  LDL.LU R15, [R1+0x308] ;  /* 0x00030800010f7983 */ /* 0x004ea20000300800 */
[----:B------:R-:W-:Y:S01]  /*63dc0*/  ISETP.LT.AND P3, PT, R39, UR10, !P0 ;  /* 0x0000000a27007c0c */ /* 0x000fe2000c761270 */
[----:B------:R-:W-:Y:S01]  /*63dd0*/  ULDC UR10, c[0x0][0x228] ;  /* 0x00008a00000a7ab9 */ /* 0x000fe20000000800 */
[----:B------:R-:W-:Y:S01]  /*63de0*/  ULDC UR6, c[0x0][0x228] ;  /* 0x00008a0000067ab9 */ /* 0x000fe20000000800 */
[----:B------:R-:W2:Y:S01]  /*63df0*/  LDL.LU R31, [R1+0x368] ;  /* 0x00036800011f7983 */ /* 0x000ea20000300800 */
[----:B---3--:R-:W-:-:S03]  /*63e00*/  PRMT R10, R17, 0x7632, R10 ;  /* 0x00007632110a7816 */ /* 0x008fc6000000000a */
[----:B------:R0:W-:Y:S01]  /*63e10*/  @P5 STG.E.U16 desc[UR8][R4.64], R17 ;  /* 0x0000001104005986 */ /* 0x0001e2000c101508 */
[----:B----4-:R-:W-:-:S03]  /*63e20*/  PRMT R11, R19, 0x7632, R11 ;  /* 0x00007632130b7816 */ /* 0x010fc6000000000b */
[----:B------:R1:W-:Y:S04]  /*63e30*/  @P1 STG.E.U16 desc[UR8][R6.64], R10 ;  /* 0x0000000a06001986 */ /* 0x0003e8000c101508 */
[----:B0-----:R-:W3:Y:S04]  /*63e40*/  LDL.LU R17, [R1+0x2abc] ;  /* 0x002abc0001117983 */ /* 0x001ee80000300800 */
[----:B------:R-:W4:Y:S04]  /*63e50*/  LDL.LU R19, [R1+0x2ab8] ;  /* 0x002ab80001137983 */ /* 0x000f280000300800 */
[----:B-1----:R-:W2:Y:S01]  /*63e60*/  LDL.LU R7, [R1+0x348] ;  /* 0x0003480001077983 */ /* 0x002ea20000300800 */
[----:B------:R-:W-:Y:S01]  /*63e70*/  ISETP.LT.AND P4, PT, R61, UR4, !P0 ;  /* 0x000000043d007c0c */ /* 0x000fe2000c781270 */
[----:B------:R-:W-:-:S02]  /*63e80*/  ULDC UR4, c[0x0][0x248] ;  /* 0x0000920000047ab9 */ /* 0x000fc40000000800 */
[----:B------:R-:W-:Y:S01]  /*63e90*/  VIADD R12, R13, UR4 ;  /* 0x000000040d0c7c36 */ /* 0x000fe20008000000 */
[----:B------:R-:W-:Y:S02]  /*63ea0*/  ULDC UR4, c[0x0][0x228] ;  /* 0x00008a0000047ab9 */ /* 0x000fe40000000800 */
[----:B------:R-:W-:Y:S01]  /*63eb0*/  ISETP.LT.AND P1, PT, R0, UR4, !P0 ;  /* 0x0000000400007c0c */ /* 0x000fe2000c721270 */
[C---:B------:R-:W-:Y:S01]  /*63ec0*/  IMAD.WIDE R8, R12.reuse, 0x2, R2 ;  /* 0x000000020c087825 */ /* 0x040fe200078e0202 */
[----:B------:R-:W-:Y:S01]  /*63ed0*/  ISETP.LT.AND P5, PT, R57, UR12, !P0 ;  /* 0x0000000c39007c0c */ /* 0x000fe2000c7a1270 */
[----:B------:R-:W-:Y:S01]  /*63ee0*/  STL [R1+0x2ab0], R18 ;  /* 0x002ab01201007387 */ /* 0x000fe20000100800 */
[----:B------:R-:W-:Y:S01]  /*63ef0*/  ULDC UR4, c[0x0][0x228] ;  /* 0x00008a0000047ab9 */ /* 0x000fe20000000800 */
[----:B------:R-:W-:Y:S01]  /*63f00*/  ULDC UR12, c[0x0][0x228] ;  /* 0x00008a00000c7ab9 */ /* 0x000fe20000000800 */
[C---:B---3--:R-:W-:Y:S01]  /*63f10*/  IMAD.WIDE R4, R12.reuse, 0x2, R16 ;  /* 0x000000020c047825 */ /* 0x048fe200078e0210 */
[----:B--2---:R4:W-:Y:S04]  /*63f20*/  @P4 STG.E.U16 desc[UR8][R8.64], R7 ;  /* 0x0000000708004986 */ /* 0x0049e8000c101508 */
[----:B------:R0:W-:Y:S01]  /*63f30*/  @P3 STG.E.U16 desc[UR8][R4.64], R11 ;  /* 0x0000000b04003986 */ /* 0x0001e2000c101508 */
[----:B----4-:R-:W-:Y:S01]  /*63f40*/  IMAD.WIDE R6, R12, 0x2, R18 ;  /* 0x000000020c067825 */ /* 0x010fe200078e0212 */
[----:B------:R-:W-:-:S03]  /*63f50*/  PRMT R8, R15, 0x7632, R8 ;  /* 0x000076320f087816 */ /* 0x000fc60000000008 */
[C---:B0-----:R-:W-:Y:S01]  /*63f60*/  IMAD.WIDE R4, R12.reuse, 0x2, R20 ;  /* 0x000000020c047825 */ /* 0x041fe200078e0214 */
[----:B------:R-:W-:Y:S04]  /*63f70*/  @P2 STG.E.U16 desc[UR8][R6.64], R15 ;  /* 0x0000000f06002986 */ /* 0x000fe8000c101508 */
[----:B------:R0:W-:Y:S04]  /*63f80*/  @P1 STG.E.U16 desc[UR8][R4.64], R8 ;  /* 0x0000000804001986 */ /* 0x0001e8000c101508 */
[----:B------:R1:W-:Y:S01]  /*63f90*/  STL [R1+0x2aac], R19 ;  /* 0x002aac1301007387 */ /* 0x0003e20000100800 */
[----:B------:R-:W-:Y:S01]  /*63fa0*/  IMAD.WIDE R10, R12, 0x2, R28 ;  /* 0x000000020c0a7825 */ /* 0x000fe200078e021c */
[----:B------:R-:W-:-:S03]  /*63fb0*/  PRMT R14, R31, 0x7632, R14 ;  /* 0x000076321f0e7816 */ /* 0x000fc6000000000e */
[----:B0-----:R-:W-:Y:S01]  /*63fc0*/  IMAD.WIDE R4, R12, 0x2, R22 ;  /* 0x000000020c047825 */ /* 0x001fe200078e0216 */
[----:B-1----:R-:W2:Y:S04]  /*63fd0*/  LDL.LU R19, [R1+0x388] ;  /* 0x0003880001137983 */ /* 0x002ea80000300800 */
[----:B------:R-:W3:Y:S04]  /*63fe0*/  LDL.LU R18, [R1+0x378] ;  /* 0x0003780001127983 */ /* 0x000ee80000300800 */
[----:B------:R-:W4:Y:S04]  /*63ff0*/  LDL.LU R15, [R1+0x398] ;  /* 0x00039800010f7983 */ /* 0x000f280000300800 */
[----:B------:R0:W-:Y:S04]  /*64000*/  STL [R1+0x2aa8], R29 ;  /* 0x002aa81d01007387 */ /* 0x0001e80000100800 */
[----:B------:R1:W-:Y:S04]  /*64010*/  @P5 STG.E.U16 desc[UR8][R4.64], R31 ;  /* 0x0000001f04005986 */ /* 0x0003e8000c101508 */
[----:B0-----:R-:W4:Y:S04]  /*64020*/  LDL.LU R29, [R1+0x3a8] ;  /* 0x0003a800011d7983 */ /* 0x001f280000300800 */
[----:B-1----:R-:W4:Y:S01]  /*64030*/  LDL.LU R31, [R1+0x2ab4] ;  /* 0x002ab400011f7983 */ /* 0x002f220000300800 */
[----:B------:R-:W-:-:S02]  /*64040*/  ISETP.LT.AND P4, PT, R34, UR10, !P0 ;  /* 0x0000000a22007c0c */ /* 0x000fc4000c781270 */
        /* <DEDUP_REMOVED lines=9> */
[----:B------:R3:W-:Y:S01]  /*640e0*/  @P4 STG.E.U16 desc[UR8][R6.64], R14 ;  /* 0x0000000e06004986 */ /* 0x0007e2000c101508 */
[----:B--2---:R-:W-:-:S03]  /*640f0*/  PRMT R13, R19, 0x7632, R13 ;  /* 0x00007632130d7816 */ /* 0x004fc6000000000d */
[----:B------:R-:W-:Y:S01]  /*64100*/  @P3 STG.E.U16 desc[UR8][R8.64], R19 ;  /* 0x0000001308003986 */ /* 0x000fe2000c101508 */
[----:B---3--:R-:W-:-:S03]  /*64110*/  PRMT R6, R18, 0x7632, R6 ;  /* 0x0000763212067816 */ /* 0x008fc60000000006 */
[----:B------:R-:W-:Y:S01]  /*64120*/  @P2 STG.E.U16 desc[UR8][R10.64], R13 ;  /* 0x0000000d0a002986 */ /* 0x000fe2000c101508 */
[----:B----4-:R-:W-:-:S03]  /*64130*/  IMAD.WIDE R4, R12, 0x2, R30 ;  /* 0x000000020c047825 */ /* 0x010fc600078e021e */
[----:B------:R-:W-:Y:S04]  /*64140*/  STL [R1+0x2aa4], R31 ;  /* 0x002aa41f01007387 */ /* 0x000fe80000100800 */
[----:B------:R0:W-:Y:S04]  /*64150*/  @P1 STG.E.U16 desc[UR8][R4.64], R18 ;  /* 0x0000001204001986 */ /* 0x0001e8000c101508 */
[----:B0-----:R-:W2:Y:S04]  /*64160*/  LDL R18, [R1+0x23c] ;  /* 0x00023c0001127983 */ /* 0x001ea80000100800 */
[----:B------:R-:W3:Y:S01]  /*64170*/  LDL.LU R19, [R1+0x3b8] ;  /* 0x0003b80001137983 */ /* 0x000ee20000300800 */
        /* <DEDUP_REMOVED lines=8> */
[----:B------:R-:W-:Y:S01]  /*64200*/  ULDC.64 UR30, c[0x0][0x228] ;  /* 0x00008a00001e7ab9 */ /* 0x000fe20000000a00 */
[----:B------:R-:W-:Y:S01]  /*64210*/  PRMT R13, R29, 0x7632, R13 ;  /* 0x000076321d0d7816 */ /* 0x000fe2000000000d */
[----:B------:R-:W-:Y:S01]  /*64220*/  IMAD.WIDE R8, R12, 0x2, R46 ;  /* 0x000000020c087825 */ /* 0x000fe200078e022e */
[----:B------:R-:W-:Y:S01]  /*64230*/  PRMT R14, R15, 0x7632, R14 ;  /* 0x000076320f0e7816 */ /* 0x000fe2000000000e */
[----:B------:R-:W-:Y:S01]  /*64240*/  ULDC UR6, c[0x0][0x228] ;  /* 0x00008a0000067ab9 */ /* 0x000fe20000000800 */
[----:B------:R0:W-:Y:S01]  /*64250*/  @P2 STG.E.U16 desc[UR8][R4.64], R6 ;  /* 0x0000000604002986 */ /* 0x0001e2000c101508 */
[----:B------:R-:W-:-:S02]  /*64260*/  ISETP.GE.AND P1, PT, R7, UR31, PT ;  /* 0x0000001f07007c0c */ /* 0x000fc4000bf26270 */
[----:B------:R-:W-:Y:S01]  /*64270*/  ISETP.LT.AND P4, PT, R56, UR4, !P0 ;  /* 0x0000000438007c0c */ /* 0x000fe2000c781270 */
[----:B------:R-:W-:Y:S01]  /*64280*/  IMAD.WIDE R10, R12, 0x2, R48 ;  /* 0x000000020c0a7825 */ /* 0x000fe200078e0230 */
[----:B------:R-:W-:-:S03]  /*64290*/  ULDC UR4, c[0x0][0x248] ;  /* 0x0000920000047ab9 */ /* 0x000fc60000000800 */
[----:B0-----:R-:W-:-:S04]  /*642a0*/  IMAD.WIDE R4, R12, 0x2, R42 ;  /* 0x000000020c047825 */ /* 0x001fc800078e022a */
[----:B------:R-:W-:Y:S01]  /*642b0*/  IMAD.WIDE R6, R12, 0x2, R44 ;  /* 0x000000020c067825 */ /* 0x000fe200078e022c */
[----:B------:R0:W-:Y:S04]  /*642c0*/  @P6 STG.E.U16 desc[UR8][R4.64], R29 ;  /* 0x0000001d04006986 */ /* 0x0001e8000c101508 */
[----:B------:R1:W-:Y:S04]  /*642d0*/  @P5 STG.E.U16 desc[UR8][R6.64], R13 ;  /* 0x0000000d06005986 */ /* 0x0003e8000c101508 */
[----:B------:R4:W-:Y:S01]  /*642e0*/  @P3 STG.E.U16 desc[UR8][R8.64], R15 ;  /* 0x0000000f08003986 */ /* 0x0009e2000c101508 */
[----:B------:R-:W-:Y:S01]  /*642f0*/  ISETP.LT.AND P3, PT, R58, UR18, !P0 ;  /* 0x000000123a007c0c */ /* 0x000fe2000c761270 */
[----:B------:R-:W-:Y:S01]  /*64300*/  ULDC UR18, c[0x0][0x228] ;  /* 0x00008a0000127ab9 */ /* 0x000fe20000000800 */
[----:B------:R-:W-:Y:S01]  /*64310*/  ISETP.LT.AND P0, PT, R59, UR16, !P0 ;  /* 0x000000103b007c0c */ /* 0x000fe2000c701270 */
[----:B------:R3:W-:Y:S01]  /*64320*/  @P4 STG.E.U16 desc[UR8][R10.64], R14 ;  /* 0x0000000e0a004986 */ /* 0x0007e2000c101508 */
[----:B0-----:R-:W-:-:S04]  /*64330*/  IMAD.WIDE R4, R12, 0x2, R50 ;  /* 0x000000020c047825 */ /* 0x001fc800078e0232 */
[----:B-1----:R-:W-:-:S04]  /*64340*/  IMAD.WIDE R6, R12, 0x2, R52 ;  /* 0x000000020c067825 */ /* 0x002fc800078e0234 */
[----:B------:R-:W-:Y:S01]  /*64350*/  VIADD R13, R12, UR4 ;  /* 0x000000040c0d7c36 */ /* 0x000fe20008000000 */
[----:B----4-:R-:W4:Y:S01]  /*64360*/  LDL.LU R15, [R1+0x22c] ;  /* 0x00022c00010f7983 */ /* 0x010f220000300800 */
[----:B------:R-:W-:Y:S01]  /*64370*/  ISETP.LT.AND P6, PT, R61, UR14, !P1 ;  /* 0x0000000e3d007c0c */ /* 0x000fe2000cfc1270 */
[----:B------:R-:W-:Y:S01]  /*64380*/  ULDC UR4, c[0x0][0x228] ;  /* 0x00008a0000047ab9 */ /* 0x000fe20000000800 */
[----:B------:R-:W-:Y:S01]  /*64390*/  ISETP.LT.AND P5, PT, R39, UR12, !P1 ;  /* 0x0000000c27007c0c */ /* 0x000fe2000cfa1270 */
[----:B------:R-:W4:Y:S01]  /*643a0*/  LDL.LU R29, [R1+0x28c] ;  /* 0x00028c00011d7983 */ /* 0x000f220000300800 */
[----:B------:R-:W-:Y:S01]  /*643b0*/  ISETP.LT.AND P2, PT, R0, UR6, !P1 ;  /* 0x0000000600007c0c */ /* 0x000fe2000cf41270 */
[----:B------:R-:W-:Y:S01]  /*643c0*/  ULDC UR16, c[0x0][0x228] ;  /* 0x00008a0000107ab9 */ /* 0x000fe20000000800 */
[----:B--2---:R-:W-:Y:S01]  /*643d0*/  PRMT R12, R18, 0x7632, R12 ;  /* 0x00007632120c7816 */ /* 0x004fe2000000000c */
[----:B------:R-:W2:Y:S01]  /*643e0*/  LDL R31, [R1+0x2ac] ;  /* 0x0002ac00011f7983 */ /* 0x000ea20000100800 */
[----:B---3--:R-:W-:-:S03]  /*643f0*/  PRMT R14, R19, 0x7632, R14 ;  /* 0x00007632130e7816 */ /* 0x008fc6000000000e */
[----:B------:R-:W3:Y:S04]  /*64400*/  LDL.LU R18, [R1+0x2ab0] ;  /* 0x002ab00001127983 */ /* 0x000ee80000300800 */
[----:B------:R0:W-:Y:S01]  /*64410*/  @P3 STG.E.U16 desc[UR8][R4.64], R19 ;  /* 0x0000001304003986 */ /* 0x0001e2000c101508 */
[----:B------:R-:W-:Y:S01]  /*64420*/  ISETP.LT.AND P4, PT, R54, UR10, !P1 ;  /* 0x0000000a36007c0c */ /* 0x000fe2000cf81270 */
[C---:B------:R-:W-:Y:S01]  /*64430*/  IMAD.WIDE R8, R13.reuse, 0x2, R2 ;  /* 0x000000020d087825 */ /* 0x040fe200078e0202 */
[----:B------:R-:W-:Y:S01]  /*64440*/  ULDC UR6, c[0x0][0x228] ;  /* 0x00008a0000067ab9 */ /* 0x000fe20000000800 */
[----:B------:R1:W-:Y:S01]  /*64450*/  @P0 STG.E.U16 desc[UR8][R6.64], R14 ;  /* 0x0000000e06000986 */ /* 0x0003e2000c101508 */
[----:B------:R-:W-:Y:S01]  /*64460*/  ULDC UR14, c[0x0][0x228] ;  /* 0x00008a00000e7ab9 */ /* 0x000fe20000000800 */
[C---:B------:R-:W-:Y:S01]  /*64470*/  IMAD.WIDE R10, R13.reuse, 0x2, R16 ;  /* 0x000000020d0a7825 */ /* 0x040fe200078e0210 */
[----:B------:R-:W-:Y:S01]  /*64480*/  ULDC UR12, c[0x0][0x228] ;  /* 0x00008a00000c7ab9 */ /* 0x000fe20000000800 */
[----:B------:R-:W-:Y:S01]  /*64490*/  ULDC UR10, c[0x0][0x228] ;  /* 0x00008a00000a7ab9 */ /* 0x000fe20000000800 */
[----:B0-----:R-:W3:Y:S04]  /*644a0*/  LDL.LU R19, [R1+0x2aac] ;  /* 0x002aac0001137983 */ /* 0x001ee80000300800 */
[----:B-1----:R-:W4:Y:S01]  /*644b0*/  LDL.LU R7, [R1+0x23c] ;  /* 0x00023c0001077983 */ /* 0x002f220000300800 */
[----:B---3--:R-:W-:-:S03]  /*644c0*/  IMAD.WIDE R4, R13, 0x2, R18 ;  /* 0x000000020d047825 */ /* 0x008fc600078e0212 */
[----:B----4-:R0:W-:Y:S04]  /*644d0*/  @P6 STG.E.U16 desc[UR8][R8.64], R7 ;  /* 0x0000000708006986 */ /* 0x0101e8000c101508 */
[----:B------:R1:W-:Y:S01]  /*644e0*/  @P5 STG.E.U16 desc[UR8][R10.64], R12 ;  /* 0x0000000c0a005986 */ /* 0x0003e2000c101508 */
[----:B------:R-:W-:Y:S01]  /*644f0*/  ISETP.LT.AND P5, PT, R57, UR4, !P1 ;  /* 0x0000000439007c0c */ /* 0x000fe2000cfa1270 */
[----:B------:R-:W-:Y:S02]  /*64500*/  ULDC UR4, c[0x0][0x228] ;  /* 0x00008a0000047ab9 */ /* 0x000fe40000000800 */
[----:B------:R-:W-:Y:S01]  /*64510*/  @P4 STG.E.U16 desc[UR8][R4.64], R15 ;  /* 0x0000000f04004986 */ /* 0x000fe2000c101508 */
[----:B0-----:R-:W-:Y:S01]  /*64520*/  IMAD.WIDE R6, R13, 0x2, R20 ;  /* 0x000000020d067825 */ /* 0x001fe200078e0214 */
[----:B------:R-:W-:-:S02]  /*64530*/  PRMT R8, R15, 0x7632, R8 ;  /* 0x000076320f087816 */ /* 0x000fc40000000008 */
[----:B------:R0:W-:Y:S04]  /*64540*/  STL [R1+0x2aa0], R19 ;  /* 0x002aa01301007387 */ /* 0x0001e80000100800 */
[----:B------:R3:W-:Y:S01]  /*64550*/  @P2 STG.E.U16 desc[UR8][R6.64], R8 ;  /* 0x0000000806002986 */ /* 0x0007e2000c101508 */
[----:B-1----:R-:W-:-:S03]  /*64560*/  PRMT R10, R29, 0x7632, R10 ;  /* 0x000076321d0a7816 */ /* 0x002fc6000000000a */
[----:B0-----:R-:W4:Y:S04]  /*64570*/  LDL.LU R19, [R1+0x29c] ;  /* 0x00029c0001137983 */ /* 0x001f280000300800 */
[----:B------:R-:W4:Y:S01]  /*64580*/  LDL.LU R15, [R1+0x2bc] ;  /* 0x0002bc00010f7983 */ /* 0x000f220000300800 */
[----:B---3--:R-:W-:-:S05]  /*64590*/  IMAD.WIDE R8, R13, 0x2, R22 ;  /* 0x000000020d087825 */ /* 0x008fca00078e0216 */
[----:B------:R0:W-:Y:S04]  /*645a0*/  @P5 STG.E.U16 desc[UR8][R8.64], R29 ;  /* 0x0000001d08005986 */ /* 0x0001e8000c101508 */
[----:B0-----:R-:W3:Y:S01]  /*645b0*/  LDL.LU R29, [R1+0x2aa8] ;  /* 0x002aa800011d7983 */ /* 0x001ee20000300800 */
[----:B------:R-:W-:Y:S01]  /*645c0*/  ISETP.LT.AND P4, PT, R34, UR6, !P1 ;  /* 0x0000000622007c0c */ /* 0x000fe2000cf81270 */
[----:B------:R-:W-:Y:S01]  /*645d0*/  IMAD.WIDE R4, R13, 0x2, R24 ;  /* 0x000000020d047825 */ /* 0x000fe200078e0218 */
[----:B--2---:R-:W-:Y:S01]  /*645e0*/  PRMT R11, R31, 0x7632, R11 ;  /* 0x000076321f0b7816 */ /* 0x004fe2000000000b */
[----:B------:R-:W-:-:S10]  /*645f0*/  ULDC UR6, c[0x0][0x228] ;  /* 0x00008a0000067ab9 */ /* 0x000fd40000000800 */
[----:B------:R-:W-:Y:S01]  /*64600*/  @P4 STG.E.U16 desc[UR8][R4.64], R10 ;  /* 0x0000000a04004986 */ /* 0x000fe2000c101508 */
[----:B---3--:R-:W-:-:S03]  /*64610*/  IMAD.WIDE R8, R13, 0x2, R28 ;  /* 0x000000020d087825 */ /* 0x008fc600078e021c */
[----:B------:R0:W-:Y:S04]  /*64620*/  STL [R1+0x2a9c], R29 ;  /* 0x002a9c1d01007387 */ /* 0x0001e80000100800 */
[----:B0-----:R-:W2:Y:S04]  /*64630*/  LDL.LU R29, [R1+0x2fc] ;  /* 0x0002fc00011d7983 */ /* 0x001ea80000300800 */
        /* <DEDUP_REMOVED lines=8> */
[----:B------:R-:W-:-:S02]  /*646c0*/  ULDC UR6, c[0x0][0x228] ;  /* 0x00008a0000067ab9 */ /* 0x000fc40000000800 */
[----:B------:R-:W-:Y:S01]  /*646d0*/  ISETP.LT.AND P6, PT, R38, UR6, !P1 ;  /* 0x0000000626007c0c */ /* 0x000fe2000cfc1270 */
[----:B------:R-:W-:Y:S01]  /*646e0*/  ULDC UR6, c[0x0][0x228] ;  /* 0x00008a0000067ab9 */ /* 0x000fe20000000800 */
[----:B------:R-:W-:Y:S01]  /*646f0*/  ISETP.LT.AND P4, PT, R55, UR32, !P1 ;  /* 0x0000002037007c0c */ /* 0x000fe2000cf81270 */
[----:B------:R-:W-:Y:S02]  /*64700*/  ULDC.64 UR32, c[0x0][0x228] ;  /* 0x00008a0000207ab9 */ /* 0x000fe40000000a00 */
[----:B----4-:R3:W-:Y:S04]  /*64710*/  @P3 STG.E.U16 desc[UR8][R6.64], R5 ;  /* 0x0000000506003986 */ /* 0x0107e8000c101508 */
[----:B------:R-:W-:Y:S01]  /*64720*/  @P2 STG.E.U16 desc[UR8][R8.64], R11 ;  /* 0x0000000b08002986 */ /* 0x000fe2000c101508 */
[----:B---3--:R-:W-:Y:S01]  /*64730*/  IMAD.WIDE R4, R13, 0x2, R30 ;  /* 0x000000020d047825 */ /* 0x008fe200078e021e */
[----:B------:R-:W-:-:S04]  /*64740*/  PRMT R6, R19, 0x7632, R6 ;  /* 0x0000763213067816 */ /* 0x000fc80000000006 */
[----:B------:R0:W-:Y:S04]  /*64750*/  @P0 STG.E.U16 desc[UR8][R4.64], R19 ;  /* 0x0000001304000986 */ /* 0x0001e8000c101508 */
[----:B0-----:R-:W3:Y:S01]  /*64760*/  LDL.LU R19, [R1+0x35c] ;  /* 0x00035c0001137983 */ /* 0x001ee20000300800 */
[----:B------:R-:W-:Y:S01]  /*64770*/  ISETP.LT.AND P2, PT, R33, UR4, !P1 ;  /* 0x0000000421007c0c */ /* 0x000fe2000cf41270 */
[----:B------:R-:W-:Y:S02]  /*64780*/  ULDC UR4, c[0x0][0x228] ;  /* 0x00008a0000047ab9 */ /* 0x000fe40000000800 */
[----:B------:R-:W-:Y:S01]  /*64790*/  ISETP.LT.AND P5, PT, R37, UR4, !P1 ;  /* 0x0000000425007c0c */ /* 0x000fe2000cfa1270 */
[----:B------:R-:W-:Y:S01]  /*647a0*/  ULDC UR4, c[0x0][0x228] ;  /* 0x00008a0000047ab9 */ /* 0x000fe20000000800 */
[----:B------:R-:W-:Y:S01]  /*647b0*/  IMAD.WIDE R4, R13, 0x2, R40 ;  /* 0x000000020d047825 */ /* 0x000fe200078e0228 */
[----:B------:R-:W-:Y:S01]  /*647c0*/  ISETP.LT.AND P3, PT, R56, UR4, !P1 ;  /* 0x0000000438007c0c */ /* 0x000fe2000cf61270 */
[----:B------:R-:W-:-:S02]  /*647d0*/  ULDC UR4, c[0x0][0x248] ;  /* 0x0000920000047ab9 */ /* 0x000fc40000000800 */
[----:B------:R-:W-:Y:S01]  /*647e0*/  VIADD R7, R36, 0x1f ;  /* 0x0000001f24077836 */ /* 0x000fe20000000000 */
[----:B--2---:R-:W-:-:S03]  /*647f0*/  PRMT R12, R29, 0x7632, R12 ;  /* 0x000076321d0c7816 */ /* 0x004fc6000000000c */
[----:B------:R0:W-:Y:S01]  /*64800*/  @P2 STG.E.U16 desc[UR8][R4.64], R6 ;  /* 0x0000000604002986 */ /* 0x0001e2000c101508 */
[----:B------:R-:W-:Y:S01]  /*64810*/  ISETP.GE.AND P0, PT, R7, UR33, PT ;  /* 0x0000002107007c0c */ /* 0x000fe2000bf06270 */
[----:B------:R-:W-:Y:S01]  /*64820*/  IMAD.WIDE R8, R13, 0x2, R46 ;  /* 0x000000020d087825 */ /* 0x000fe200078e022e */
[----:B------:R-:W-:-:S03]  /*64830*/  PRMT R14, R15, 0x7632, R14 ;  /* 0x000076320f0e7816 */ /* 0x000fc6000000000e */
[----:B------:R-:W-:-:S04]  /*64840*/  IMAD.WIDE R10, R13, 0x2, R48 ;  /* 0x000000020d0a7825 */ /* 0x000fc800078e0230 */
[----:B0-----:R-:W-:-:S04]  /*64850*/  IMAD.WIDE R4, R13, 0x2, R42 ;  /* 0x000000020d047825 */ /* 0x001fc800078e022a */
[----:B------:R-:W-:Y:S01]  /*64860*/  IMAD.WIDE R6, R13, 0x2, R44 ;  /* 0x000000020d067825 */ /* 0x000fe200078e022c */
[----:B------:R-:W-:Y:S04]  /*64870*/  @P6 STG.E.U16 desc[UR8][R4.64], R29 ;  /* 0x0000001d04006986 */ /* 0x000fe8000c101508 */
[----:B------:R0:W-:Y:S04]  /*64880*/  @P5 STG.E.U16 desc[UR8][R6.64], R12 ;  /* 0x0000000c06005986 */ /* 0x0001e8000c101508 */
[----:B------:R1:W-:Y:S04]  /*64890*/  @P4 STG.E.U16 desc[UR8][R8.64], R15 ;  /* 0x0000000f08004986 */ /* 0x0003e8000c101508 */
[----:B------:R3:W-:Y:S01]  /*648a0*/  @P3 STG.E.U16 desc[UR8][R10.64], R14 ;  /* 0x0000000e0a003986 */ /* 0x0007e2000c101508 */
[----:B------:R-:W-:-:S02]  /*648b0*/  ISETP.LT.AND P3, PT, R58, UR18, !P1 ;  /* 0x000000123a007c0c */ /* 0x000fc4000cf61270 */
[----:B------:R-:W-:Y:S01]  /*648c0*/  ISETP.LT.AND P2, PT, R0, UR6, !P0 ;  /* 0x0000000600007c0c */ /* 0x000fe2000c741270 */
[C---:B0-----:R-:W-:Y:S01]  /*648d0*/  VIADD R12, R13.reuse, UR4 ;  /* 0x000000040d0c7c36 */ /* 0x041fe20008000000 */
[----:B-1----:R-:W2:Y:S01]  /*648e0*/  LDL.LU R15, [R1+0x30c] ;  /* 0x00030c00010f7983 */ /* 0x002ea20000300800 */
[----:B------:R-:W-:Y:S01]  /*648f0*/  IMAD.WIDE R4, R13, 0x2, R50 ;  /* 0x000000020d047825 */ /* 0x000fe200078e0232 */
[----:B---3--:R-:W-:Y:S02]  /*64900*/  PRMT R14, R19, 0x7632, R14 ;  /* 0x00007632130e7816 */ /* 0x008fe4000000000e */
[----:B------:R-:W3:Y:S01]  /*64910*/  LDL.LU R29, [R1+0x36c] ;  /* 0x00036c00011d7983 */ /* 0x000ee20000300800 */
[----:B------:R-:W-:Y:S02]  /*64920*/  ISETP.LT.AND P1, PT, R59, UR16, !P1 ;  /* 0x000000103b007c0c */ /* 0x000fe4000cf21270 */
[----:B------:R-:W-:Y:S01]  /*64930*/  ISETP.LT.AND P6, PT, R61, UR14, !P0 ;  /* 0x0000000e3d007c0c */ /* 0x000fe2000c7c1270 */
[----:B------:R0:W-:Y:S01]  /*64940*/  STL [R1+0x2a94], R0 ;  /* 0x002a940001007387 */ /* 0x0001e20000100800 */
[----:B------:R-:W-:Y:S01]  /*64950*/  IMAD.WIDE R10, R12, 0x2, R16 ;  /* 0x000000020c0a7825 */ /* 0x000fe200078e0210 */
[----:B------:R-:W-:Y:S01]  /*64960*/  ISETP.LT.AND P5, PT, R39, UR12, !P0 ;  /* 0x0000000c27007c0c */ /* 0x000fe2000c7a1270 */
[----:B------:R-:W-:Y:S01]  /*64970*/  ULDC UR4, c[0x0][0x228] ;  /* 0x00008a0000047ab9 */ /* 0x000fe20000000800 */
[----:B------:R-:W-:Y:S01]  /*64980*/  @P3 STG.E.U16 desc[UR8][R4.64], R19 ;  /* 0x0000001304003986 */ /* 0x000fe2000c101508 */
[----:B------:R-:W-:Y:S01]  /*64990*/  IMAD.WIDE R6, R13, 0x2, R52 ;  /* 0x000000020d067825 */ /* 0x000fe200078e0234 */
[----:B------:R-:W-:Y:S01]  /*649a0*/  ISETP.LT.AND P4, PT, R54, UR10, !P0 ;  /* 0x0000000a36007c0c */ /* 0x000fe2000c781270 */
[----:B------:R-:W-:Y:S01]  /*649b0*/  ULDC UR6, c[0x0][0x228] ;  /* 0x00008a0000067ab9 */ /* 0x000fe20000000800 */
[----:B------:R-:W-:Y:S01]  /*649c0*/  ULDC UR12, c[0x0][0x228] ;  /* 0x00008a00000c7ab9 */ /* 0x000fe20000000800 */
[----:B------:R-:W-:Y:S01]  /*649d0*/  IMAD.WIDE R8, R12, 0x2, R2 ;  /* 0x000000020c087825 */ /* 0x000fe200078e0202 */
[----:B0-----:R-:W4:Y:S01]  /*649e0*/  LDL.LU R0, [R1+0x34c] ;  /* 0x00034c0001007983 */ /* 0x001f220000300800 */
[----:B------:R-:W-:Y:S01]  /*649f0*/  ULDC UR10, c[0x0][0x228] ;  /* 0x00008a00000a7ab9 */ /* 0x000fe20000000800 */
[----:B------:R-:W-:-:S02]  /*64a00*/  ULDC UR14, c[0x0][0x228] ;  /* 0x00008a00000e7ab9 */ /* 0x000fc40000000800 */
[----:B------:R0:W-:Y:S04]  /*64a10*/  STL [R1+0x2a98], R17 ;  /* 0x002a981101007387 */ /* 0x0001e80000100800 */
[----:B0-----:R-:W3:Y:S04]  /*64a20*/  LDL.LU R17, [R1+0x38c] ;  /* 0x00038c0001117983 */ /* 0x001ee80000300800 */
[----:B------:R-:W3:Y:S04]  /*64a30*/  LDL.LU R19, [R1+0x2aa0] ;  /* 0x002aa00001137983 */ /* 0x000ee80000300800 */
[----:B------:R0:W-:Y:S02]  /*64a40*/  @P1 STG.E.U16 desc[UR8][R6.64], R14 ;  /* 0x0000000e06001986 */ /* 0x0001e4000c101508 */
[----:B0-----:R-:W-:Y:S01]  /*64a50*/  IMAD.WIDE R6, R12, 0x2, R20 ;  /* 0x000000020c067825 */ /* 0x001fe200078e0214 */
[----:B----4-:R-:W-:Y:S01]  /*64a60*/  PRMT R13, R0, 0x7632, R13 ;  /* 0x00007632000d7816 */ /* 0x010fe2000000000d */
[----:B------:R2:W-:Y:S04]  /*64a70*/  @P6 STG.E.U16 desc[UR8][R8.64], R0 ;  /* 0x0000000008006986 */ /* 0x0005e8000c101508 */
[----:B------:R0:W-:Y:S01]  /*64a80*/  @P5 STG.E.U16 desc[UR8][R10.64], R13 ;  /* 0x0000000d0a005986 */ /* 0x0001e2000c101508 */
[----:B------:R-:W-:Y:S01]  /*64a90*/  ISETP.LT.AND P5, PT, R57, UR4, !P0 ;  /* 0x0000000439007c0c */ /* 0x000fe2000c7a1270 */
[----:B------:R-:W-:Y:S01]  /*64aa0*/  ULDC UR4, c[0x0][0x228] ;  /* 0x00008a0000047ab9 */ /* 0x000fe20000000800 */
[----:B--2---:R-:W-:Y:S01]  /*64ab0*/  PRMT R8, R15, 0x7632, R8 ;  /* 0x000076320f087816 */ /* 0x004fe20000000008 */
[----:B------:R-:W2:Y:S01]  /*64ac0*/  LDL.LU R0, [R1+0x37c] ;  /* 0x00037c0001007983 */ /* 0x000ea20000300800 */
[----:B---3--:R-:W-:-:S05]  /*64ad0*/  IMAD.WIDE R4, R12, 0x2, R18 ;  /* 0x000000020c047825 */ /* 0x008fca00078e0212 */
[----:B------:R1:W-:Y:S04]  /*64ae0*/  @P4 STG.E.U16 desc[UR8][R4.64], R15 ;  /* 0x0000000f04004986 */ /* 0x0003e8000c101508 */
[----:B------:R3:W-:Y:S01]  /*64af0*/  @P2 STG.E.U16 desc[UR8][R6.64], R8 ;  /* 0x0000000806002986 */ /* 0x0007e2000c101508 */
[----:B0-----:R-:W-:-:S03]  /*64b00*/  PRMT R10, R29, 0x7632, R10 ;  /* 0x000076321d0a7816 */ /* 0x001fc6000000000a */
[----:B-1----:R-:W4:Y:S01]  /*64b10*/  LDL.LU R15, [R1+0x3ac] ;  /* 0x0003ac00010f7983 */ /* 0x002f220000300800 */
[----:B---3--:R-:W-:-:S05]  /*64b20*/  IMAD.WIDE R8, R12, 0x2, R22 ;  /* 0x000000020c087825 */ /* 0x008fca00078e0216 */
[----:B------:R0:W-:Y:S04]  /*64b30*/  @P5 STG.E.U16 desc[UR8][R8.64], R29 ;  /* 0x0000001d08005986 */ /* 0x0001e8000c101508 */
[----:B0-----:R-:W3:Y:S01]  /*64b40*/  LDL.LU R29, [R1+0x2a9c] ;  /* 0x002a9c00011d7983 */ /* 0x001ee20000300800 */
[----:B------:R-:W-:Y:S01]  /*64b50*/  ISETP.LT.AND P4, PT, R34, UR6, !P0 ;  /* 0x0000000622007c0c */ /* 0x000fe2000c781270 */
[----:B------:R-:W-:Y:S01]  /*64b60*/  ULDC UR6, c[0x0][0x228] ;  /* 0x00008a0000067ab9 */ /* 0x000fe20000000800 */
[----:B------:R-:W-:Y:S01]  /*64b70*/  ISETP.LT.AND P3, PT, R35, UR4, !P0 ;  /* 0x0000000423007c0c */ /* 0x000fe2000c761270 */
[----:B------:R-:W-:Y:S01]  /*64b80*/  ULDC UR4, c[0x0][0x228] ;  /* 0x00008a0000047ab9 */ /* 0x000fe20000000800 */
[----:B------:R-:W-:Y:S01]  /*64b90*/  ISETP.LT.AND P2, PT, R60, UR6, !P0 ;  /* 0x000000063c007c0c */ /* 0x000fe2000c741270 */
[----:B------:R-:W-:Y:S01]  /*64ba0*/  IMAD.WIDE R4, R12, 0x2, R24 ;  /* 0x000000020c047825 */ /* 0x000fe200078e0218 */
[----:B------:R-:W-:Y:S01]  /*64bb0*/  ISETP.LT.AND P1, PT, R32, UR4, !P0 ;  /* 0x0000000420007c0c */ /* 0x000fe2000c721270 */
[----:B------:R-:W-:Y:S01]  /*64bc0*/  STL [R1+0x2a90], R30 ;  /* 0x002a901e01007387 */ /* 0x000fe20000100800 */
[----:B------:R-:W-:Y:S01]  /*64bd0*/  PRMT R11, R17, 0x7632, R11 ;  /* 0x00007632110b7816 */ /* 0x000fe2000000000b */
[----:B------:R-:W-:Y:S01]  /*64be0*/  IMAD.WIDE R6, R12, 0x2, R26 ;  /* 0x000000020c067825 */ /* 0x000fe200078e021a */
[----:B------:R-:W-:Y:S01]  /*64bf0*/  ULDC UR4, c[0x0][0x228] ;  /* 0x00008a0000047ab9 */ /* 0x000fe20000000800 */
[----:B------:R-:W-:-:S02]  /*64c00*/  ULDC UR6, c[0x0][0x228] ;  /* 0x00008a0000067ab9 */ /* 0x000fc40000000800 */
[----:B------:R0:W-:Y:S04]  /*64c10*/  @P4 STG.E.U16 desc[UR8][R4.64], R10 ;  /* 0x0000000a04004986 */ /* 0x0001e8000c101508 */
[----:B------:R1:W-:Y:S01]  /*64c20*/  @P3 STG.E.U16 desc[UR8][R6.64], R17 ;  /* 0x0000001106003986 */ /* 0x0003e2000c101508 */
[----:B0-----:R-:W-:-:S03]  /*64c30*/  IMAD.WIDE R4, R12, 0x2, R30 ;  /* 0x000000020c047825 */ /* 0x001fc600078e021e */
[----:B------:R-:W4:Y:S04]  /*64c40*/  LDL.LU R30, [R1+0x39c] ;  /* 0x00039c00011e7983 */ /* 0x000f280000300800 */
[----:B------:R-:W-:Y:S04]  /*64c50*/  STL [R1+0x2a8c], R31 ;  /* 0x002a8c1f01007387 */ /* 0x000fe80000100800 */
[----:B-1----:R-:W4:Y:S01]  /*64c60*/  LDL.LU R17, [R1+0x3bc] ;  /* 0x0003bc0001117983 */ /* 0x002f220000300800 */
[----:B--2---:R-:W-:Y:S01]  /*64c70*/  PRMT R6, R0, 0x7632, R6 ;  /* 0x0000763200067816 */ /* 0x004fe20000000006 */
[----:B---3--:R-:W-:-:S05]  /*64c80*/  IMAD.WIDE R8, R12, 0x2, R28 ;  /* 0x000000020c087825 */ /* 0x008fca00078e021c */
[----:B------:R-:W-:Y:S04]  /*64c90*/  @P2 STG.E.U16 desc[UR8][R8.64], R11 ;  /* 0x0000000b08002986 */ /* 0x000fe8000c101508 */
[----:B------:R0:W-:Y:S04]  /*64ca0*/  @P1 STG.E.U16 desc[UR8][R4.64], R0 ;  /* 0x0000000004001986 */ /* 0x0001e8000c101508 */
[----:B0-----:R-:W2:Y:S01]  /*64cb0*/  LDL R0, [R1+0x3d0] ;  /* 0x0003d00001007983 */ /* 0x001ea20000100800 */
        /* <DEDUP_REMOVED lines=9> */
[----:B----4-:R-:W-:Y:S01]  /*64d50*/  PRMT R13, R15, 0x7632, R13 ;  /* 0x000076320f0d7816 */ /* 0x010fe2000000000d */
[----:B------:R-:W-:Y:S01]  /*64d60*/  IMAD.WIDE R8, R12, 0x2, R46 ;  /* 0x000000020c087825 */ /* 0x000fe200078e022e */
[----:B------:R-:W-:Y:S01]  /*64d70*/  ISETP.GE.AND P1, PT, R7, UR31, PT ;  /* 0x0000001f07007c0c */ /* 0x000fe2000bf26270 */
[----:B------:R0:W-:Y:S01]  /*64d80*/  @P2 STG.E.U16 desc[UR8][R4.64], R6 ;  /* 0x0000000604002986 */ /* 0x0001e2000c101508 */
[----:B------:R-:W-:Y:S01]  /*64d90*/  ISETP.LT.AND P3, PT, R56, UR4, !P0 ;  /* 0x0000000438007c0c */ /* 0x000fe2000c761270 */
[----:B------:R-:W-:Y:S01]  /*64da0*/  ULDC UR4, c[0x0][0x228] ;  /* 0x00008a0000047ab9 */ /* 0x000fe20000000800 */
[----:B------:R-:W-:Y:S01]  /*64db0*/  IMAD.WIDE R10, R12, 0x2, R48 ;  /* 0x000000020c0a7825 */ /* 0x000fe200078e0230 */
[----:B------:R-:W-:Y:S01]  /*64dc0*/  PRMT R14, R30, 0x7632, R14 ;  /* 0x000076321e0e7816 */ /* 0x000fe2000000000e */
[----:B------:R-:W-:-:S02]  /*64dd0*/  ULDC UR6, c[0x0][0x228] ;  /* 0x00008a0000067ab9 */ /* 0x000fc40000000800 */
[----:B0-----:R-:W-:-:S04]  /*64de0*/  IMAD.WIDE R4, R12, 0x2, R42 ;  /* 0x000000020c047825 */ /* 0x001fc800078e022a */
[----:B------:R-:W-:Y:S01]  /*64df0*/  IMAD.WIDE R6, R12, 0x2, R44 ;  /* 0x000000020c067825 */ /* 0x000fe200078e022c */
        /* <DEDUP_REMOVED lines=9> */
[----:B------:R-:W4:Y:S03]  /*64e90*/  LDL.LU R15, [R1+0x3c0] ;  /* 0x0003c000010f7983 */ /* 0x000f260000300800 */
[----:B-1----:R-:W-:Y:S01]  /*64ea0*/  IMAD.WIDE R6, R12, 0x2, R52 ;  /* 0x000000020c067825 */ /* 0x002fe200078e0234 */
[----:B------:R0:W-:Y:S01]  /*64eb0*/  @P3 STG.E.U16 desc[UR8][R10.64], R14 ;  /* 0x0000000e0a003986 */ /* 0x0001e2000c101508 */
[----:B------:R-:W-:Y:S01]  /*64ec0*/  ISETP.LT.AND P4, PT, R61, UR4, !P1 ;  /* 0x000000043d007c0c */ /* 0x000fe2000cf81270 */
[----:B------:R-:W-:Y:S01]  /*64ed0*/  ULDC UR4, c[0x0][0x248] ;  /* 0x0000920000047ab9 */ /* 0x000fe20000000800 */
[----:B------:R-:W-:Y:S01]  /*64ee0*/  ULDC UR6, c[0x0][0x228] ;  /* 0x00008a0000067ab9 */ /* 0x000fe20000000800 */
[----:B---3--:R-:W3:Y:S04]  /*64ef0*/  LDL R30, [R1+0x3e0] ;  /* 0x0003e000011e7983 */ /* 0x008ee80000100800 */
[----:B------:R-:W4:Y:S01]  /*64f00*/  LDL.LU R31, [R1+0x3f0] ;  /* 0x0003f000011f7983 */ /* 0x000f220000300800 */
[----:B0-----:R-:W-:-:S03]  /*64f10*/  PRMT R10, R17, 0x7632, R10 ;  /* 0x00007632110a7816 */ /* 0x001fc6000000000a */
[----:B------:R0:W-:Y:S04]  /*64f20*/  @P5 STG.E.U16 desc[UR8][R4.64], R17 ;  /* 0x0000001104005986 */ /* 0x0001e8000c101508 */
[----:B------:R1:W-:Y:S04]  /*64f30*/  @P0 STG.E.U16 desc[UR8][R6.64], R10 ;  /* 0x0000000a06000986 */ /* 0x0003e8000c101508 */
[----:B0-----:R-:W4:Y:S01]  /*64f40*/  LDL.LU R17, [R1+0x2a98] ;  /* 0x002a980001117983 */ /* 0x001f220000300800 */
[----:B--2---:R-:W-:-:S03]  /*64f50*/  PRMT R11, R0, 0x7632, R11 ;  /* 0x00007632000b7816 */ /* 0x004fc6000000000b */
[----:B------:R-:W2:Y:S04]  /*64f60*/  LDL.LU R0, [R1+0x2a94] ;  /* 0x002a940001007983 */ /* 0x000ea80000300800 */
[----:B-1----:R-:W2:Y:S01]  /*64f70*/  LDL.LU R7, [R1+0x3d0] ;  /* 0x0003d00001077983 */ /* 0x002ea20000300800 */
[----:B------:R-:W-:Y:S01]  /*64f80*/  ISETP.LT.AND P3, PT, R39, UR10, !P1 ;  /* 0x0000000a27007c0c */ /* 0x000fe2000cf61270 */
[----:B------:R-:W-:Y:S01]  /*64f90*/  VIADD R13, R12, UR4 ;  /* 0x000000040c0d7c36 */ /* 0x000fe20008000000 */
[----:B------:R-:W-:Y:S01]  /*64fa0*/  ULDC UR4, c[0x0][0x228] ;  /* 0x00008a0000047ab9 */ /* 0x000fe20000000800 */
[----:B------:R-:W-:Y:S01]  /*64fb0*/  ISETP.LT.AND P5, PT, R57, UR12, !P1 ;  /* 0x0000000c39007c0c */ /* 0x000fe2000cfa1270 */
[----:B------:R-:W-:Y:S01]  /*64fc0*/  ULDC UR10, c[0x0][0x228] ;  /* 0x00008a00000a7ab9 */ /* 0x000fe20000000800 */
[----:B------:R-:W-:Y:S01]  /*64fd0*/  IMAD.WIDE R8, R13, 0x2, R2 ;  /* 0x000000020d087825 */ /* 0x000fe200078e0202 */
[----:B------:R-:W-:Y:S01]  /*64fe0*/  ULDC UR12, c[0x0][0x228] ;  /* 0x00008a00000c7ab9 */ /* 0x000fe20000000800 */
[----:B---3--:R-:W-:-:S02]  /*64ff0*/  PRMT R12, R30, 0x7632, R12 ;  /* 0x000076321e0c7816 */ /* 0x008fc4000000000c */
[----:B----4-:R-:W-:Y:S01]  /*65000*/  PRMT R14, R31, 0x7632, R14 ;  /* 0x000076321f0e7816 */ /* 0x010fe2000000000e */
[C---:B------:R-:W-:Y:S01]  /*65010*/  IMAD.WIDE R4, R13.reuse, 0x2, R16 ;  /* 0x000000020d047825 */ /* 0x040fe200078e0210 */
[----:B--2---:R-:W-:Y:S01]  /*65020*/  ISETP.LT.AND P0, PT, R0, UR4, !P1 ;  /* 0x0000000400007c0c */ /* 0x004fe2000cf01270 */
[----:B------:R-:W-:Y:S01]  /*65030*/  ULDC UR4, c[0x0][0x228] ;  /* 0x00008a0000047ab9 */ /* 0x000fe20000000800 */
[----:B------:R0:W-:Y:S04]  /*65040*/  @P4 STG.E.U16 desc[UR8][R8.64], R7 ;  /* 0x0000000708004986 */ /* 0x0001e8000c101508 */
[----:B------:R1:W-:Y:S01]  /*65050*/  @P3 STG.E.U16 desc[UR8][R4.64], R11 ;  /* 0x0000000b04003986 */ /* 0x0003e2000c101508 */
[----:B0-----:R-:W-:Y:S01]  /*65060*/  IMAD.WIDE R6, R13, 0x2, R18 ;  /* 0x000000020d067825 */ /* 0x001fe200078e0212 */
[----:B------:R-:W-:-:S03]  /*65070*/  PRMT R8, R15, 0x7632, R8 ;  /* 0x000076320f087816 */ /* 0x000fc60000000008 */
[C---:B-1----:R-:W-:Y:S01]  /*65080*/  IMAD.WIDE R4, R13.reuse, 0x2, R20 ;  /* 0x000000020d047825 */ /* 0x042fe200078e0214 */
[----:B------:R0:W-:Y:S04]  /*65090*/  @P2 STG.E.U16 desc[UR8][R6.64], R15 ;  /* 0x0000000f06002986 */ /* 0x0001e8000c101508 */
[----:B------:R1:W-:Y:S04]  /*650a0*/  @P0 STG.E.U16 desc[UR8][R4.64], R8 ;  /* 0x0000000804000986 */ /* 0x0003e8000c101508 */
        /* <DEDUP_REMOVED lines=203> */
[----:B------:R1:W-:Y:S04]  /*65d60*/  @P0 STG.E.U16 desc[UR8][R4.64], R17 ;  /* 0x0000001104000986 */ /* 0x0003e8000c101508 */
[----:B0-----:R-:W2:Y:S04]  /*65d70*/  LDL.LU R31, [R1+0x414] ;  /* 0x00041400011f7983 */ /* 0x001ea80000300800 */
[----:B-1----:R-:W3:Y:S01]  /*65d80*/  LDL.LU R17, [R1+0x454] ;  /* 0x0004540001117983 */ /* 0x002ee20000300800 */
        /* <DEDUP_REMOVED lines=16> */
[----:B------:R-:W4:Y:S01]  /*65e90*/  LDL R19, [R1+0x444] ;  /* 0x0004440001137983 */ /* 0x000f220000100800 */
[----:B------:R-:W-:-:S02]  /*65ea0*/  ULDC UR6, c[0x0][0x228] ;  /* 0x00008a0000067ab9 */ /* 0x000fc40000000800 */
[----:B0-----:R-:W-:-:S04]  /*65eb0*/  IMAD.WIDE R4, R13, 0x2, R42 ;  /* 0x000000020d047825 */ /* 0x001fc800078e022a */
[C---:B------:R-:W-:Y:S01]  /*65ec0*/  IMAD.WIDE R6, R13.reuse, 0x2, R44 ;  /* 0x000000020d067825 */ /* 0x040fe200078e022c */
[----:B------:R0:W-:Y:S04]  /*65ed0*/  @P6 STG.E.U16 desc[UR8][R4.64], R15 ;  /* 0x0000000f04006986 */ /* 0x0001e8000c101508 */
[----:B------:R-:W-:Y:S01]  /*65ee0*/  @P5 STG.E.U16 desc[UR8][R6.64], R12 ;  /* 0x0000000c06005986 */ /* 0x000fe2000c101508 */
[----:B------:R-:W-:Y:S01]  /*65ef0*/  ISETP.LT.AND P5, PT, R58, UR4, !P1 ;  /* 0x000000043a007c0c */ /* 0x000fe2000cfa1270 */
[----:B------:R-:W-:Y:S01]  /*65f00*/  ULDC UR4, c[0x0][0x228] ;  /* 0x00008a0000047ab9 */ /* 0x000fe20000000800 */
[----:B0-----:R-:W-:Y:S01]  /*65f10*/  IMAD.WIDE R4, R13, 0x2, R50 ;  /* 0x000000020d047825 */ /* 0x001fe200078e0232 */
[----:B------:R-:W4:Y:S01]  /*65f20*/  LDL.LU R15, [R1+0x434] ;  /* 0x00043400010f7983 */ /* 0x000f220000300800 */
[----:B--2---:R-:W-:-:S03]  /*65f30*/  PRMT R14, R31, 0x7632, R14 ;  /* 0x000076321f0e7816 */ /* 0x004fc6000000000e */
[----:B------:R0:W-:Y:S04]  /*65f40*/  @P3 STG.E.U16 desc[UR8][R8.64], R31 ;  /* 0x0000001f08003986 */ /* 0x0001e8000c101508 */
[----:B------:R1:W-:Y:S04]  /*65f50*/  @P4 STG.E.U16 desc[UR8][R10.64], R14 ;  /* 0x0000000e0a004986 */ /* 0x0003e8000c101508 */
[----:B---3--:R2:W-:Y:S04]  /*65f60*/  @P5 STG.E.U16 desc[UR8][R4.64], R17 ;  /* 0x0000001104005986 */ /* 0x0085e8000c101508 */
[----:B0-----:R-:W3:Y:S01]  /*65f70*/  LDL.LU R31, [R1+0x474] ;  /* 0x00047400011f7983 */ /* 0x001ee20000300800 */
[----:B-1----:R-:W-:-:S03]  /*65f80*/  PRMT R10, R17, 0x7632, R10 ;  /* 0x00007632110a7816 */ /* 0x002fc6000000000a */
[----:B--2---:R-:W2:Y:S01]  /*65f90*/  LDL.LU R17, [R1+0x2a78] ;  /* 0x002a780001117983 */ /* 0x004ea20000300800 */
[----:B------:R-:W-:Y:S01]  /*65fa0*/  ISETP.LT.AND P1, PT, R59, UR12, !P1 ;  /* 0x0000000c3b007c0c */ /* 0x000fe2000cf21270 */
[----:B------:R-:W-:Y:S01]  /*65fb0*/  IMAD.WIDE R6, R13, 0x2, R52 ;  /* 0x000000020d067825 */ /* 0x000fe200078e0234 */
[----:B------:R-:W-:Y:S01]  /*65fc0*/  ISETP.LT.AND P4, PT, R61, UR4, !P0 ;  /* 0x000000043d007c0c */ /* 0x000fe2000c781270 */
[----:B------:R-:W-:Y:S01]  /*65fd0*/  ULDC UR4, c[0x0][0x248] ;  /* 0x0000920000047ab9 */ /* 0x000fe20000000800 */
[----:B----4-:R-:W-:Y:S01]  /*65fe0*/  PRMT R11, R19, 0x7632, R11 ;  /* 0x00007632130b7816 */ /* 0x010fe2000000000b */
[----:B------:R-:W-:Y:S01]  /*65ff0*/  VIADD R12, R13, UR4 ;  /* 0x000000040d0c7c36 */ /* 0x000fe20008000000 */
[----:B------:R-:W-:Y:S01]  /*66000*/  ISETP.LT.AND P3, PT, R39, UR10, !P0 ;  /* 0x0000000a27007c0c */ /* 0x000fe2000c761270 */
[----:B------:R-:W-:Y:S01]  /*66010*/  ULDC UR4, c[0x0][0x228] ;  /* 0x00008a0000047ab9 */ /* 0x000fe20000000800 */
[----:B------:R-:W-:Y:S01]  /*66020*/  ISETP.LT.AND P2, PT, R54, UR6, !P0 ;  /* 0x0000000636007c0c */ /* 0x000fe2000c741270 */
[----:B------:R-:W-:-:S04]  /*66030*/  ULDC UR12, c[0x0][0x228] ;  /* 0x00008a00000c7ab9 */ /* 0x000fc80000000800 */
[----:B------:R-:W-:Y:S01]  /*66040*/  @P1 STG.E.U16 desc[UR8][R6.64], R10 ;  /* 0x0000000a06001986 */ /* 0x000fe2000c101508 */
[----:B--2---:R-:W-:-:S03]  /*66050*/  IMAD.WIDE R4, R12, 0x2, R16 ;  /* 0x000000020c047825 */ /* 0x004fc600078e0210 */
[----:B------:R0:W-:Y:S01]  /*66060*/  STL [R1+0x2a6c], R17 ;  /* 0x002a6c1101007387 */ /* 0x0001e20000100800 */
[----:B---3--:R-:W-:Y:S01]  /*66070*/  PRMT R14, R31, 0x7632, R14 ;  /* 0x000076321f0e7816 */ /* 0x008fe2000000000e */
[----:B------:R-:W-:Y:S01]  /*66080*/  ULDC UR10, c[0x0][0x228] ;  /* 0x00008a00000a7ab9 */ /* 0x000fe20000000800 */
[----:B------:R-:W-:Y:S01]  /*66090*/  IMAD.WIDE R8, R12, 0x2, R2 ;  /* 0x000000020c087825 */ /* 0x000fe200078e0202 */
[----:B------:R-:W-:Y:S01]  /*660a0*/  ULDC UR6, c[0x0][0x228] ;  /* 0x00008a0000067ab9 */ /* 0x000fe20000000800 */
[----:B0-----:R-:W2:Y:S04]  /*660b0*/  LDL.LU R17, [R1+0x464] ;  /* 0x0004640001117983 */ /* 0x001ea80000300800 */
[----:B------:R-:W3:Y:S04]  /*660c0*/  LDL.LU R19, [R1+0x2a74] ;  /* 0x002a740001137983 */ /* 0x000ee80000300800 */
[----:B------:R-:W4:Y:S01]  /*660d0*/  LDL.LU R7, [R1+0x444] ;  /* 0x0004440001077983 */ /* 0x000f220000300800 */
[----:B------:R-:W-:Y:S01]  /*660e0*/  ISETP.LT.AND P1, PT, R0, UR4, !P0 ;  /* 0x0000000400007c0c */ /* 0x000fe2000c721270 */
[----:B------:R-:W-:Y:S01]  /*660f0*/  ULDC UR4, c[0x0][0x228] ;  /* 0x00008a0000047ab9 */ /* 0x000fe20000000800 */
[----:B------:R-:W-:Y:S01]  /*66100*/  ISETP.LT.AND P5, PT, R57, UR12, !P0 ;  /* 0x0000000c39007c0c */ /* 0x000fe2000c7a1270 */
[----:B------:R-:W-:Y:S01]  /*66110*/  ULDC UR12, c[0x0][0x228] ;  /* 0x00008a00000c7ab9 */ /* 0x000fe20000000800 */
[----:B----4-:R3:W-:Y:S04]  /*66120*/  @P4 STG.E.U16 desc[UR8][R8.64], R7 ;  /* 0x0000000708004986 */ /* 0x0107e8000c101508 */
[----:B------:R0:W-:Y:S01]  /*66130*/  @P3 STG.E.U16 desc[UR8][R4.64], R11 ;  /* 0x0000000b04003986 */ /* 0x0001e2000c101508 */
[----:B---3--:R-:W-:Y:S01]  /*66140*/  IMAD.WIDE R6, R12, 0x2, R18 ;  /* 0x000000020c067825 */ /* 0x008fe200078e0212 */
[----:B------:R-:W-:-:S03]  /*66150*/  PRMT R8, R15, 0x7632, R8 ;  /* 0x000076320f087816 */ /* 0x000fc60000000008 */
[C---:B0-----:R-:W-:Y:S01]  /*66160*/  IMAD.WIDE R4, R12.reuse, 0x2, R20 ;  /* 0x000000020c047825 */ /* 0x041fe200078e0214 */
[----:B------:R0:W-:Y:S04]  /*66170*/  @P2 STG.E.U16 desc[UR8][R6.64], R15 ;  /* 0x0000000f06002986 */ /* 0x0001e8000c101508 */
[----:B------:R1:W-:Y:S04]  /*66180*/  @P1 STG.E.U16 desc[UR8][R4.64], R8 ;  /* 0x0000000804001986 */ /* 0x0003e8000c101508 */
[----:B0-----:R-:W3:Y:S01]  /*66190*/  LDL.LU R15, [R1+0x484] ;  /* 0x00048400010f7983 */ /* 0x001ee20000300800 */
[----:B-1----:R-:W-:-:S05]  /*661a0*/  IMAD.WIDE R4, R12, 0x2, R22 ;  /* 0x000000020c047825 */ /* 0x002fca00078e0216 */
[----:B------:R0:W-:Y:S04]  /*661b0*/  @P5 STG.E.U16 desc[UR8][R4.64], R31 ;  /* 0x0000001f04005986 */ /* 0x0001e8000c101508 */
[----:B0-----:R-:W4:Y:S04]  /*661c0*/  LDL.LU R31, [R1+0x2a70] ;  /* 0x002a7000011f7983 */ /* 0x001f280000300800 */
[----:B------:R0:W-:Y:S01]  /*661d0*/  STL [R1+0x2a68], R30 ;  /* 0x002a681e01007387 */ /* 0x0001e20000100800 */
[----:B------:R-:W-:Y:S02]  /*661e0*/  ISETP.LT.AND P4, PT, R34, UR10, !P0 ;  /* 0x0000000a22007c0c */ /* 0x000fe4000c781270 */
[----:B------:R-:W-:Y:S01]  /*661f0*/  ISETP.LT.AND P3, PT, R35, UR4, !P0 ;  /* 0x0000000423007c0c */ /* 0x000fe2000c761270 */
[----:B------:R-:W-:Y:S01]  /*66200*/  IMAD.WIDE R6, R12, 0x2, R24 ;  /* 0x000000020c067825 */ /* 0x000fe200078e0218 */
[----:B--2---:R-:W-:Y:S01]  /*66210*/  PRMT R13, R17, 0x7632, R13 ;  /* 0x00007632110d7816 */ /* 0x004fe2000000000d */
[----:B------:R-:W-:Y:S01]  /*66220*/  ULDC UR4, c[0x0][0x228] ;  /* 0x00008a0000047ab9 */ /* 0x000fe20000000800 */
[----:B------:R-:W-:Y:S01]  /*66230*/  ISETP.LT.AND P2, PT, R60, UR6, !P0 ;  /* 0x000000063c007c0c */ /* 0x000fe2000c741270 */
[----:B------:R-:W-:Y:S01]  /*66240*/  IMAD.WIDE R8, R12, 0x2, R26 ;  /* 0x000000020c087825 */ /* 0x000fe200078e021a */
[----:B------:R-:W-:-:S05]  /*66250*/  ULDC UR10, c[0x0][0x228] ;  /* 0x00008a00000a7ab9 */ /* 0x000fca0000000800 */
[----:B------:R-:W-:Y:S01]  /*66260*/  @P4 STG.E.U16 desc[UR8][R6.64], R14 ;  /* 0x0000000e06004986 */ /* 0x000fe2000c101508 */
[----:B----4-:R-:W-:Y:S01]  /*66270*/  IMAD.WIDE R4, R12, 0x2, R30 ;  /* 0x000000020c047825 */ /* 0x010fe200078e021e */
[----:B------:R-:W-:Y:S02]  /*66280*/  ISETP.LT.AND P1, PT, R32, UR4, !P0 ;  /* 0x0000000420007c0c */ /* 0x000fe4000c721270 */
[----:B0-----:R-:W2:Y:S01]  /*66290*/  LDL.LU R30, [R1+0x494] ;  /* 0x00049400011e7983 */ /* 0x001ea20000300800 */
[----:B------:R-:W-:Y:S01]  /*662a0*/  ULDC UR4, c[0x0][0x228] ;  /* 0x00008a0000047ab9 */ /* 0x000fe20000000800 */
[----:B------:R-:W-:Y:S01]  /*662b0*/  IMAD.WIDE R10, R12, 0x2, R28 ;  /* 0x000000020c0a7825 */ /* 0x000fe200078e021c */
[----:B------:R-:W-:Y:S01]  /*662c0*/  ULDC UR6, c[0x0][0x228] ;  /* 0x00008a0000067ab9 */ /* 0x000fe20000000800 */
[----:B------:R0:W-:Y:S04]  /*662d0*/  STL [R1+0x2a64], R31 ;  /* 0x002a641f01007387 */ /* 0x0001e80000100800 */
[----:B0-----:R-:W4:Y:S04]  /*662e0*/  LDL.LU R31, [R1+0x4a4] ;  /* 0x0004a400011f7983 */ /* 0x001f280000300800 */
[----:B------:R0:W-:Y:S04]  /*662f0*/  @P3 STG.E.U16 desc[UR8][R8.64], R17 ;  /* 0x0000001108003986 */ /* 0x0001e8000c101508 */
[----:B0-----:R-:W4:Y:S04]  /*66300*/  LDL.LU R17, [R1+0x4b4] ;  /* 0x0004b40001117983 */ /* 0x001f280000300800 */
[----:B------:R-:W-:Y:S01]  /*66310*/  @P2 STG.E.U16 desc[UR8][R10.64], R13 ;  /* 0x0000000d0a002986 */ /* 0x000fe2000c101508 */
[----:B------:R-:W-:Y:S01]  /*66320*/  ISETP.LT.AND P2, PT, R33, UR4, !P0 ;  /* 0x0000000421007c0c */ /* 0x000fe2000c741270 */
[----:B------:R-:W-:Y:S01]  /*66330*/  ULDC UR4, c[0x0][0x228] ;  /* 0x00008a0000047ab9 */ /* 0x000fe20000000800 */
[----:B------:R-:W-:Y:S01]  /*66340*/  ISETP.LT.AND P6, PT, R38, UR6, !P0 ;  /* 0x0000000626007c0c */ /* 0x000fe2000c7c1270 */
[----:B---3--:R0:W-:Y:S01]  /*66350*/  @P1 STG.E.U16 desc[UR8][R4.64], R15 ;  /* 0x0000000f04001986 */ /* 0x0081e2000c101508 */
[----:B------:R-:W-:Y:S01]  /*66360*/  ISETP.LT.AND P5, PT, R37, UR4, !P0 ;  /* 0x0000000425007c0c */ /* 0x000fe2000c7a1270 */
[----:B------:R-:W-:Y:S01]  /*66370*/  VIADD R7, R36, 0x24 ;  /* 0x0000002424077836 */ /* 0x000fe20000000000 */
[----:B------:R-:W-:Y:S01]  /*66380*/  PRMT R6, R15, 0x7632, R6 ;  /* 0x000076320f067816 */ /* 0x000fe20000000006 */
[----:B------:R-:W-:Y:S01]  /*66390*/  ULDC UR4, c[0x0][0x228] ;  /* 0x00008a0000047ab9 */ /* 0x000fe20000000800 */
[----:B------:R-:W-:Y:S01]  /*663a0*/  ISETP.LT.AND P3, PT, R55, UR30, !P0 ;  /* 0x0000001e37007c0c */ /* 0x000fe2000c761270 */
[----:B------:R-:W-:Y:S01]  /*663b0*/  ULDC.64 UR30, c[0x0][0x228] ;  /* 0x00008a00001e7ab9 */ /* 0x000fe20000000a00 */
[----:B------:R-:W-:Y:S01]  /*663c0*/  IMAD.WIDE R8, R12, 0x2, R46 ;  /* 0x000000020c087825 */ /* 0x000fe200078e022e */
[----:B------:R-:W-:-:S03]  /*663d0*/  ULDC UR6, c[0x0][0x228] ;  /* 0x00008a0000067ab9 */ /* 0x000fc60000000800 */
[----:B0-----:R-:W-:Y:S01]  /*663e0*/  IMAD.WIDE R4, R12, 0x2, R40 ;  /* 0x000000020c047825 */ /* 0x001fe200078e0228 */
[----:B------:R-:W-:Y:S01]  /*663f0*/  ISETP.GE.AND P1, PT, R7, UR31, PT ;  /* 0x0000001f07007c0c */ /* 0x000fe2000bf26270 */
[----:B------:R-:W3:Y:S04]  /*66400*/  LDL.LU R15, [R1+0x3d8] ;  /* 0x0003d800010f7983 */ /* 0x000ee80000300800 */
[----:B------:R0:W-:Y:S01]  /*66410*/  @P2 STG.E.U16 desc[UR8][R4.64], R6 ;  /* 0x0000000604002986 */ /* 0x0001e2000c101508 */
[----:B------:R-:W-:Y:S01]  /*66420*/  ISETP.LT.AND P4, PT, R56, UR4, !P0 ;  /* 0x0000000438007c0c */ /* 0x000fe2000c781270 */
[----:B------:R-:W-:Y:S01]  /*66430*/  ULDC UR4, c[0x0][0x228] ;  /* 0x00008a0000047ab9 */ /* 0x000fe20000000800 */
[----:B0-----:R-:W-:-:S04]  /*66440*/  IMAD.WIDE R4, R12, 0x2, R42 ;  /* 0x000000020c047825 */ /* 0x001fc800078e022a */
[----:B------:R-:W-:-:S04]  /*66450*/  IMAD.WIDE R6, R12, 0x2, R44 ;  /* 0x000000020c067825 */ /* 0x000fc800078e022c */
[----:B------:R-:W-:Y:S01]  /*66460*/  IMAD.WIDE R10, R12, 0x2, R48 ;  /* 0x000000020c0a7825 */ /* 0x000fe200078e0230 */
[----:B--2---:R-:W-:Y:S02]  /*66470*/  PRMT R14, R30, 0x7632, R14 ;  /* 0x000076321e0e7816 */ /* 0x004fe4000000000e */
[----:B----4-:R-:W-:Y:S01]  /*66480*/  PRMT R13, R31, 0x7632, R13 ;  /* 0x000076321f0d7816 */ /* 0x010fe2000000000d */
[----:B------:R0:W-:Y:S04]  /*66490*/  @P6 STG.E.U16 desc[UR8][R4.64], R31 ;  /* 0x0000001f04006986 */ /* 0x0001e8000c101508 */
[----:B------:R-:W-:Y:S01]  /*664a0*/  @P5 STG.E.U16 desc[UR8][R6.64], R13 ;  /* 0x0000000d06005986 */ /* 0x000fe2000c101508 */
[----:B------:R-:W-:Y:S01]  /*664b0*/  ISETP.LT.AND P5, PT, R58, UR4, !P0 ;  /* 0x000000043a007c0c */ /* 0x000fe2000c7a1270 */
[----:B------:R-:W-:-:S02]  /*664c0*/  ULDC UR4, c[0x0][0x228] ;  /* 0x00008a0000047ab9 */ /* 0x000fc40000000800 */
[----:B------:R1:W-:Y:S01]  /*664d0*/  @P3 STG.E.U16 desc[UR8][R8.64], R30 ;  /* 0x0000001e08003986 */ /* 0x0003e2000c101508 */
[----:B0-----:R-:W-:-:S03]  /*664e0*/  IMAD.WIDE R4, R12, 0x2, R50 ;  /* 0x000000020c047825 */ /* 0x001fc600078e0232 */
[----:B------:R0:W-:Y:S04]  /*664f0*/  @P4 STG.E.U16 desc[UR8][R10.64], R14 ;  /* 0x0000000e0a004986 */ /* 0x0001e8000c101508 */
[----:B-1----:R-:W2:Y:S04]  /*66500*/  LDL R30, [R1+0x3e8] ;  /* 0x0003e800011e7983 */ /* 0x002ea80000100800 */
[----:B------:R-:W4:Y:S01]  /*66510*/  LDL.LU R31, [R1+0x3f8] ;  /* 0x0003f800011f7983 */ /* 0x000f220000300800 */
[----:B0-----:R-:W-:-:S03]  /*66520*/  PRMT R10, R17, 0x7632, R10 ;  /* 0x00007632110a7816 */ /* 0x001fc6000000000a */
[----:B------:R0:W-:Y:S04]  /*66530*/  STL [R1+0x2a60], R58 ;  /* 0x002a603a01007387 */ /* 0x0001e80000100800 */
[----:B------:R1:W-:Y:S04]  /*66540*/  @P5 STG.E.U16 desc[UR8][R4.64], R17 ;  /* 0x0000001104005986 */ /* 0x0003e8000c101508 */
[----:B0-----:R-:W4:Y:S04]  /*66550*/  LDL.LU R58, [R1+0x3c8] ;  /* 0x0003c800013a7983 */ /* 0x001f280000300800 */
[----:B-1----:R-:W4:Y:S01]  /*66560*/  LDL.LU R17, [R1+0x2a6c] ;  /* 0x002a6c0001117983 */ /* 0x002f220000300800 */
        /* <DEDUP_REMOVED lines=10> */
[----:B---3--:R-:W-:Y:S01]  /*66610*/  PRMT R11, R15, 0x7632, R11 ;  /* 0x000076320f0b7816 */ /* 0x008fe2000000000b */
[----:B------:R-:W-:-:S02]  /*66620*/  ULDC UR10, c[0x0][0x228] ;  /* 0x00008a00000a7ab9 */ /* 0x000fc40000000800 */
[----:B------:R0:W-:Y:S01]  /*66630*/  @P0 STG.E.U16 desc[UR8][R6.64], R10 ;  /* 0x0000000a06000986 */ /* 0x0001e2000c101508 */
[----:B------:R-:W-:Y:S01]  /*66640*/  ISETP.LT.AND P0, PT, R0, UR4, !P1 ;  /* 0x0000000400007c0c */ /* 0x000fe2000cf01270 */
[----:B------:R-:W-:Y:S01]  /*66650*/  ULDC UR4, c[0x0][0x228] ;  /* 0x00008a0000047ab9 */ /* 0x000fe20000000800 */
[----:B------:R-:W-:Y:S01]  /*66660*/  ISETP.LT.AND P5, PT, R57, UR12, !P1 ;  /* 0x0000000c39007c0c */ /* 0x000fe2000cfa1270 */
[----:B------:R1:W-:Y:S01]  /*66670*/  @P4 STG.E.U16 desc[UR8][R8.64], R15 ;  /* 0x0000000f08004986 */ /* 0x0003e2000c101508 */
[----:B------:R-:W-:Y:S01]  /*66680*/  ULDC UR6, c[0x0][0x228] ;  /* 0x00008a0000067ab9 */ /* 0x000fe20000000800 */
[----:B------:R-:W-:Y:S01]  /*66690*/  ULDC UR12, c[0x0][0x228] ;  /* 0x00008a00000c7ab9 */ /* 0x000fe20000000800 */
[----:B0-----:R-:W-:Y:S01]  /*666a0*/  IMAD.WIDE R6, R13, 0x2, R18 ;  /* 0x000000020d067825 */ /* 0x001fe200078e0212 */
[----:B-1----:R-:W3:Y:S01]  /*666b0*/  LDL.LU R15, [R1+0x408] ;  /* 0x00040800010f7983 */ /* 0x002ee20000300800 */
[----:B--2---:R-:W-:Y:S02]  /*666c0*/  PRMT R12, R30, 0x7632, R12 ;  /* 0x000076321e0c7816 */ /* 0x004fe4000000000c */
[----:B----4-:R-:W-:-:S02]  /*666d0*/  PRMT R14, R31, 0x7632, R14 ;  /* 0x000076321f0e7816 */ /* 0x010fc4000000000e */
[----:B------:R-:W-:Y:S01]  /*666e0*/  PRMT R8, R58, 0x7632, R8 ;  /* 0x000076323a087816 */ /* 0x000fe20000000008 */
[----:B------:R-:W-:-:S05]  /*666f0*/  IMAD.WIDE R4, R13, 0x2, R16 ;  /* 0x000000020d047825 */ /* 0x000fca00078e0210 */
[----:B------:R0:W-:Y:S04]  /*66700*/  @P3 STG.E.U16 desc[UR8][R4.64], R11 ;  /* 0x0000000b04003986 */ /* 0x0001e8000c101508 */
[----:B------:R1:W-:Y:S01]  /*66710*/  @P2 STG.E.U16 desc[UR8][R6.64], R58 ;  /* 0x0000003a06002986 */ /* 0x0003e2000c101508 */
[----:B0-----:R-:W-:-:S03]  /*66720*/  IMAD.WIDE R4, R13, 0x2, R20 ;  /* 0x000000020d047825 */ /* 0x001fc600078e0214 */
[----:B-1----:R-:W2:Y:S04]  /*66730*/  LDL.LU R58, [R1+0x428] ;  /* 0x00042800013a7983 */ /* 0x002ea80000300800 */
[----:B------:R0:W-:Y:S04]  /*66740*/  @P0 STG.E.U16 desc[UR8][R4.64], R8 ;  /* 0x0000000804000986 */ /* 0x0001e8000c101508 */
[----:B------:R-:W4:Y:S01]  /*66750*/  LDL.LU R30, [R1+0x2a68] ;  /* 0x002a6800011e7983 */ /* 0x000f220000300800 */
[----:B0-----:R-:W-:-:S05]  /*66760*/  IMAD.WIDE R4, R13, 0x2, R22 ;  /* 0x000000020d047825 */ /* 0x001fca00078e0216 */
[----:B------:R0:W-:Y:S04]  /*66770*/  @P5 STG.E.U16 desc[UR8][R4.64], R31 ;  /* 0x0000001f04005986 */ /* 0x0001e8000c101508 */
[----:B0-----:R-:W4:Y:S04]  /*66780*/  LDL.LU R31, [R1+0x2a64] ;  /* 0x002a6400011f7983 */ /* 0x001f280000300800 */
[----:B------:R-:W2:Y:S01]  /*66790*/  LDL.LU R5, [R1+0x3e8] ;  /* 0x0003e80001057983 */ /* 0x000ea20000300800 */
        /* <DEDUP_REMOVED lines=11> */
[----:B------:R3:W-:Y:S01]  /*66850*/  @P4 STG.E.U16 desc[UR8][R6.64], R14 ;  /* 0x0000000e06004986 */ /* 0x0007e2000c101508 */
[----:B------:R-:W-:Y:S01]  /*66860*/  ISETP.LT.AND P6, PT, R38, UR6, !P1 ;  /* 0x0000000626007c0c */ /* 0x000fe2000cfc1270 */
[----:B------:R-:W-:Y:S01]  /*66870*/  ULDC UR6, c[0x0][0x228] ;  /* 0x00008a0000067ab9 */ /* 0x000fe20000000800 */
[----:B---3--:R-:W-:Y:S01]  /*66880*/  PRMT R6, R15, 0x7632, R6 ;  /* 0x000076320f067816 */ /* 0x008fe20000000006 */
[----:B--2---:R4:W-:Y:S04]  /*66890*/  @P3 STG.E.U16 desc[UR8][R8.64], R5 ;  /* 0x0000000508003986 */ /* 0x0049e8000c101508 */
[----:B------:R0:W-:Y:S01]  /*668a0*/  @P2 STG.E.U16 desc[UR8][R10.64], R12 ;  /* 0x0000000c0a002986 */ /* 0x0001e2000c101508 */
[----:B------:R-:W-:Y:S01]  /*668b0*/  ISETP.LT.AND P2, PT, R33, UR4, !P1 ;  /* 0x0000000421007c0c */ /* 0x000fe2000cf41270 */
[----:B------:R-:W-:Y:S01]  /*668c0*/  ULDC UR4, c[0x0][0x228] ;  /* 0x00008a0000047ab9 */ /* 0x000fe20000000800 */
[----:B----4-:R-:W-:-:S05]  /*668d0*/  IMAD.WIDE R4, R13, 0x2, R30 ;  /* 0x000000020d047825 */ /* 0x010fca00078e021e */
[----:B------:R1:W-:Y:S01]  /*668e0*/  @P0 STG.E.U16 desc[UR8][R4.64], R15 ;  /* 0x0000000f04000986 */ /* 0x0003e2000c101508 */
[----:B0-----:R-:W-:Y:S01]  /*668f0*/  PRMT R12, R58, 0x7632, R12 ;  /* 0x000076323a0c7816 */ /* 0x001fe2000000000c */
[C---:B-1----:R-:W-:Y:S02]  /*66900*/  IMAD.WIDE R4, R13.reuse, 0x2, R40 ;  /* 0x000000020d047825 */ /* 0x042fe400078e0228 */
[----:B------:R0:W-:Y:S04]  /*66910*/  STL [R1+0x2a5c], R31 ;  /* 0x002a5c1f01007387 */ /* 0x0001e80000100800 */
[----:B------:R1:W-:Y:S04]  /*66920*/  @P2 STG.E.U16 desc[UR8][R4.64], R6 ;  /* 0x0000000604002986 */ /* 0x0003e8000c101508 */
[----:B0-----:R-:W2:Y:S04]  /*66930*/  LDL.LU R31, [R1+0x418] ;  /* 0x00041800011f7983 */ /* 0x001ea80000300800 */
[----:B------:R-:W3:Y:S01]  /*66940*/  LDL.LU R15, [R1+0x448] ;  /* 0x00044800010f7983 */ /* 0x000ee20000300800 */
[----:B-1----:R-:W-:-:S05]  /*66950*/  IMAD.WIDE R4, R13, 0x2, R42 ;  /* 0x000000020d047825 */ /* 0x002fca00078e022a */
[----:B------:R0:W-:Y:S04]  /*66960*/  @P6 STG.E.U16 desc[UR8][R4.64], R58 ;  /* 0x0000003a04006986 */ /* 0x0001e8000c101508 */
[----:B0-----:R-:W4:Y:S01]  /*66970*/  LDL.LU R58, [R1+0x2a60] ;  /* 0x002a6000013a7983 */ /* 0x001f220000300800 */
[----:B------:R-:W-:Y:S01]  /*66980*/  ISETP.LT.AND P5, PT, R37, UR4, !P1 ;  /* 0x0000000425007c0c */ /* 0x000fe2000cfa1270 */
[----:B------:R-:W-:Y:S01]  /*66990*/  VIADD R7, R36, 0x25 ;  /* 0x0000002524077836 */ /* 0x000fe20000000000 */
[----:B------:R-:W-:Y:S01]  /*669a0*/  ISETP.LT.AND P3, PT, R55, UR32, !P1 ;  /* 0x0000002037007c0c */ /* 0x000fe2000cf61270 */
[----:B------:R-:W-:Y:S01]  /*669b0*/  ULDC.64 UR32, c[0x0][0x228] ;  /* 0x00008a0000207ab9 */ /* 0x000fe20000000a00 */
[----:B------:R-:W-:Y:S01]  /*669c0*/  IMAD.WIDE R8, R13, 0x2, R46 ;  /* 0x000000020d087825 */ /* 0x000fe200078e022e */
[----:B------:R-:W-:Y:S01]  /*669d0*/  ULDC UR4, c[0x0][0x228] ;  /* 0x00008a0000047ab9 */ /* 0x000fe20000000800 */
[----:B------:R-:W-:-:S02]  /*669e0*/  ISETP.GE.AND P0, PT, R7, UR33, PT ;  /* 0x0000002107007c0c */ /* 0x000fc4000bf06270 */
[----:B------:R-:W-:Y:S01]  /*669f0*/  IMAD.WIDE R6, R13, 0x2, R44 ;  /* 0x000000020d067825 */ /* 0x000fe200078e022c */
[----:B------:R-:W-:Y:S01]  /*66a00*/  ISETP.LT.AND P4, PT, R56, UR4, !P1 ;  /* 0x0000000438007c0c */ /* 0x000fe2000cf81270 */
[----:B------:R-:W-:-:S03]  /*66a10*/  ULDC UR4, c[0x0][0x228] ;  /* 0x00008a0000047ab9 */ /* 0x000fc60000000800 */
[----:B------:R-:W-:Y:S01]  /*66a20*/  @P5 STG.E.U16 desc[UR8][R6.64], R12 ;  /* 0x0000000c06005986 */ /* 0x000fe2000c101508 */
[----:B--2---:R-:W-:-:S03]  /*66a30*/  PRMT R14, R31, 0x7632, R14 ;  /* 0x000076321f0e7816 */ /* 0x004fc6000000000e */
[----:B------:R0:W-:Y:S04]  /*66a40*/  @P3 STG.E.U16 desc[UR8][R8.64], R31 ;  /* 0x0000001f08003986 */ /* 0x0001e8000c101508 */
[----:B0-----:R-:W2:Y:S01]  /*66a50*/  LDL.LU R31, [R1+0x478] ;  /* 0x00047800011f7983 */ /* 0x001ea20000300800 */
[----:B----4-:R-:W-:-:S03]  /*66a60*/  ISETP.LT.AND P5, PT, R58, UR4, !P1 ;  /* 0x000000043a007c0c */ /* 0x010fc6000cfa1270 */
[----:B------:R0:W-:Y:S01]  /*66a70*/  STL [R1+0x2a54], R58 ;  /* 0x002a543a01007387 */ /* 0x0001e20000100800 */
[----:B------:R-:W-:Y:S01]  /*66a80*/  ISETP.LT.AND P1, PT, R59, UR12, !P1 ;  /* 0x0000000c3b007c0c */ /* 0x000fe2000cf21270 */
[----:B------:R-:W-:Y:S01]  /*66a90*/  IMAD.WIDE R10, R13, 0x2, R48 ;  /* 0x000000020d0a7825 */ /* 0x000fe200078e0230 */
[----:B------:R-:W-:Y:S01]  /*66aa0*/  ULDC UR4, c[0x0][0x228] ;  /* 0x00008a0000047ab9 */ /* 0x000fe20000000800 */
[----:B------:R-:W-:Y:S01]  /*66ab0*/  ISETP.LT.AND P2, PT, R39, UR10, !P0 ;  /* 0x0000000a27007c0c */ /* 0x000fe2000c741270 */
[----:B------:R-:W-:Y:S01]  /*66ac0*/  ULDC UR12, c[0x0][0x228] ;  /* 0x00008a00000c7ab9 */ /* 0x000fe20000000800 */
[C---:B------:R-:W-:Y:S01]  /*66ad0*/  IMAD.WIDE R6, R13.reuse, 0x2, R50 ;  /* 0x000000020d067825 */ /* 0x040fe200078e0232 */
[----:B0-----:R-:W4:Y:S03]  /*66ae0*/  LDL.LU R58, [R1+0x438] ;  /* 0x00043800013a7983 */ /* 0x001f260000300800 */
[----:B------:R-:W-:Y:S01]  /*66af0*/  IMAD.WIDE R8, R13, 0x2, R52 ;  /* 0x000000020d087825 */ /* 0x000fe200078e0234 */
[----:B---3--:R-:W-:Y:S01]  /*66b00*/  PRMT R12, R15, 0x7632, R12 ;  /* 0x000076320f0c7816 */ /* 0x008fe2000000000c */
[----:B------:R-:W-:Y:S01]  /*66b10*/  ULDC UR10, c[0x0][0x228] ;  /* 0x00008a00000a7ab9 */ /* 0x000fe20000000800 */
[----:B------:R0:W-:Y:S04]  /*66b20*/  STL [R1+0x2a58], R59 ;  /* 0x002a583b01007387 */ /* 0x0001e80000100800 */
[----:B0-----:R-:W3:Y:S04]  /*66b30*/  LDL.LU R59, [R1+0x458] ;  /* 0x00045800013b7983 */ /* 0x001ee80000300800 */
[----:B------:R0:W-:Y:S01]  /*66b40*/  @P4 STG.E.U16 desc[UR8][R10.64], R14 ;  /* 0x0000000e0a004986 */ /* 0x0001e2000c101508 */
[----:B------:R-:W-:Y:S01]  /*66b50*/  ISETP.LT.AND P4, PT, R61, UR4, !P0 ;  /* 0x000000043d007c0c */ /* 0x000fe2000c781270 */
[----:B------:R-:W-:-:S02]  /*66b60*/  ULDC UR4, c[0x0][0x248] ;  /* 0x0000920000047ab9 */ /* 0x000fc40000000800 */
[----:B------:R-:W-:Y:S01]  /*66b70*/  VIADD R5, R13, UR4 ;  /* 0x000000040d057c36 */ /* 0x000fe20008000000 */
[----:B------:R-:W-:Y:S01]  /*66b80*/  ULDC UR4, c[0x0][0x228] ;  /* 0x00008a0000047ab9 */ /* 0x000fe20000000800 */
[----:B------:R-:W-:Y:S01]  /*66b90*/  ISETP.LT.AND P3, PT, R54, UR6, !P0 ;  /* 0x0000000636007c0c */ /* 0x000fe2000c761270 */
[----:B------:R-:W-:Y:S01]  /*66ba0*/  ULDC UR6, c[0x0][0x228] ;  /* 0x00008a0000067ab9 */ /* 0x000fe20000000800 */
[----:B0-----:R-:W-:Y:S01]  /*66bb0*/  IMAD.WIDE R10, R5, 0x2, R2 ;  /* 0x00000002050a7825 */ /* 0x001fe200078e0202 */
[----:B--2---:R-:W-:Y:S02]  /*66bc0*/  PRMT R14, R31, 0x7632, R14 ;  /* 0x000076321f0e7816 */ /* 0x004fe4000000000e */
[----:B---3--:R-:W-:Y:S01]  /*66bd0*/  PRMT R4, R59, 0x7632, R4 ;  /* 0x000076323b047816 */ /* 0x008fe20000000004 */
[----:B------:R0:W-:Y:S04]  /*66be0*/  @P5 STG.E.U16 desc[UR8][R6.64], R59 ;  /* 0x0000003b06005986 */ /* 0x0001e8000c101508 */
[----:B------:R1:W-:Y:S04]  /*66bf0*/  @P1 STG.E.U16 desc[UR8][R8.64], R4 ;  /* 0x0000000408001986 */ /* 0x0003e8000c101508 */
[----:B------:R2:W-:Y:S01]  /*66c00*/  @P4 STG.E.U16 desc[UR8][R10.64], R15 ;  /* 0x0000000f0a004986 */ /* 0x0005e2000c101508 */
[----:B0-----:R-:W-:-:S05]  /*66c10*/  IMAD.WIDE R6, R5, 0x2, R16 ;  /* 0x0000000205067825 */ /* 0x001fca00078e0210 */
[----:B------:R0:W-:Y:S01]  /*66c20*/  @P2 STG.E.U16 desc[UR8][R6.64], R12 ;  /* 0x0000000c06002986 */ /* 0x0001e2000c101508 */
[----:B------:R-:W-:Y:S01]  /*66c30*/  ISETP.LT.AND P2, PT, R0, UR4, !P0 ;  /* 0x0000000400007c0c */ /* 0x000fe2000c741270 */
[----:B-1----:R-:W-:Y:S01]  /*66c40*/  IMAD.WIDE R8, R5, 0x2, R18 ;  /* 0x0000000205087825 */ /* 0x002fe200078e0212 */
[----:B------:R-:W-:Y:S01]  /*66c50*/  ISETP.LT.AND P5, PT, R57, UR12, !P0 ;  /* 0x0000000c39007c0c */ /* 0x000fe2000c7a1270 */
[----:B--2---:R-:W2:Y:S01]  /*66c60*/  LDL.LU R15, [R1+0x488] ;  /* 0x00048800010f7983 */ /* 0x004ea20000300800 */
[----:B----4-:R-:W-:Y:S01]  /*66c70*/  PRMT R4, R58, 0x7632, R4 ;  /* 0x000076323a047816 */ /* 0x010fe20000000004 */
[----:B------:R-:W-:Y:S01]  /*66c80*/  ULDC UR4, c[0x0][0x228] ;  /* 0x00008a0000047ab9 */ /* 0x000fe20000000800 */
[----:B------:R-:W-:Y:S01]  /*66c90*/  ISETP.LT.AND P4, PT, R34, UR10, !P0 ;  /* 0x0000000a22007c0c */ /* 0x000fe2000c781270 */
[----:B------:R1:W-:Y:S01]  /*66ca0*/  STL [R1+0x2a50], R19 ;  /* 0x002a501301007387 */ /* 0x0003e20000100800 */
[----:B------:R-:W-:Y:S01]  /*66cb0*/  ISETP.LT.AND P1, PT, R60, UR6, !P0 ;  /* 0x000000063c007c0c */ /* 0x000fe2000c721270 */
[----:B------:R-:W-:Y:S01]  /*66cc0*/  IMAD.WIDE R10, R5, 0x2, R26 ;  /* 0x00000002050a7825 */ /* 0x000fe200078e021a */
[----:B------:R-:W-:-:S03]  /*66cd0*/  ULDC UR6, c[0x0][0x228] ;  /* 0x00008a0000067ab9 */ /* 0x000fc60000000800 */
[C---:B0-----:R-:W-:Y:S01]  /*66ce0*/  IMAD.WIDE R6, R5.reuse, 0x2, R20 ;  /* 0x0000000205067825 */ /* 0x041fe200078e0214 */
[----:B------:R0:W-:Y:S01]  /*66cf0*/  @P3 STG.E.U16 desc[UR8][R8.64], R58 ;  /* 0x0000003a08003986 */ /* 0x0001e2000c101508 */
[----:B------:R-:W-:Y:S01]  /*66d00*/  ULDC UR12, c[0x0][0x228] ;  /* 0x00008a00000c7ab9 */ /* 0x000fe20000000800 */
[----:B------:R-:W-:Y:S02]  /*66d10*/  ULDC UR10, c[0x0][0x228] ;  /* 0x00008a00000a7ab9 */ /* 0x000fe40000000800 */
[----:B-1----:R-:W3:Y:S04]  /*66d20*/  LDL.LU R19, [R1+0x468] ;  /* 0x0004680001137983 */ /* 0x002ee80000300800 */
[----:B------:R1:W-:Y:S04]  /*66d30*/  @P2 STG.E.U16 desc[UR8][R6.64], R4 ;  /* 0x0000000406002986 */ /* 0x0003e8000c101508 */
[----:B------:R-:W4:Y:S04]  /*66d40*/  LDL R59, [R1+0x498] ;  /* 0x00049800013b7983 */ /* 0x000f280000100800 */
[----:B0-----:R-:W2:Y:S01]  /*66d50*/  LDL.LU R58, [R1+0x4a8] ;  /* 0x0004a800013a7983 */ /* 0x001ea20000300800 */
[----:B-1----:R-:W-:-:S05]  /*66d60*/  IMAD.WIDE R6, R5, 0x2, R22 ;  /* 0x0000000205067825 */ /* 0x002fca00078e0216 */
[----:B------:R0:W-:Y:S04]  /*66d70*/  @P5 STG.E.U16 desc[UR8][R6.64], R31 ;  /* 0x0000001f06005986 */ /* 0x0001e8000c101508 */
[----:B0-----:R-:W2:Y:S01]  /*66d80*/  LDL.LU R31, [R1+0x2a5c] ;  /* 0x002a5c00011f7983 */ /* 0x001ea20000300800 */
[----:B------:R-:W-:Y:S01]  /*66d90*/  ISETP.LT.AND P3, PT, R35, UR4, !P0 ;  /* 0x0000000423007c0c */ /* 0x000fe2000c761270 */
[----:B------:R-:W-:Y:S01]  /*66da0*/  ULDC UR4, c[0x0][0x228] ;  /* 0x00008a0000047ab9 */ /* 0x000fe20000000800 */
[C---:B------:R-:W-:Y:S01]  /*66db0*/  IMAD.WIDE R8, R5.reuse, 0x2, R24 ;  /* 0x0000000205087825 */ /* 0x040fe200078e0218 */
[----:B------:R-:W-:Y:S01]  /*66dc0*/  ISETP.LT.AND P2, PT, R32, UR4, !P0 ;  /* 0x0000000420007c0c */ /* 0x000fe2000c741270 */
[----:B------:R-:W-:Y:S02]  /*66dd0*/  ULDC UR4, c[0x0][0x228] ;  /* 0x00008a0000047ab9 */ /* 0x000fe40000000800 */
[----:B------:R-:W-:Y:S01]  /*66de0*/  IMAD.WIDE R12, R5, 0x2, R28 ;  /* 0x00000002050c7825 */ /* 0x000fe200078e021c */
[----:B------:R4:W-:Y:S01]  /*66df0*/  @P4 STG.E.U16 desc[UR8][R8.64], R14 ;  /* 0x0000000e08004986 */ /* 0x0009e2000c101508 */
[----:B------:R-:W-:Y:S01]  /*66e00*/  ISETP.LT.AND P6, PT, R38, UR6, !P0 ;  /* 0x0000000626007c0c */ /* 0x000fe2000c7c1270 */
[----:B------:R-:W-:Y:S01]  /*66e10*/  ULDC UR6, c[0x0][0x228] ;  /* 0x00008a0000067ab9 */ /* 0x000fe20000000800 */
[----:B---3--:R-:W-:-:S03]  /*66e20*/  PRMT R4, R19, 0x7632, R4 ;  /* 0x0000763213047816 */ /* 0x008fc60000000004 */
[----:B------:R0:W-:Y:S04]  /*66e30*/  @P3 STG.E.U16 desc[UR8][R10.64], R19 ;  /* 0x000000130a003986 */ /* 0x0001e8000c101508 */
[----:B------:R2:W-:Y:S01]  /*66e40*/  @P1 STG.E.U16 desc[UR8][R12.64], R4 ;  /* 0x000000040c001986 */ /* 0x0005e2000c101508 */
[----:B------:R-:W-:Y:S01]  /*66e50*/  ISETP.LT.AND P1, PT, R33, UR4, !P0 ;  /* 0x0000000421007c0c */ /* 0x000fe2000c721270 */
[----:B------:R-:W-:Y:S01]  /*66e60*/  ULDC UR4, c[0x0][0x228] ;  /* 0x00008a0000047ab9 */ /* 0x000fe20000000800 */
[----:B----4-:R-:W-:Y:S01]  /*66e70*/  PRMT R14, R59, 0x7632, R14 ;  /* 0x000076323b0e7816 */ /* 0x010fe2000000000e */
[----:B0-----:R-:W3:Y:S01]  /*66e80*/  LDL R19, [R1+0x3dc] ;  /* 0x0003dc0001137983 */ /* 0x001ee20000100800 */
[----:B--2---:R-:W-:Y:S01]  /*66e90*/  PRMT R4, R15, 0x7632, R4 ;  /* 0x000076320f047816 */ /* 0x004fe20000000004 */
[----:B------:R-:W-:-:S05]  /*66ea0*/  IMAD.WIDE R6, R5, 0x2, R30 ;  /* 0x0000000205067825 */ /* 0x000fca00078e021e */
[----:B------:R0:W-:Y:S02]  /*66eb0*/  @P2 STG.E.U16 desc[UR8][R6.64], R15 ;  /* 0x0000000f06002986 */ /* 0x0001e4000c101508 */
[C---:B0-----:R-:W-:Y:S02]  /*66ec0*/  IMAD.WIDE R6, R5.reuse, 0x2, R40 ;  /* 0x0000000205067825 */ /* 0x041fe400078e0228 */
[----:B------:R-:W2:Y:S04]  /*66ed0*/  LDL.LU R15, [R1+0x4b8] ;  /* 0x0004b800010f7983 */ /* 0x000ea80000300800 */
[----:B------:R0:W-:Y:S04]  /*66ee0*/  @P1 STG.E.U16 desc[UR8][R6.64], R4 ;  /* 0x0000000406001986 */ /* 0x0001e8000c101508 */
[----:B------:R-:W4:Y:S01]  /*66ef0*/  LDL.LU R59, [R1+0x2a58] ;  /* 0x002a5800013b7983 */ /* 0x000f220000300800 */
[----:B0-----:R-:W-:Y:S01]  /*66f00*/  IMAD.WIDE R6, R5, 0x2, R42 ;  /* 0x0000000205067825 */ /* 0x001fe200078e022a */
[----:B------:R-:W-:-:S04]  /*66f10*/  PRMT R4, R58, 0x7632, R4 ;  /* 0x000076323a047816 */ /* 0x000fc80000000004 */
[----:B------:R0:W-:Y:S04]  /*66f20*/  @P6 STG.E.U16 desc[UR8][R6.64], R58 ;  /* 0x0000003a06006986 */ /* 0x0001e8000c101508 */
[----:B0-----:R-:W3:Y:S04]  /*66f30*/  LDL.LU R58, [R1+0x2a54] ;  /* 0x002a5400013a7983 */ /* 0x001ee80000300800 */
[----:B------:R-:W2:Y:S01]  /*66f40*/  LDL.LU R7, [R1+0x498] ;  /* 0x0004980001077983 */ /* 0x000ea20000300800 */
[----:B------:R-:W-:Y:S01]  /*66f50*/  ISETP.LT.AND P5, PT, R37, UR4, !P0 ;  /* 0x0000000425007c0c */ /* 0x000fe2000c7a1270 */
[----:B------:R-:W-:Y:S01]  /*66f60*/  VIADD R8, R36, 0x26 ;  /* 0x0000002624087836 */ /* 0x000fe20000000000 */
[----:B------:R-:W-:Y:S01]  /*66f70*/  ISETP.LT.AND P3, PT, R55, UR30, !P0 ;  /* 0x0000001e37007c0c */ /* 0x000fe2000c761270 */
[----:B------:R-:W-:Y:S01]  /*66f80*/  ULDC.64 UR30, c[0x0][0x228] ;  /* 0x00008a00001e7ab9 */ /* 0x000fe20000000a00 */
[----:B------:R-:W-:-:S02]  /*66f90*/  ULDC UR4, c[0x0][0x228] ;  /* 0x00008a0000047ab9 */ /* 0x000fc40000000800 */
[----:B------:R-:W-:Y:S01]  /*66fa0*/  ISETP.GE.AND P2, PT, R8, UR31, PT ;  /* 0x0000001f08007c0c */ /* 0x000fe2000bf46270 */
[C---:B------:R-:W-:Y:S01]  /*66fb0*/  IMAD.WIDE R8, R5.reuse, 0x2, R44 ;  /* 0x0000000205087825 */ /* 0x040fe200078e022c */
[----:B------:R-:W-:Y:S01]  /*66fc0*/  ISETP.LT.AND P4, PT, R56, UR4, !P0 ;  /* 0x0000000438007c0c */ /* 0x000fe2000c781270 */
[----:B------:R-:W-:Y:S02]  /*66fd0*/  ULDC UR4, c[0x0][0x228] ;  /* 0x00008a0000047ab9 */ /* 0x000fe40000000800 */
[C---:B------:R-:W-:Y:S02]  /*66fe0*/  IMAD.WIDE R10, R5.reuse, 0x2, R46 ;  /* 0x00000002050a7825 */ /* 0x040fe400078e022e */
[----:B------:R0:W-:Y:S02]  /*66ff0*/  @P5 STG.E.U16 desc[UR8][R8.64], R4 ;  /* 0x0000000408005986 */ /* 0x0001e4000c101508 */
[----:B------:R-:W-:-:S04]  /*67000*/  IMAD.WIDE R12, R5, 0x2, R48 ;  /* 0x00000002050c7825 */ /* 0x000fc800078e0230 */
[----:B0-----:R-:W-:Y:S01]  /*67010*/  IMAD.WIDE R8, R5, 0x2, R52 ;  /* 0x0000000205087825 */ /* 0x001fe200078e0234 */
[----:B---3--:R-:W-:Y:S02]  /*67020*/  ISETP.LT.AND P5, PT, R58, UR14, !P0 ;  /* 0x0000000e3a007c0c */ /* 0x008fe4000c7a1270 */
[----:B----4-:R-:W-:Y:S01]  /*67030*/  ISETP.LT.AND P0, PT, R59, UR4, !P0 ;  /* 0x000000043b007c0c */ /* 0x010fe2000c701270 */
[----:B------:R-:W-:Y:S01]  /*67040*/  ULDC UR4, c[0x0][0x248] ;  /* 0x0000920000047ab9 */ /* 0x000fe20000000800 */
[----:B--2---:R0:W-:Y:S01]  /*67050*/  @P3 STG.E.U16 desc[UR8][R10.64], R7 ;  /* 0x000000070a003986 */ /* 0x0041e2000c101508 */
[----:B------:R-:W-:-:S03]  /*67060*/  VIADD R4, R5, UR4 ;  /* 0x0000000405047c36 */ /* 0x000fc60008000000 */
[----:B------:R1:W-:Y:S01]  /*67070*/  STL [R1+0x2a4c], R58 ;  /* 0x002a4c3a01007387 */ /* 0x0003e20000100800 */
[----:B0-----:R-:W-:Y:S01]  /*67080*/  IMAD.WIDE R6, R5, 0x2, R50 ;  /* 0x0000000205067825 */ /* 0x001fe200078e0232 */
[----:B------:R-:W-:Y:S02]  /*67090*/  PRMT R5, R19, 0x7632, R5 ;  /* 0x0000763213057816 */ /* 0x000fe40000000005 */
[----:B-1----:R-:W2:Y:S01]  /*670a0*/  LDL.LU R58, [R1+0x3cc] ;  /* 0x0003cc00013a7983 */ /* 0x002ea20000300800 */
[----:B------:R-:W-:-:S03]  /*670b0*/  ISETP.LT.AND P3, PT, R39, UR10, !P2 ;  /* 0x0000000a27007c0c */ /* 0x000fc6000d761270 */
[----:B------:R0:W-:Y:S01]  /*670c0*/  @P4 STG.E.U16 desc[UR8][R12.64], R14 ;  /* 0x0000000e0c004986 */ /* 0x0001e2000c101508 */
[----:B------:R-:W-:Y:S01]  /*670d0*/  ISETP.LT.AND P1, PT, R54, UR6, !P2 ;  /* 0x0000000636007c0c */ /* 0x000fe2000d721270 */
[C---:B------:R-:W-:Y:S01]  /*670e0*/  IMAD.WIDE R10, R4.reuse, 0x2, R2 ;  /* 0x00000002040a7825 */ /* 0x040fe200078e0202 */
[----:B------:R-:W-:Y:S01]  /*670f0*/  ULDC UR10, c[0x0][0x228] ;  /* 0x00008a00000a7ab9 */ /* 0x000fe20000000800 */
[----:B------:R-:W3:Y:S01]  /*67100*/  LDL.LU R19, [R1+0x2a50] ;  /* 0x002a500001137983 */ /* 0x000ee20000300800 */
[----:B------:R-:W-:Y:S01]  /*67110*/  ULDC UR4, c[0x0][0x228] ;  /* 0x00008a0000047ab9 */ /* 0x000fe20000000800 */
[----:B0-----:R-:W-:Y:S02]  /*67120*/  PRMT R14, R15, 0x7632, R14 ;  /* 0x000076320f0e7816 */ /* 0x001fe4000000000e */
[----:B------:R0:W-:Y:S01]  /*67130*/  @P5 STG.E.U16 desc[UR8][R6.64], R15 ;  /* 0x0000000f06005986 */ /* 0x0001e2000c101508 */
[----:B------:R-:W-:Y:S01]  /*67140*/  ISETP.LT.AND P4, PT, R61, UR12, !P2 ;  /* 0x0000000c3d007c0c */ /* 0x000fe2000d781270 */
[C---:B------:R-:W-:Y:S01]  /*67150*/  IMAD.WIDE R12, R4.reuse, 0x2, R16 ;  /* 0x00000002040c7825 */ /* 0x040fe200078e0210 */
[----:B------:R-:W-:Y:S01]  /*67160*/  ULDC UR6, c[0x0][0x228] ;  /* 0x00008a0000067ab9 */ /* 0x000fe20000000800 */
[----:B------:R1:W-:Y:S04]  /*67170*/  @P0 STG.E.U16 desc[UR8][R8.64], R14 ;  /* 0x0000000e08000986 */ /* 0x0003e8000c101508 */
[----:B0-----:R-:W4:Y:S04]  /*67180*/  LDL.LU R15, [R1+0x3ec] ;  /* 0x0003ec00010f7983 */ /* 0x001f280000300800 */
[----:B-1----:R-:W2:Y:S01]  /*67190*/  LDL.LU R9, [R1+0x3dc] ;  /* 0x0003dc0001097983 */ /* 0x002ea20000300800 */
[----:B---3--:R-:W-:-:S03]  /*671a0*/  IMAD.WIDE R6, R4, 0x2, R18 ;  /* 0x0000000204067825 */ /* 0x008fc600078e0212 */
[----:B------:R0:W-:Y:S04]  /*671b0*/  STL [R1+0x2a48], R19 ;  /* 0x002a481301007387 */ /* 0x0001e80000100800 */
[----:B0-----:R-:W3:Y:S04]  /*671c0*/  LDL.LU R19, [R1+0x3fc] ;  /* 0x0003fc0001137983 */ /* 0x001ee80000300800 */
[----:B--2---:R-:W-:Y:S04]  /*671d0*/  @P4 STG.E.U16 desc[UR8][R10.64], R9 ;  /* 0x000000090a004986 */ /* 0x004fe8000c101508 */
[----:B------:R0:W-:Y:S04]  /*671e0*/  @P3 STG.E.U16 desc[UR8][R12.64], R5 ;  /* 0x000000050c003986 */ /* 0x0001e8000c101508 */
[----:B------:R1:W-:Y:S01]  /*671f0*/  @P1 STG.E.U16 desc[UR8][R6.64], R58 ;  /* 0x0000003a06001986 */ /* 0x0003e2000c101508 */
[----:B0-----:R-:W-:Y:S01]  /*67200*/  VIADD R13, R36, 0x27 ;  /* 0x00000027240d7836 */ /* 0x001fe20000000000 */
[----:B------:R-:W-:-:S02]  /*67210*/  PRMT R5, R58, 0x7632, R5 ;  /* 0x000076323a057816 */ /* 0x000fc40000000005 */
[----:B-1----:R-:W2:Y:S02]  /*67220*/  LDL.LU R58, [R1+0x42c] ;  /* 0x00042c00013a7983 */ /* 0x002ea40000300800 */
[----:B------:R-:W-:Y:S02]  /*67230*/  ISETP.GE.AND P1, PT, R13, UR25, PT ;  /* 0x000000190d007c0c */ /* 0x000fe4000bf26270 */
[----:B------:R-:W2:Y:S01]  /*67240*/  LDL.LU R13, [R1+0x40c] ;  /* 0x00040c00010d7983 */ /* 0x000ea20000300800 */
        /* <DEDUP_REMOVED lines=12> */
[----:B------:R-:W-:Y:S01]  /*67310*/  ULDC UR10, c[0x0][0x228] ;  /* 0x00008a00000a7ab9 */ /* 0x000fe20000000800 */
[----:B------:R0:W-:Y:S01]  /*67320*/  @P6 STG.E.U16 desc[UR8][R10.64], R5 ;  /* 0x000000050a006986 */ /* 0x0001e2000c101508 */
[----:B------:R-:W-:Y:S01]  /*67330*/  ISETP.LT.AND P6, PT, R32, UR6, !P2 ;  /* 0x0000000620007c0c */ /* 0x000fe2000d7c1270 */
[----:B------:R-:W-:Y:S01]  /*67340*/  ULDC UR6, c[0x0][0x228] ;  /* 0x00008a0000067ab9 */ /* 0x000fe20000000800 */
[----:B0-----:R-:W-:Y:S01]  /*67350*/  IMAD.WIDE R10, R4, 0x2, R26 ;  /* 0x00000002040a7825 */ /* 0x001fe200078e021a */
[----:B----4-:R-:W-:-:S02]  /*67360*/  PRMT R5, R15, 0x7632, R5 ;  /* 0x000076320f057816 */ /* 0x010fc40000000005 */
[----:B---3--:R-:W-:Y:S01]  /*67370*/  PRMT R12, R19, 0x7632, R12 ;  /* 0x00007632130c7816 */ /* 0x008fe2000000000c */
[----:B------:R0:W-:Y:S04]  /*67380*/  @P5 STG.E.U16 desc[UR8][R8.64], R19 ;  /* 0x0000001308005986 */ /* 0x0001e8000c101508 */
[----:B------:R1:W-:Y:S01]  /*67390*/  @P4 STG.E.U16 desc[UR8][R6.64], R12 ;  /* 0x0000000c06004986 */ /* 0x0003e2000c101508 */
[----:B------:R-:W-:-:S03]  /*673a0*/  ISETP.LT.AND P4, PT, R38, UR10, !P2 ;  /* 0x0000000a26007c0c */ /* 0x000fc6000d781270 */
[----:B------:R3:W-:Y:S04]  /*673b0*/  @P3 STG.E.U16 desc[UR8][R10.64], R15 ;  /* 0x0000000f0a003986 */ /* 0x0007e8000c101508 */
[----:B0-----:R-:W4:Y:S01]  /*673c0*/  LDL.LU R19, [R1+0x45c] ;  /* 0x00045c0001137983 */ /* 0x001f220000300800 */
[----:B-1----:R-:W-:-:S04]  /*673d0*/  IMAD.WIDE R6, R4, 0x2, R28 ;  /* 0x0000000204067825 */ /* 0x002fc800078e021c */
[----:B------:R-:W-:Y:S01]  /*673e0*/  IMAD.WIDE R8, R4, 0x2, R40 ;  /* 0x0000000204087825 */ /* 0x000fe200078e0228 */
[----:B------:R0:W-:Y:S01]  /*673f0*/  @P0 STG.E.U16 desc[UR8][R6.64], R5 ;  /* 0x0000000506000986 */ /* 0x0001e2000c101508 */
[----:B------:R-:W-:Y:S01]  /*67400*/  ISETP.LT.AND P0, PT, R33, UR4, !P2 ;  /* 0x0000000421007c0c */ /* 0x000fe2000d701270 */
[----:B------:R-:W-:Y:S01]  /*67410*/  ULDC UR4, c[0x0][0x228] ;  /* 0x00008a0000047ab9 */ /* 0x000fe20000000800 */
[----:B---3--:R-:W-:Y:S01]  /*67420*/  VIADD R10, R36, 0x28 ;  /* 0x00000028240a7836 */ /* 0x008fe20000000000 */
[----:B------:R-:W3:Y:S01]  /*67430*/  LDL.LU R15, [R1+0x44c] ;  /* 0x00044c00010f7983 */ /* 0x000ee20000300800 */
[----:B0-----:R-:W-:Y:S01]  /*67440*/  IMAD.WIDE R6, R4, 0x2, R30 ;  /* 0x0000000204067825 */ /* 0x001fe200078e021e */
[----:B--2---:R-:W-:-:S04]  /*67450*/  PRMT R5, R13, 0x7632, R5 ;  /* 0x000076320d057816 */ /* 0x004fc80000000005 */
[----:B------:R0:W-:Y:S04]  /*67460*/  @P6 STG.E.U16 desc[UR8][R6.64], R13 ;  /* 0x0000000d06006986 */ /* 0x0001e8000c101508 */
[----:B------:R1:W-:Y:S04]  /*67470*/  STL [R1+0x2a40], R36 ;  /* 0x002a402401007387 */ /* 0x0003e80000100800 */
[----:B------:R2:W-:Y:S01]  /*67480*/  @P0 STG.E.U16 desc[UR8][R8.64], R5 ;  /* 0x0000000508000986 */ /* 0x0005e2000c101508 */
[----:B0-----:R-:W-:-:S03]  /*67490*/  IMAD.WIDE R6, R4, 0x2, R42 ;  /* 0x0000000204067825 */ /* 0x001fc600078e022a */
[----:B-1----:R-:W4:Y:S04]  /*674a0*/  LDL.LU R36, [R1+0x41c] ;  /* 0x00041c0001247983 */ /* 0x002f280000300800 */
[----:B------:R0:W-:Y:S01]  /*674b0*/  @P4 STG.E.U16 desc[UR8][R6.64], R58 ;  /* 0x0000003a06004986 */ /* 0x0001e2000c101508 */
[----:B--2---:R-:W-:-:S03]  /*674c0*/  PRMT R5, R58, 0x7632, R5 ;  /* 0x000076323a057816 */ /* 0x004fc60000000005 */
[----:B0-----:R-:W2:Y:S01]  /*674d0*/  LDL.LU R58, [R1+0x2a4c] ;  /* 0x002a4c00013a7983 */ /* 0x001ea20000300800 */
[----:B------:R-:W-:Y:S01]  /*674e0*/  ISETP.LT.AND P3, PT, R37, UR32, !P2 ;  /* 0x0000002025007c0c */ /* 0x000fe2000d761270 */
[----:B------:R-:W-:Y:S01]  /*674f0*/  IMAD.WIDE R8, R4, 0x2, R44 ;  /* 0x0000000204087825 */ /* 0x000fe200078e022c */
[----:B------:R-:W-:Y:S02]  /*67500*/  ISETP.LT.AND P5, PT, R55, UR6, !P2 ;  /* 0x0000000637007c0c */ /* 0x000fe4000d7a1270 */
[----:B------:R-:W-:Y:S01]  /*67510*/  ISETP.LT.AND P6, PT, R56, UR4, !P2 ;  /* 0x0000000438007c0c */ /* 0x000fe2000d7c1270 */
[----:B------:R-:W-:Y:S01]  /*67520*/  ULDC UR4, c[0x0][0x228] ;  /* 0x00008a0000047ab9 */ /* 0x000fe20000000800 */
[----:B------:R-:W-:Y:S01]  /*67530*/  ISETP.GE.AND P0, PT, R10, UR27, PT ;  /* 0x0000001b0a007c0c */ /* 0x000fe2000bf06270 */
[----:B------:R-:W-:-:S06]  /*67540*/  IMAD.WIDE R10, R4, 0x2, R46 ;  /* 0x00000002040a7825 */ /* 0x000fcc00078e022e */
[----:B------:R0:W-:Y:S01]  /*67550*/  @P3 STG.E.U16 desc[UR8][R8.64], R5 ;  /* 0x0000000508003986 */ /* 0x0001e2000c101508 */
[----:B------:R-:W-:-:S04]  /*67560*/  IMAD.WIDE R12, R4, 0x2, R48 ;  /* 0x00000002040c7825 */ /* 0x000fc800078e0230 */
[----:B------:R-:W-:-:S04]  /*67570*/  IMAD.WIDE R6, R4, 0x2, R50 ;  /* 0x0000000204067825 */ /* 0x000fc800078e0232 */
[----:B0-----:R-:W-:Y:S01]  /*67580*/  IMAD.WIDE R8, R4, 0x2, R52 ;  /* 0x0000000204087825 */ /* 0x001fe200078e0234 */
[----:B----4-:R-:W-:Y:S01]  /*67590*/  PRMT R14, R36, 0x7632, R14 ;  /* 0x00007632240e7816 */ /* 0x010fe2000000000e */
[----:B------:R0:W-:Y:S01]  /*675a0*/  @P5 STG.E.U16 desc[UR8][R10.64], R36 ;  /* 0x000000240a005986 */ /* 0x0001e2000c101508 */
[----:B------:R-:W-:Y:S02]  /*675b0*/  ISETP.LT.AND P5, PT, R61, UR28, !P1 ;  /* 0x0000001c3d007c0c */ /* 0x000fe4000cfa1270 */
[----:B--2---:R-:W-:Y:S01]  /*675c0*/  ISETP.LT.AND P3, PT, R58, UR4, !P2 ;  /* 0x000000043a007c0c */ /* 0x004fe2000d761270 */
[----:B------:R-:W-:Y:S01]  /*675d0*/  ULDC UR4, c[0x0][0x248] ;  /* 0x0000920000047ab9 */ /* 0x000fe20000000800 */
[----:B------:R-:W-:Y:S01]  /*675e0*/  ISETP.LT.AND P2, PT, R59, UR30, !P2 ;  /* 0x0000001e3b007c0c */ /* 0x000fe2000d741270 */
[----:B------:R-:W-:Y:S01]  /*675f0*/  @P6 STG.E.U16 desc[UR8][R12.64], R14 ;  /* 0x0000000e0c006986 */ /* 0x000fe2000c101508 */
[----:B------:R-:W-:Y:S01]  /*67600*/  VIADD R5, R4, UR4 ;  /* 0x0000000404057c36 */ /* 0x000fe20008000000 */
[----:B------:R-:W-:Y:S01]  /*67610*/  PRMT R4, R19, 0x7632, R4 ;  /* 0x0000763213047816 */ /* 0x000fe20000000004 */
[----:B------:R-:W-:Y:S01]  /*67620*/  ULDC UR4, c[0x0][0x248] ;  /* 0x0000920000047ab9 */ /* 0x000fe20000000800 */
[----:B0-----:R-:W2:Y:S01]  /*67630*/  LDL.LU R36, [R1+0x46c] ;  /* 0x00046c0001247983 */ /* 0x001ea20000300800 */
[----:B------:R-:W-:-:S05]  /*67640*/  IMAD.WIDE R10, R5, 0x2, R2 ;  /* 0x00000002050a7825 */ /* 0x000fca00078e0202 */
[----:B------:R0:W-:Y:S04]  /*67650*/  @P3 STG.E.U16 desc[UR8][R6.64], R19 ;  /* 0x0000001306003986 */ /* 0x0001e8000c101508 */
[----:B------:R1:W-:Y:S04]  /*67660*/  @P2 STG.E.U16 desc[UR8][R8.64], R4 ;  /* 0x0000000408002986 */ /* 0x0003e8000c101508 */
[----:B0-----:R-:W4:Y:S01]  /*67670*/  LDL.LU R19, [R1+0x2a48] ;  /* 0x002a480001137983 */ /* 0x001f220000300800 */
[----:B---3--:R-:W-:-:S03]  /*67680*/  PRMT R14, R15, 0x7632, R14 ;  /* 0x000076320f0e7816 */ /* 0x008fc6000000000e */
[----:B-1----:R-:W3:Y:S01]  /*67690*/  LDL.LU R9, [R1+0x43c] ;  /* 0x00043c0001097983 */ /* 0x002ee20000300800 */
[----:B------:R-:W-:-:S03]  /*676a0*/  ISETP.LT.AND P2, PT, R0, UR28, !P1 ;  /* 0x0000001c00007c0c */ /* 0x000fc6000cf41270 */
[----:B------:R0:W-:Y:S04]  /*676b0*/  @P5 STG.E.U16 desc[UR8][R10.64], R15 ;  /* 0x0000000f0a005986 */ /* 0x0001e8000c101508 */
[----:B0-----:R-:W2:Y:S04]  /*676c0*/  LDL.LU R15, [R1+0x4ac] ;  /* 0x0004ac00010f7983 */ /* 0x001ea80000300800 */
[----:B------:R0:W-:Y:S04]  /*676d0*/  STL [R1+0x2a44], R0 ;  /* 0x002a440001007387 */ /* 0x0001e80000100800 */
[----:B0-----:R-:W2:Y:S01]  /*676e0*/  LDL.LU R0, [R1+0x47c] ;  /* 0x00047c0001007983 */ /* 0x001ea20000300800 */
[----:B------:R-:W-:Y:S01]  /*676f0*/  ISETP.LT.AND P4, PT, R39, UR28, !P1 ;  /* 0x0000001c27007c0c */ /* 0x000fe2000cf81270 */
[----:B------:R-:W-:Y:S01]  /*67700*/  IMAD.WIDE R12, R5, 0x2, R16 ;  /* 0x00000002050c7825 */ /* 0x000fe200078e0210 */
[----:B------:R-:W-:-:S02]  /*67710*/  ISETP.LT.AND P6, PT, R54, UR28, !P1 ;  /* 0x0000001c36007c0c */ /* 0x000fc4000cfc1270 */
[----:B------:R-:W-:-:S09]  /*67720*/  ISETP.LT.AND P3, PT, R57, UR28, !P1 ;  /* 0x0000001c39007c0c */ /* 0x000fd2000cf61270 */
[----:B------:R0:W-:Y:S01]  /*67730*/  @P4 STG.E.U16 desc[UR8][R12.64], R14 ;  /* 0x0000000e0c004986 */ /* 0x0001e2000c101508 */
[----:B------:R-:W-:-:S03]  /*67740*/  IMAD.WIDE R10, R5, 0x2, R20 ;  /* 0x00000002050a7825 */ /* 0x000fc600078e0214 */
[----:B0-----:R-:W2:Y:S01]  /*67750*/  LDL.LU R13, [R1+0x48c] ;  /* 0x00048c00010d7983 */ /* 0x001ea20000300800 */
[----:B----4-:R-:W-:Y:S01]  /*67760*/  IMAD.WIDE R6, R5, 0x2, R18 ;  /* 0x0000000205067825 */ /* 0x010fe200078e0212 */
[----:B---3--:R-:W-:-:S04]  /*67770*/  PRMT R4, R9, 0x7632, R4 ;  /* 0x0000763209047816 */ /* 0x008fc80000000004 */
[----:B------:R0:W-:Y:S04]  /*67780*/  @P6 STG.E.U16 desc[UR8][R6.64], R9 ;  /* 0x0000000906006986 */ /* 0x0001e8000c101508 */
[----:B------:R-:W-:Y:S01]  /*67790*/  @P2 STG.E.U16 desc[UR8][R10.64], R4 ;  /* 0x000000040a002986 */ /* 0x000fe2000c101508 */
[----:B0-----:R-:W-:Y:S01]  /*677a0*/  IMAD.WIDE R8, R5, 0x2, R22 ;  /* 0x0000000205087825 */ /* 0x001fe200078e0216 */
[----:B--2---:R-:W-:-:S04]  /*677b0*/  PRMT R12, R0, 0x7632, R12 ;  /* 0x00007632000c7816 */ /* 0x004fc8000000000c */
[----:B------:R0:W-:Y:S04]  /*677c0*/  @P3 STG.E.U16 desc[UR8][R8.64], R0 ;  /* 0x0000000008003986 */ /* 0x0001e8000c101508 */
[----:B0-----:R-:W2:Y:S01]  /*677d0*/  LDL R0, [R1+0x4e0] ;  /* 0x0004e00001007983 */ /* 0x001ea20000100800 */
[----:B------:R-:W-:Y:S02]  /*677e0*/  ISETP.LT.AND P4, PT, R34, UR28, !P1 ;  /* 0x0000001c22007c0c */ /* 0x000fe4000cf81270 */
[----:B------:R-:W-:Y:S02]  /*677f0*/  ISETP.LT.AND P5, PT, R35, UR28, !P1 ;  /* 0x0000001c23007c0c */ /* 0x000fe4000cfa1270 */
[----:B------:R-:W-:Y:S01]  /*67800*/  ISETP.LT.AND P6, PT, R60, UR28, !P1 ;  /* 0x0000001c3c007c0c */ /* 0x000fe2000cfc1270 */
[----:B------:R-:W-:Y:S01]  /*67810*/  IMAD.WIDE R6, R5, 0x2, R24 ;  /* 0x0000000205067825 */ /* 0x000fe200078e0218 */
[----:B------:R-:W-:-:S02]  /*67820*/  ISETP.LT.AND P2, PT, R32, UR28, !P1 ;  /* 0x0000001c20007c0c */ /* 0x000fc4000cf41270 */
[----:B------:R-:W-:Y:S01]  /*67830*/  ISETP.LT.AND P3, PT, R33, UR28, !P1 ;  /* 0x0000001c21007c0c */ /* 0x000fe2000cf61270 */
[----:B------:R-:W-:Y:S01]  /*67840*/  IMAD.WIDE R10, R5, 0x2, R26 ;  /* 0x00000002050a7825 */ /* 0x000fe200078e021a */
[----:B------:R-:W-:-:S03]  /*67850*/  PRMT R4, R36, 0x7632, R4 ;  /* 0x0000763224047816 */ /* 0x000fc60000000004 */
[----:B------:R0:W-:Y:S01]  /*67860*/  @P4 STG.E.U16 desc[UR8][R6.64], R12 ;  /* 0x0000000c06004986 */ /* 0x0001e2000c101508 */
[----:B------:R-:W-:-:S03]  /*67870*/  IMAD.WIDE R8, R5, 0x2, R30 ;  /* 0x0000000205087825 */ /* 0x000fc600078e021e */
[----:B------:R1:W-:Y:S01]  /*67880*/  @P5 STG.E.U16 desc[UR8][R10.64], R36 ;  /* 0x000000240a005986 */ /* 0x0003e2000c101508 */
[----:B------:R-:W-:Y:S01]  /*67890*/  ISETP.LT.AND P4, PT, R38, UR28, !P1 ;  /* 0x0000001c26007c0c */ /* 0x000fe2000cf81270 */
[----:B0-----:R-:W-:Y:S01]  /*678a0*/  IMAD.WIDE R6, R5, 0x2, R28 ;  /* 0x0000000205067825 */ /* 0x001fe200078e021c */
[----:B------:R-:W-:Y:S01]  /*678b0*/  ISETP.LT.AND P5, PT, R37, UR28, !P1 ;  /* 0x0000001c25007c0c */ /* 0x000fe2000cfa1270 */
[----:B-1----:R-:W3:Y:S04]  /*678c0*/  LDL.LU R36, [R1+0x4bc] ;  /* 0x0004bc0001247983 */ /* 0x002ee80000300800 */
[----:B------:R0:W-:Y:S04]  /*678d0*/  @P6 STG.E.U16 desc[UR8][R6.64], R4 ;  /* 0x0000000406006986 */ /* 0x0001e8000c101508 */
[----:B------:R1:W-:Y:S01]  /*678e0*/  @P2 STG.E.U16 desc[UR8][R8.64], R13 ;  /* 0x0000000d08002986 */ /* 0x0003e2000c101508 */
[----:B0-----:R-:W-:Y:S01]  /*678f0*/  PRMT R4, R13, 0x7632, R4 ;  /* 0x000076320d047816 */ /* 0x001fe20000000004 */
[----:B------:R-:W-:-:S05]  /*67900*/  IMAD.WIDE R6, R5, 0x2, R40 ;  /* 0x0000000205067825 */ /* 0x000fca00078e0228 */
[----:B------:R0:W-:Y:S01]  /*67910*/  @P3 STG.E.U16 desc[UR8][R6.64], R4 ;  /* 0x0000000406003986 */ /* 0x0001e2000c101508 */
[----:B-1----:R-:W-:Y:S01]  /*67920*/  IMAD.WIDE R8, R5, 0x2, R42 ;  /* 0x0000000205087825 */ /* 0x002fe200078e022a */
[----:B------:R-:W-:-:S03]  /*67930*/  PRMT R14, R15, 0x7632, R14 ;  /* 0x000076320f0e7816 */ /* 0x000fc6000000000e */
[----:B------:R-:W-:Y:S01]  /*67940*/  IMAD.WIDE R10, R5, 0x2, R44 ;  /* 0x00000002050a7825 */ /* 0x000fe200078e022c */
[----:B0-----:R-:W4:Y:S04]  /*67950*/  LDL.LU R7, [R1+0x49c] ;  /* 0x00049c0001077983 */ /* 0x001f280000300800 */
[----:B------:R0:W-:Y:S04]  /*67960*/  @P4 STG.E.U16 desc[UR8][R8.64], R15 ;  /* 0x0000000f08004986 */ /* 0x0001e8000c101508 */
[----:B------:R2:W-:Y:S04]  /*67970*/  @P5 STG.E.U16 desc[UR8][R10.64], R14 ;  /* 0x0000000e0a005986 */ /* 0x0005e8000c101508 */
[----:B0-----:R-:W3:Y:S01]  /*67980*/  LDL.LU R15, [R1+0x4c0] ;  /* 0x0004c000010f7983 */ /* 0x001ee20000300800 */
[----:B--2---:R-:W-:-:S03]  /*67990*/  PRMT R14, R0, 0x7632, R14 ;  /* 0x00007632000e7816 */ /* 0x004fc6000000000e */
[----:B------:R-:W2:Y:S01]  /*679a0*/  LDL.LU R0, [R1+0x2a44] ;  /* 0x002a440001007983 */ /* 0x000ea20000300800 */
[----:B------:R-:W-:Y:S02]  /*679b0*/  ISETP.LT.AND P6, PT, R55, UR28, !P1 ;  /* 0x0000001c37007c0c */ /* 0x000fe4000cfc1270 */
[----:B------:R-:W-:Y:S01]  /*679c0*/  ISETP.LT.AND P2, PT, R56, UR28, !P1 ;  /* 0x0000001c38007c0c */ /* 0x000fe2000cf41270 */
[----:B------:R-:W-:Y:S01]  /*679d0*/  IMAD.WIDE R12, R5, 0x2, R46 ;  /* 0x00000002050c7825 */ /* 0x000fe200078e022e */
[----:B------:R-:W-:Y:S02]  /*679e0*/  ISETP.LT.AND P3, PT, R58, UR28, !P1 ;  /* 0x0000001c3a007c0c */ /* 0x000fe4000cf61270 */
[----:B------:R-:W-:Y:S01]  /*679f0*/  ISETP.LT.AND P1, PT, R59, UR28, !P1 ;  /* 0x0000001c3b007c0c */ /* 0x000fe2000cf21270 */
[----:B------:R-:W-:Y:S01]  /*67a00*/  VIADD R4, R5, UR4 ;  /* 0x0000000405047c36 */ /* 0x000fe20008000000 */
[----:B----4-:R-:W-:-:S05]  /*67a10*/  PRMT R8, R7, 0x7632, R8 ;  /* 0x0000763207087816 */ /* 0x010fca0000000008 */
[----:B------:R0:W-:Y:S01]  /*67a20*/  @P6 STG.E.U16 desc[UR8][R12.64], R7 ;  /* 0x000000070c006986 */ /* 0x0001e2000c101508 */
[----:B------:R-:W-:Y:S01]  /*67a30*/  ISETP.LT.AND P5, PT, R61, UR28, !P0 ;  /* 0x0000001c3d007c0c */ /* 0x000fe2000c7a1270 */
[----:B------:R-:W-:Y:S01]  /*67a40*/  ULDC UR4, c[0x0][0x248] ;  /* 0x0000920000047ab9 */ /* 0x000fe20000000800 */
[----:B0-----:R-:W-:-:S05]  /*67a50*/  IMAD.WIDE R6, R5, 0x2, R48 ;  /* 0x0000000205067825 */ /* 0x001fca00078e0230 */
[----:B------:R0:W-:Y:S02]  /*67a60*/  @P2 STG.E.U16 desc[UR8][R6.64], R8 ;  /* 0x0000000806002986 */ /* 0x0001e4000c101508 */
[----:B0-----:R-:W-:-:S04]  /*67a70*/  IMAD.WIDE R6, R5, 0x2, R50 ;  /* 0x0000000205067825 */ /* 0x001fc800078e0232 */
[----:B------:R-:W-:Y:S01]  /*67a80*/  IMAD.WIDE R8, R5, 0x2, R52 ;  /* 0x0000000205087825 */ /* 0x000fe200078e0234 */
[----:B---3--:R-:W-:Y:S01]  /*67a90*/  PRMT R5, R36, 0x7632, R5 ;  /* 0x0000763224057816 */ /* 0x008fe20000000005 */
[----:B------:R-:W-:Y:S04]  /*67aa0*/  @P3 STG.E.U16 desc[UR8][R6.64], R36 ;  /* 0x0000002406003986 */ /* 0x000fe8000c101508 */
[----:B------:R-:W-:Y:S01]  /*67ab0*/  @P1 STG.E.U16 desc[UR8][R8.64], R5 ;  /* 0x0000000508001986 */ /* 0x000fe2000c101508 */
[----:B------:R-:W-:Y:S02]  /*67ac0*/  ISETP.LT.AND P1, PT, R57, UR28, !P0 ;  /* 0x0000001c39007c0c */ /* 0x000fe4000c721270 */
[----:B--2---:R-:W-:Y:S01]  /*67ad0*/  ISETP.LT.AND P2, PT, R0, UR28, !P0 ;  /* 0x0000001c00007c0c */ /* 0x004fe2000c741270 */
[----:B------:R0:W-:Y:S04]  /*67ae0*/  STL [R1+0x2a3c], R0 ;  /* 0x002a3c0001007387 */ /* 0x0001e80000100800 */
[----:B0-----:R-:W2:Y:S04]  /*67af0*/  LDL.LU R0, [R1+0x500] ;  /* 0x0005000001007983 */ /* 0x001ea80000300800 */
[----:B------:R-:W3:Y:S04]  /*67b00*/  LDL.LU R36, [R1+0x2a40] ;  /* 0x002a400001247983 */ /* 0x000ee80000300800 */
[----:B------:R-:W4:Y:S04]  /*67b10*/  LDL.LU R7, [R1+0x4e0] ;  /* 0x0004e00001077983 */ /* 0x000f280000300800 */
[----:B------:R0:W-:Y:S04]  /*67b20*/  STL [R1+0x2a38], R57 ;  /* 0x002a383901007387 */ /* 0x0001e80000100800 */
[----:B0-----:R-:W2:Y:S01]  /*67b30*/  LDL.LU R57, [R1+0x4d0] ;  /* 0x0004d00001397983 */ /* 0x001ea20000300800 */
[----:B------:R-:W-:Y:S01]  /*67b40*/  ISETP.LT.AND P4, PT, R39, UR28, !P0 ;  /* 0x0000001c27007c0c */ /* 0x000fe2000c781270 */
[----:B------:R-:W-:Y:S01]  /*67b50*/  IMAD.WIDE R10, R4, 0x2, R2 ;  /* 0x00000002040a7825 */ /* 0x000fe200078e0202 */
[----:B------:R-:W-:-:S03]  /*67b60*/  ISETP.LT.AND P6, PT, R54, UR28, !P0 ;  /* 0x0000001c36007c0c */ /* 0x000fc6000c7c1270 */
[----:B------:R-:W-:Y:S01]  /*67b70*/  IMAD.WIDE R12, R4, 0x2, R16 ;  /* 0x00000002040c7825 */ /* 0x000fe200078e0210 */
[----:B------:R-:W-:-:S03]  /*67b80*/  PRMT R5, R15, 0x7632, R5 ;  /* 0x000076320f057816 */ /* 0x000fc60000000005 */
[----:B------:R-:W-:Y:S01]  /*67b90*/  IMAD.WIDE R8, R4, 0x2, R20 ;  /* 0x0000000204087825 */ /* 0x000fe200078e0214 */
[----:B----4-:R0:W-:Y:S04]  /*67ba0*/  @P5 STG.E.U16 desc[UR8][R10.64], R7 ;  /* 0x000000070a005986 */ /* 0x0101e8000c101508 */
[----:B------:R-:W-:Y:S01]  /*67bb0*/  @P4 STG.E.U16 desc[UR8][R12.64], R14 ;  /* 0x0000000e0c004986 */ /* 0x000fe2000c101508 */
[----:B------:R-:W-:Y:S01]  /*67bc0*/  ISETP.LT.AND P4, PT, R34, UR28, !P0 ;  /* 0x0000001c22007c0c */ /* 0x000fe2000c781270 */
[----:B0-----:R-:W-:-:S05]  /*67bd0*/  IMAD.WIDE R6, R4, 0x2, R18 ;  /* 0x0000000204067825 */ /* 0x001fca00078e0212 */
[----:B------:R0:W-:Y:S04]  /*67be0*/  @P6 STG.E.U16 desc[UR8][R6.64], R15 ;  /* 0x0000000f06006986 */ /* 0x0001e8000c101508 */
[----:B------:R1:W-:Y:S01]  /*67bf0*/  @P2 STG.E.U16 desc[UR8][R8.64], R5 ;  /* 0x0000000508002986 */ /* 0x0003e2000c101508 */
[----:B0-----:R-:W-:-:S03]  /*67c00*/  IMAD.WIDE R6, R4, 0x2, R22 ;  /* 0x0000000204067825 */ /* 0x001fc600078e0216 */
[----:B------:R-:W4:Y:S01]  /*67c10*/  LDL.LU R15, [R1+0x510] ;  /* 0x00051000010f7983 */ /* 0x000f220000300800 */
[C---:B-1----:R-:W-:Y:S01]  /*67c20*/  IMAD.WIDE R8, R4.reuse, 0x2, R24 ;  /* 0x0000000204087825 */ /* 0x042fe200078e0218 */
[----:B--2---:R-:W-:Y:S02]  /*67c30*/  PRMT R5, R57, 0x7632, R5 ;  /* 0x0000763239057816 */ /* 0x004fe40000000005 */
[----:B------:R-:W-:Y:S04]  /*67c40*/  @P1 STG.E.U16 desc[UR8][R6.64], R57 ;  /* 0x0000003906001986 */ /* 0x000fe8000c101508 */
[----:B------:R0:W-:Y:S04]  /*67c50*/  @P4 STG.E.U16 desc[UR8][R8.64], R5 ;  /* 0x0000000508004986 */ /* 0x0001e8000c101508 */
[----:B0-----:R-:W2:Y:S01]  /*67c60*/  LDL.LU R9, [R1+0x4f0] ;  /* 0x0004f00001097983 */ /* 0x001ea20000300800 */
[----:B------:R-:W-:Y:S01]  /*67c70*/  ISETP.LT.AND P3, PT, R35, UR28, !P0 ;  /* 0x0000001c23007c0c */ /* 0x000fe2000c761270 */
[----:B------:R-:W-:Y:S01]  /*67c80*/  IMAD.WIDE R10, R4, 0x2, R26 ;  /* 0x00000002040a7825 */ /* 0x000fe200078e021a */
[----:B------:R-:W-:-:S02]  /*67c90*/  ISETP.LT.AND P5, PT, R60, UR28, !P0 ;  /* 0x0000001c3c007c0c */ /* 0x000fc4000c7a1270 */
[----:B------:R-:W-:Y:S01]  /*67ca0*/  ISETP.LT.AND P2, PT, R32, UR28, !P0 ;  /* 0x0000001c20007c0c */ /* 0x000fe2000c741270 */
[----:B------:R-:W-:Y:S01]  /*67cb0*/  IMAD.WIDE R12, R4, 0x2, R28 ;  /* 0x00000002040c7825 */ /* 0x000fe200078e021c */
[----:B------:R-:W-:-:S03]  /*67cc0*/  PRMT R14, R0, 0x7632, R14 ;  /* 0x00007632000e7816 */ /* 0x000fc6000000000e */
[----:B---3--:R-:W-:-:S04]  /*67cd0*/  VIADD R5, R36, 0x29 ;  /* 0x0000002924057836 */ /* 0x008fc80000000000 */
[----:B------:R0:W-:Y:S01]  /*67ce0*/  @P3 STG.E.U16 desc[UR8][R10.64], R0 ;  /* 0x000000000a003986 */ /* 0x0001e2000c101508 */
[----:B------:R-:W-:Y:S01]  /*67cf0*/  ISETP.LT.AND P3, PT, R33, UR28, !P0 ;  /* 0x0000001c21007c0c */ /* 0x000fe2000c761270 */
[C---:B------:R-:W-:Y:S01]  /*67d00*/  IMAD.WIDE R6, R4.reuse, 0x2, R30 ;  /* 0x0000000204067825 */ /* 0x040fe200078e021e */
[----:B------:R-:W-:Y:S01]  /*67d10*/  ISETP.GE.AND P1, PT, R5, UR23, PT ;  /* 0x0000001705007c0c */ /* 0x000fe2000bf26270 */
[----:B------:R1:W-:Y:S04]  /*67d20*/  @P5 STG.E.U16 desc[UR8][R12.64], R14 ;  /* 0x0000000e0c005986 */ /* 0x0003e8000c101508 */
[----:B0-----:R-:W3:Y:S04]  /*67d30*/  LDL R0, [R1+0x540] ;  /* 0x0005400001007983 */ /* 0x001ee80000100800 */
[----:B------:R-:W3:Y:S04]  /*67d40*/  LDL.LU R57, [R1+0x550] ;  /* 0x0005500001397983 */ /* 0x000ee80000300800 */
[----:B-1----:R-:W4:Y:S04]  /*67d50*/  LDL R13, [R1+0x520] ;  /* 0x00052000010d7983 */ /* 0x002f280000100800 */
[----:B--2---:R0:W-:Y:S01]  /*67d60*/  @P2 STG.E.U16 desc[UR8][R6.64], R9 ;  /* 0x0000000906002986 */ /* 0x0041e2000c101508 */
[----:B------:R-:W-:Y:S01]  /*67d70*/  PRMT R5, R9, 0x7632, R5 ;  /* 0x0000763209057816 */ /* 0x000fe20000000005 */
[----:B0-----:R-:W-:-:S05]  /*67d80*/  IMAD.WIDE R6, R4, 0x2, R40 ;  /* 0x0000000204067825 */ /* 0x001fca00078e0228 */
[----:B------:R0:W-:Y:S04]  /*67d90*/  @P3 STG.E.U16 desc[UR8][R6.64], R5 ;  /* 0x0000000506003986 */ /* 0x0001e8000c101508 */
[----:B0-----:R-:W2:Y:S01]  /*67da0*/  LDL.LU R7, [R1+0x520] ;  /* 0x0005200001077983 */ /* 0x001ea20000300800 */
[----:B------:R-:W-:Y:S02]  /*67db0*/  ISETP.LT.AND P4, PT, R38, UR28, !P0 ;  /* 0x0000001c26007c0c */ /* 0x000fe4000c781270 */
[----:B------:R-:W-:Y:S02]  /*67dc0*/  ISETP.LT.AND P5, PT, R37, UR28, !P0 ;  /* 0x0000001c25007c0c */ /* 0x000fe4000c7a1270 */
[----:B------:R-:W-:Y:S02]  /*67dd0*/  ISETP.LT.AND P6, PT, R55, UR28, !P0 ;  /* 0x0000001c37007c0c */ /* 0x000fe4000c7c1270 */
[----:B------:R-:W-:Y:S01]  /*67de0*/  ISETP.LT.AND P2, PT, R56, UR28, !P0 ;  /* 0x0000001c38007c0c */ /* 0x000fe2000c741270 */
[----:B------:R-:W-:Y:S01]  /*67df0*/  IMAD.WIDE R8, R4, 0x2, R42 ;  /* 0x0000000204087825 */ /* 0x000fe200078e022a */
[----:B----4-:R-:W-:-:S02]  /*67e00*/  PRMT R14, R13, 0x7632, R14 ;  /* 0x000076320d0e7816 */ /* 0x010fc4000000000e */
[----:B------:R-:W-:Y:S01]  /*67e10*/  ISETP.LT.AND P3, PT, R58, UR28, !P0 ;  /* 0x0000001c3a007c0c */ /* 0x000fe2000c761270 */
[----:B------:R-:W-:-:S04]  /*67e20*/  IMAD.WIDE R10, R4, 0x2, R44 ;  /* 0x00000002040a7825 */ /* 0x000fc800078e022c */
[----:B------:R-:W-:-:S04]  /*67e30*/  IMAD.WIDE R12, R4, 0x2, R46 ;  /* 0x00000002040c7825 */ /* 0x000fc800078e022e */
[C---:B------:R-:W-:Y:S01]  /*67e40*/  VIADD R5, R4.reuse, UR4 ;  /* 0x0000000404057c36 */ /* 0x040fe20008000000 */
[----:B--2---:R0:W-:Y:S01]  /*67e50*/  @P4 STG.E.U16 desc[UR8][R8.64], R7 ;  /* 0x0000000708004986 */ /* 0x0041e2000c101508 */
[----:B------:R-:W-:Y:S01]  /*67e60*/  ISETP.LT.AND P0, PT, R59, UR28, !P0 ;  /* 0x0000001c3b007c0c */ /* 0x000fe2000c701270 */
[----:B------:R-:W-:Y:S02]  /*67e70*/  ULDC UR4, c[0x0][0x248] ;  /* 0x0000920000047ab9 */ /* 0x000fe40000000800 */
[----:B------:R3:W-:Y:S04]  /*67e80*/  @P5 STG.E.U16 desc[UR8][R10.64], R14 ;  /* 0x0000000e0a005986 */ /* 0x0007e8000c101508 */
[----:B------:R1:W-:Y:S01]  /*67e90*/  @P6 STG.E.U16 desc[UR8][R12.64], R15 ;  /* 0x0000000f0c006986 */ /* 0x0003e2000c101508 */
[----:B0-----:R-:W-:Y:S01]  /*67ea0*/  PRMT R8, R15, 0x7632, R8 ;  /* 0x000076320f087816 */ /* 0x001fe20000000008 */
[----:B------:R-:W-:-:S05]  /*67eb0*/  IMAD.WIDE R6, R4, 0x2, R48 ;  /* 0x0000000204067825 */ /* 0x000fca00078e0230 */
[----:B------:R0:W-:Y:S01]  /*67ec0*/  @P2 STG.E.U16 desc[UR8][R6.64], R8 ;  /* 0x0000000806002986 */ /* 0x0001e2000c101508 */
[----:B---3--:R-:W-:-:S03]  /*67ed0*/  PRMT R14, R0, 0x7632, R14 ;  /* 0x00007632000e7816 */ /* 0x008fc6000000000e */
[----:B-1----:R-:W2:Y:S04]  /*67ee0*/  LDL.LU R15, [R1+0x560] ;  /* 0x00056000010f7983 */ /* 0x002ea80000300800 */
[----:B------:R-:W3:Y:S01]  /*67ef0*/  LDL.LU R0, [R1+0x2a3c] ;  /* 0x002a3c0001007983 */ /* 0x000ee20000300800 */
[----:B0-----:R-:W-:-:S04]  /*67f00*/  IMAD.WIDE R6, R4, 0x2, R50 ;  /* 0x0000000204067825 */ /* 0x001fc800078e0232 */
[----:B------:R-:W-:Y:S01]  /*67f10*/  IMAD.WIDE R8, R4, 0x2, R52 ;  /* 0x0000000204087825 */ /* 0x000fe200078e0234 */
[----:B------:R-:W-:Y:S01]  /*67f20*/  PRMT R4, R57, 0x7632, R4 ;  /* 0x0000763239047816 */ /* 0x000fe20000000004 */
[----:B------:R0:W-:Y:S04]  /*67f30*/  @P3 STG.E.U16 desc[UR8][R6.64], R57 ;  /* 0x0000003906003986 */ /* 0x0001e8000c101508 */
[----:B0-----:R-:W4:Y:S04]  /*67f40*/  LDL.LU R57, [R1+0x2a38] ;  /* 0x002a380001397983 */ /* 0x001f280000300800 */
[----:B------:R-:W2:Y:S01]  /*67f50*/  LDL.LU R7, [R1+0x540] ;  /* 0x0005400001077983 */ /* 0x000ea20000300800 */
[----:B------:R-:W-:Y:S01]  /*67f60*/  ISETP.LT.AND P5, PT, R61, UR28, !P1 ;  /* 0x0000001c3d007c0c */ /* 0x000fe2000cfa1270 */
[----:B------:R-:W-:-:S02]  /*67f70*/  IMAD.WIDE R10, R5, 0x2, R2 ;  /* 0x00000002050a7825 */ /* 0x000fc400078e0202 */
[----:B------:R-:W-:Y:S01]  /*67f80*/  @P0 STG.E.U16 desc[UR8][R8.64], R4 ;  /* 0x0000000408000986 */ /* 0x000fe2000c101508 */
[----:B------:R-:W-:Y:S01]  /*67f90*/  ISETP.LT.AND P4, PT, R39, UR28, !P1 ;  /* 0x0000001c27007c0c */ /* 0x000fe2000cf81270 */
[----:B------:R-:W-:Y:S01]  /*67fa0*/  IMAD.WIDE R12, R5, 0x2, R16 ;  /* 0x00000002050c7825 */ /* 0x000fe200078e0210 */
[----:B------:R-:W-:-:S07]  /*67fb0*/  ISETP.LT.AND P6, PT, R54, UR28, !P1 ;  /* 0x0000001c36007c0c */ /* 0x000fce000cfc1270 */
[----:B--2---:R0:W-:Y:S01]  /*67fc0*/  @P5 STG.E.U16 desc[UR8][R10.64], R7 ;  /* 0x000000070a005986 */ /* 0x0041e2000c101508 */
[----:B----4-:R-:W-:-:S03]  /*67fd0*/  ISETP.LT.AND P0, PT, R57, UR28, !P1 ;  /* 0x0000001c39007c0c */ /* 0x010fc6000cf01270 */
[----:B0-----:R-:W2:Y:S04]  /*67fe0*/  LDL.LU R11, [R1+0x530] ;  /* 0x00053000010b7983 */ /* 0x001ea80000300800 */
[----:B------:R0:W-:Y:S04]  /*67ff0*/  STL [R1+0x2a34], R57 ;  /* 0x002a343901007387 */ /* 0x0001e80000100800 */
[----:B0-----:R-:W4:Y:S01]  /*68000*/  LDL.LU R57, [R1+0x570] ;  /* 0x0005700001397983 */ /* 0x001f220000300800 */
[----:B---3--:R-:W-:Y:S01]  /*68010*/  ISETP.LT.AND P2, PT, R0, UR28, !P1 ;  /* 0x0000001c00007c0c */ /* 0x008fe2000cf41270 */
[----:B------:R-:W-:-:S02]  /*68020*/  IMAD.WIDE R6, R5, 0x2, R18 ;  /* 0x0000000205067825 */ /* 0x000fc400078e0212 */
[----:B------:R-:W-:Y:S01]  /*68030*/  @P4 STG.E.U16 desc[UR8][R12.64], R14 ;  /* 0x0000000e0c004986 */ /* 0x000fe2000c101508 */
[----:B------:R-:W-:Y:S01]  /*68040*/  ISETP.LT.AND P4, PT, R34, UR28, !P1 ;  /* 0x0000001c22007c0c */ /* 0x000fe2000cf81270 */
[----:B------:R-:W-:Y:S01]  /*68050*/  IMAD.WIDE R8, R5, 0x2, R20 ;  /* 0x0000000205087825 */ /* 0x000fe200078e0214 */
[----:B--2---:R-:W-:Y:S01]  /*68060*/  PRMT R4, R11, 0x7632, R4 ;  /* 0x000076320b047816 */ /* 0x004fe20000000004 */
[----:B------:R0:W-:Y:S06]  /*68070*/  @P6 STG.E.U16 desc[UR8][R6.64], R11 ;  /* 0x0000000b06006986 */ /* 0x0001ec000c101508 */
[----:B------:R1:W-:Y:S01]  /*68080*/  @P2 STG.E.U16 desc[UR8][R8.64], R4 ;  /* 0x0000000408002986 */ /* 0x0003e2000c101508 */
[----:B0-----:R-:W-:-:S04]  /*68090*/  IMAD.WIDE R6, R5, 0x2, R22 ;  /* 0x0000000205067825 */ /* 0x001fc800078e0216 */
[----:B-1----:R-:W-:Y:S01]  /*680a0*/  IMAD.WIDE R8, R5, 0x2, R24 ;  /* 0x0000000205087825 */ /* 0x002fe200078e0218 */
[----:B----4-:R-:W-:Y:S01]  /*680b0*/  PRMT R4, R57, 0x7632, R4 ;  /* 0x0000763239047816 */ /* 0x010fe20000000004 */
[----:B------:R-:W-:Y:S04]  /*680c0*/  @P0 STG.E.U16 desc[UR8][R6.64], R57 ;  /* 0x0000003906000986 */ /* 0x000fe8000c101508 */
[----:B------:R0:W-:Y:S04]  /*680d0*/  @P4 STG.E.U16 desc[UR8][R8.64], R4 ;  /* 0x0000000408004986 */ /* 0x0001e8000c101508 */
[----:B0-----:R-:W2:Y:S01]  /*680e0*/  LDL.LU R9, [R1+0x580] ;  /* 0x0005800001097983 */ /* 0x001ea20000300800 */
[----:B------:R-:W-:Y:S01]  /*680f0*/  ISETP.LT.AND P3, PT, R35, UR28, !P1 ;  /* 0x0000001c23007c0c */ /* 0x000fe2000cf61270 */
[C---:B------:R-:W-:Y:S01]  /*68100*/  IMAD.WIDE R10, R5.reuse, 0x2, R26 ;  /* 0x00000002050a7825 */ /* 0x040fe200078e021a */
[----:B------:R-:W-:Y:S01]  /*68110*/  ISETP.LT.AND P5, PT, R60, UR28, !P1 ;  /* 0x0000001c3c007c0c */ /* 0x000fe2000cfa1270 */
[----:B------:R-:W3:Y:S01]  /*68120*/  LDL.LU R57, [R1+0x5b0] ;  /* 0x0005b00001397983 */ /* 0x000ee20000300800 */
[----:B------:R-:W-:Y:S01]  /*68130*/  ISETP.LT.AND P2, PT, R32, UR28, !P1 ;  /* 0x0000001c20007c0c */ /* 0x000fe2000cf41270 */
[----:B------:R-:W-:Y:S01]  /*68140*/  IMAD.WIDE R12, R5, 0x2, R28 ;  /* 0x00000002050c7825 */ /* 0x000fe200078e021c */
[----:B------:R-:W-:-:S03]  /*68150*/  PRMT R14, R15, 0x7632, R14 ;  /* 0x000076320f0e7816 */ /* 0x000fc6000000000e */
[----:B------:R-:W-:-:S04]  /*68160*/  VIADD R4, R36, 0x2a ;  /* 0x0000002a24047836 */ /* 0x000fc80000000000 */
[----:B------:R0:W-:Y:S01]  /*68170*/  @P3 STG.E.U16 desc[UR8][R10.64], R15 ;  /* 0x0000000f0a003986 */ /* 0x0001e2000c101508 */
[----:B------:R-:W-:Y:S01]  /*68180*/  ISETP.LT.AND P3, PT, R33, UR28, !P1 ;  /* 0x0000001c21007c0c */ /* 0x000fe2000cf61270 */
[----:B------:R-:W-:Y:S01]  /*68190*/  IMAD.WIDE R6, R5, 0x2, R30 ;  /* 0x0000000205067825 */ /* 0x000fe200078e021e */
[----:B------:R-:W-:Y:S01]  /*681a0*/  ISETP.GE.AND P0, PT, R4, UR21, PT ;  /* 0x0000001504007c0c */ /* 0x000fe2000bf06270 */
[----:B------:R1:W-:Y:S04]  /*681b0*/  @P5 STG.E.U16 desc[UR8][R12.64], R14 ;  /* 0x0000000e0c005986 */ /* 0x0003e8000c101508 */
[----:B0-----:R-:W4:Y:S04]  /*681c0*/  LDL.LU R15, [R1+0x4e4] ;  /* 0x0004e400010f7983 */ /* 0x001f280000300800 */
[----:B-1----:R-:W3:Y:S04]  /*681d0*/  LDL R13, [R1+0x5a0] ;  /* 0x0005a000010d7983 */ /* 0x002ee80000100800 */
[----:B--2---:R0:W-:Y:S01]  /*681e0*/  @P2 STG.E.U16 desc[UR8][R6.64], R9 ;  /* 0x0000000906002986 */ /* 0x0041e2000c101508 */
[----:B------:R-:W-:Y:S01]  /*681f0*/  PRMT R4, R9, 0x7632, R4 ;  /* 0x0000763209047816 */ /* 0x000fe20000000004 */
[----:B0-----:R-:W-:-:S05]  /*68200*/  IMAD.WIDE R6, R5, 0x2, R40 ;  /* 0x0000000205067825 */ /* 0x001fca00078e0228 */
[----:B------:R0:W-:Y:S04]  /*68210*/  @P3 STG.E.U16 desc[UR8][R6.64], R4 ;  /* 0x0000000406003986 */ /* 0x0001e8000c101508 */
[----:B0-----:R-:W2:Y:S04]  /*68220*/  LDL.LU R6, [R1+0x5a0] ;  /* 0x0005a00001067983 */ /* 0x001ea80000300800 */
[----:B------:R-:W4:Y:S01]  /*68230*/  LDL.LU R7, [R1+0x590] ;  /* 0x0005900001077983 */ /* 0x000f220000300800 */
[----:B------:R-:W-:Y:S02]  /*68240*/  ISETP.LT.AND P4, PT, R38, UR28, !P1 ;  /* 0x0000001c26007c0c */ /* 0x000fe4000cf81270 */
[----:B------:R-:W-:-:S02]  /*68250*/  ISETP.LT.AND P5, PT, R37, UR28, !P1 ;  /* 0x0000001c25007c0c */ /* 0x000fc4000cfa1270 */
[----:B------:R-:W-:Y:S01]  /*68260*/  ISETP.LT.AND P6, PT, R55, UR28, !P1 ;  /* 0x0000001c37007c0c */ /* 0x000fe2000cfc1270 */
[----:B------:R-:W-:Y:S01]  /*68270*/  IMAD.WIDE R8, R5, 0x2, R42 ;  /* 0x0000000205087825 */ /* 0x000fe200078e022a */
[----:B------:R-:W-:Y:S02]  /*68280*/  ISETP.LT.AND P2, PT, R56, UR28, !P1 ;  /* 0x0000001c38007c0c */ /* 0x000fe4000cf41270 */
[----:B---3--:R-:W-:Y:S01]  /*68290*/  PRMT R14, R13, 0x7632, R14 ;  /* 0x000076320d0e7816 */ /* 0x008fe2000000000e */
[----:B------:R-:W-:-:S04]  /*682a0*/  IMAD.WIDE R10, R5, 0x2, R44 ;  /* 0x00000002050a7825 */ /* 0x000fc800078e022c */
[C---:B------:R-:W-:Y:S01]  /*682b0*/  IMAD.WIDE R12, R5.reuse, 0x2, R46 ;  /* 0x00000002050c7825 */ /* 0x040fe200078e022e */
[----:B------:R-:W-:Y:S01]  /*682c0*/  ISETP.LT.AND P3, PT, R58, UR28, !P1 ;  /* 0x0000001c3a007c0c */ /* 0x000fe2000cf61270 */
[----:B------:R-:W-:Y:S02]  /*682d0*/  STL [R1+0x2a30], R0 ;  /* 0x002a300001007387 */ /* 0x000fe40000100800 */
[----:B------:R-:W-:Y:S02]  /*682e0*/  VIADD R4, R5, UR4 ;  /* 0x0000000405047c36 */ /* 0x000fe40008000000 */
[----:B--2---:R0:W-:Y:S01]  /*682f0*/  @P4 STG.E.U16 desc[UR8][R8.64], R6 ;  /* 0x0000000608004986 */ /* 0x0041e2000c101508 */
[----:B------:R-:W-:Y:S01]  /*68300*/  ISETP.LT.AND P1, PT, R59, UR28, !P1 ;  /* 0x0000001c3b007c0c */ /* 0x000fe2000cf21270 */
[----:B------:R-:W-:Y:S02]  /*68310*/  ULDC UR4, c[0x0][0x248] ;  /* 0x0000920000047ab9 */ /* 0x000fe40000000800 */
[----:B------:R-:W-:Y:S04]  /*68320*/  @P5 STG.E.U16 desc[UR8][R10.64], R14 ;  /* 0x0000000e0a005986 */ /* 0x000fe8000c101508 */
[----:B----4-:R1:W-:Y:S01]  /*68330*/  @P6 STG.E.U16 desc[UR8][R12.64], R7 ;  /* 0x000000070c006986 */ /* 0x0103e2000c101508 */
[----:B0-----:R-:W-:Y:S01]  /*68340*/  PRMT R8, R7, 0x7632, R8 ;  /* 0x0000763207087816 */ /* 0x001fe20000000008 */
[----:B-1----:R-:W-:-:S05]  /*68350*/  IMAD.WIDE R6, R5, 0x2, R48 ;  /* 0x0000000205067825 */ /* 0x002fca00078e0230 */
[----:B------:R0:W-:Y:S01]  /*68360*/  @P2 STG.E.U16 desc[UR8][R6.64], R8 ;  /* 0x0000000806002986 */ /* 0x0001e2000c101508 */
[----:B------:R-:W-:-:S03]  /*68370*/  ISETP.LT.AND P2, PT, R0, UR28, !P0 ;  /* 0x0000001c00007c0c */ /* 0x000fc6000c741270 */
[----:B------:R-:W2:Y:S01]  /*68380*/  LDL.LU R0, [R1+0x504] ;  /* 0x0005040001007983 */ /* 0x000ea20000300800 */
[----:B0-----:R-:W-:-:S04]  /*68390*/  IMAD.WIDE R6, R5, 0x2, R50 ;  /* 0x0000000205067825 */ /* 0x001fc800078e0232 */
[----:B------:R-:W-:Y:S01]  /*683a0*/  IMAD.WIDE R8, R5, 0x2, R52 ;  /* 0x0000000205087825 */ /* 0x000fe200078e0234 */
[----:B------:R-:W-:Y:S01]  /*683b0*/  PRMT R5, R57, 0x7632, R5 ;  /* 0x0000763239057816 */ /* 0x000fe20000000005 */
[----:B------:R0:W-:Y:S04]  /*683c0*/  @P3 STG.E.U16 desc[UR8][R6.64], R57 ;  /* 0x0000003906003986 */ /* 0x0001e8000c101508 */
[----:B0-----:R-:W3:Y:S01]  /*683d0*/  LDL.LU R57, [R1+0x2a34] ;  /* 0x002a340001397983 */ /* 0x001ee20000300800 */
[----:B------:R-:W-:Y:S01]  /*683e0*/  ISETP.LT.AND P5, PT, R61, UR28, !P0 ;  /* 0x0000001c3d007c0c */ /* 0x000fe2000c7a1270 */
[----:B------:R-:W-:Y:S02]  /*683f0*/  IMAD.WIDE R10, R4, 0x2, R2 ;  /* 0x00000002040a7825 */ /* 0x000fe400078e0202 */
[----:B------:R-:W-:Y:S01]  /*68400*/  @P1 STG.E.U16 desc[UR8][R8.64], R5 ;  /* 0x0000000508001986 */ /* 0x000fe2000c101508 */
[----:B------:R-:W-:-:S09]  /*68410*/  PRMT R14, R15, 0x7632, R14 ;  /* 0x000076320f0e7816 */ /* 0x000fd2000000000e */
[----:B------:R0:W-:Y:S04]  /*68420*/  @P5 STG.E.U16 desc[UR8][R10.64], R15 ;  /* 0x0000000f0a005986 */ /* 0x0001e8000c101508 */
[----:B0-----:R-:W4:Y:S04]  /*68430*/  LDL.LU R11, [R1+0x4c4] ;  /* 0x0004c400010b7983 */ /* 0x001f280000300800 */
[----:B------:R-:W2:Y:S01]  /*68440*/  LDL.LU R15, [R1+0x4f4] ;  /* 0x0004f400010f7983 */ /* 0x000ea20000300800 */
[----:B---3--:R-:W-:-:S03]  /*68450*/  ISETP.LT.AND P1, PT, R57, UR28, !P0 ;  /* 0x0000001c39007c0c */ /* 0x008fc6000c721270 */
[----:B------:R0:W-:Y:S04]  /*68460*/  STL [R1+0x2a2c], R57 ;  /* 0x002a2c3901007387 */ /* 0x0001e80000100800 */
[----:B0-----:R-:W3:Y:S01]  /*68470*/  LDL.LU R57, [R1+0x4d4] ;  /* 0x0004d40001397983 */ /* 0x001ee20000300800 */
[----:B------:R-:W-:Y:S01]  /*68480*/  ISETP.LT.AND P4, PT, R39, UR28, !P0 ;  /* 0x0000001c27007c0c */ /* 0x000fe2000c781270 */
[----:B------:R-:W-:Y:S01]  /*68490*/  IMAD.WIDE R12, R4, 0x2, R16 ;  /* 0x00000002040c7825 */ /* 0x000fe200078e0210 */
[----:B------:R-:W-:Y:S02]  /*684a0*/  ISETP.LT.AND P6, PT, R54, UR28, !P0 ;  /* 0x0000001c36007c0c */ /* 0x000fe4000c7c1270 */
[----:B------:R-:W-:Y:S01]  /*684b0*/  ISETP.LT.AND P3, PT, R35, UR28, !P0 ;  /* 0x0000001c23007c0c */ /* 0x000fe2000c761270 */
[----:B------:R-:W-:-:S04]  /*684c0*/  IMAD.WIDE R6, R4, 0x2, R18 ;  /* 0x0000000204067825 */ /* 0x000fc800078e0212 */
[----:B------:R-:W-:-:S04]  /*684d0*/  IMAD.WIDE R8, R4, 0x2, R20 ;  /* 0x0000000204087825 */ /* 0x000fc800078e0214 */
[----:B------:R-:W-:Y:S01]  /*684e0*/  @P4 STG.E.U16 desc[UR8][R12.64], R14 ;  /* 0x0000000e0c004986 */ /* 0x000fe2000c101508 */
[----:B------:R-:W-:Y:S02]  /*684f0*/  ISETP.LT.AND P4, PT, R34, UR28, !P0 ;  /* 0x0000001c22007c0c */ /* 0x000fe4000c781270 */
[----:B----4-:R-:W-:Y:S01]  /*68500*/  PRMT R5, R11, 0x7632, R5 ;  /* 0x000076320b057816 */ /* 0x010fe20000000005 */
[----:B------:R0:W-:Y:S01]  /*68510*/  @P6 STG.E.U16 desc[UR8][R6.64], R11 ;  /* 0x0000000b06006986 */ /* 0x0001e2000c101508 */
[----:B------:R-:W-:-:S03]  /*68520*/  ISETP.LT.AND P5, PT, R60, UR28, !P0 ;  /* 0x0000001c3c007c0c */ /* 0x000fc6000c7a1270 */
[----:B------:R1:W-:Y:S01]  /*68530*/  @P2 STG.E.U16 desc[UR8][R8.64], R5 ;  /* 0x0000000508002986 */ /* 0x0003e2000c101508 */
[----:B------:R-:W-:Y:S01]  /*68540*/  ISETP.LT.AND P2, PT, R32, UR28, !P0 ;  /* 0x0000001c20007c0c */ /* 0x000fe2000c741270 */
[----:B0-----:R-:W-:-:S04]  /*68550*/  IMAD.WIDE R6, R4, 0x2, R22 ;  /* 0x0000000204067825 */ /* 0x001fc800078e0216 */
[----:B-1----:R-:W-:-:S04]  /*68560*/  IMAD.WIDE R8, R4, 0x2, R24 ;  /* 0x0000000204087825 */ /* 0x002fc800078e0218 */
[----:B------:R-:W-:Y:S01]  /*68570*/  IMAD.WIDE R10, R4, 0x2, R26 ;  /* 0x00000002040a7825 */ /* 0x000fe200078e021a */
[----:B--2---:R-:W-:-:S03]  /*68580*/  PRMT R14, R0, 0x7632, R14 ;  /* 0x00007632000e7816 */ /* 0x004fc6000000000e */
[C---:B------:R-:W-:Y:S01]  /*68590*/  IMAD.WIDE R12, R4.reuse, 0x2, R28 ;  /* 0x00000002040c7825 */ /* 0x040fe200078e021c */
[----:B---3--:R-:W-:Y:S01]  /*685a0*/  PRMT R5, R57, 0x7632, R5 ;  /* 0x0000763239057816 */ /* 0x008fe20000000005 */
[----:B------:R0:W-:Y:S04]  /*685b0*/  @P1 STG.E.U16 desc[UR8][R6.64], R57 ;  /* 0x0000003906001986 */ /* 0x0001e8000c101508 */
[----:B------:R1:W-:Y:S04]  /*685c0*/  @P4 STG.E.U16 desc[UR8][R8.64], R5 ;  /* 0x0000000508004986 */ /* 0x0003e8000c101508 */
[----:B------:R2:W-:Y:S01]  /*685d0*/  @P3 STG.E.U16 desc[UR8][R10.64], R0 ;  /* 0x000000000a003986 */ /* 0x0005e2000c101508 */
[----:B------:R-:W-:Y:S01]  /*685e0*/  ISETP.LT.AND P3, PT, R33, UR28, !P0 ;  /* 0x0000001c21007c0c */ /* 0x000fe2000c761270 */
[----:B0-----:R-:W-:-:S04]  /*685f0*/  IMAD.WIDE R6, R4, 0x2, R30 ;  /* 0x0000000204067825 */ /* 0x001fc800078e021e */
[----:B-1----:R-:W-:Y:S01]  /*68600*/  VIADD R5, R36, 0x2b ;  /* 0x0000002b24057836 */ /* 0x002fe20000000000 */
[----:B------:R-:W-:Y:S04]  /*68610*/  @P5 STG.E.U16 desc[UR8][R12.64], R14 ;  /* 0x0000000e0c005986 */ /* 0x000fe8000c101508 */
[----:B------:R-:W-:Y:S01]  /*68620*/  ISETP.GE.AND P1, PT, R5, UR19, PT ;  /* 0x0000001305007c0c */ /* 0x000fe2000bf26270 */
[----:B------:R0:W-:Y:S01]  /*68630*/  @P2 STG.E.U16 desc[UR8][R6.64], R15 ;  /* 0x0000000f06002986 */ /* 0x0001e2000c101508 */
[----:B------:R-:W-:-:S03]  /*68640*/  PRMT R5, R15, 0x7632, R5 ;  /* 0x000076320f057816 */ /* 0x000fc60000000005 */
[----:B--2---:R-:W2:Y:S04]  /*68650*/  LDL R0, [R1+0x544] ;  /* 0x0005440001007983 */ /* 0x004ea80000100800 */
[----:B------:R-:W3:Y:S01]  /*68660*/  LDL.LU R57, [R1+0x554] ;  /* 0x0005540001397983 */ /* 0x000ee20000300800 */
[----:B0-----:R-:W-:-:S03]  /*68670*/  IMAD.WIDE R6, R4, 0x2, R40 ;  /* 0x0000000204067825 */ /* 0x001fc600078e0228 */
[----:B------:R0:W-:Y:S04]  /*68680*/  STL [R1+0x2a28], R36 ;  /* 0x002a282401007387 */ /* 0x0001e80000100800 */
[----:B------:R1:W-:Y:S04]  /*68690*/  @P3 STG.E.U16 desc[UR8][R6.64], R5 ;  /* 0x0000000506003986 */ /* 0x0003e8000c101508 */
[----:B0-----:R-:W4:Y:S04]  /*686a0*/  LDL.LU R36, [R1+0x514] ;  /* 0x0005140001247983 */ /* 0x001f280000300800 */
[----:B------:R-:W2:Y:S04]  /*686b0*/  LDL R13, [R1+0x524] ;  /* 0x00052400010d7983 */ /* 0x000ea80000100800 */
[----:B------:R-:W3:Y:S04]  /*686c0*/  LDL.LU R15, [R1+0x534] ;  /* 0x00053400010f7983 */ /* 0x000ee80000300800 */
[----:B-1----:R-:W4:Y:S01]  /*686d0*/  LDL.LU R7, [R1+0x524] ;  /* 0x0005240001077983 */ /* 0x002f220000300800 */
[----:B------:R-:W-:-:S02]  /*686e0*/  ISETP.LT.AND P4, PT, R38, UR28, !P0 ;  /* 0x0000001c26007c0c */ /* 0x000fc4000c781270 */
[----:B------:R-:W-:Y:S02]  /*686f0*/  ISETP.LT.AND P5, PT, R37, UR28, !P0 ;  /* 0x0000001c25007c0c */ /* 0x000fe4000c7a1270 */
[----:B------:R-:W-:Y:S02]  /*68700*/  ISETP.LT.AND P6, PT, R55, UR28, !P0 ;  /* 0x0000001c37007c0c */ /* 0x000fe4000c7c1270 */
[----:B------:R-:W-:Y:S01]  /*68710*/  ISETP.LT.AND P2, PT, R56, UR28, !P0 ;  /* 0x0000001c38007c0c */ /* 0x000fe2000c741270 */
[----:B------:R-:W-:Y:S01]  /*68720*/  IMAD.WIDE R8, R4, 0x2, R42 ;  /* 0x0000000204087825 */ /* 0x000fe200078e022a */
[----:B------:R-:W-:-:S03]  /*68730*/  ISETP.LT.AND P3, PT, R58, UR28, !P0 ;  /* 0x0000001c3a007c0c */ /* 0x000fc6000c761270 */
[----:B------:R-:W-:-:S04]  /*68740*/  IMAD.WIDE R10, R4, 0x2, R44 ;  /* 0x00000002040a7825 */ /* 0x000fc800078e022c */
[C---:B------:R-:W-:Y:S01]  /*68750*/  VIADD R5, R4.reuse, UR4 ;  /* 0x0000000404057c36 */ /* 0x040fe20008000000 */
[----:B--2---:R-:W-:Y:S01]  /*68760*/  PRMT R14, R13, 0x7632, R14 ;  /* 0x000076320d0e7816 */ /* 0x004fe2000000000e */
[----:B------:R-:W-:Y:S01]  /*68770*/  IMAD.WIDE R12, R4, 0x2, R46 ;  /* 0x00000002040c7825 */ /* 0x000fe200078e022e */
[----:B----4-:R0:W-:Y:S01]  /*68780*/  @P4 STG.E.U16 desc[UR8][R8.64], R7 ;  /* 0x0000000708004986 */ /* 0x0101e2000c101508 */
[----:B------:R-:W-:Y:S01]  /*68790*/  ISETP.LT.AND P0, PT, R59, UR28, !P0 ;  /* 0x0000001c3b007c0c */ /* 0x000fe2000c701270 */
[----:B------:R-:W-:Y:S02]  /*687a0*/  ULDC UR4, c[0x0][0x248] ;  /* 0x0000920000047ab9 */ /* 0x000fe40000000800 */
[----:B------:R1:W-:Y:S04]  /*687b0*/  @P5 STG.E.U16 desc[UR8][R10.64], R14 ;  /* 0x0000000e0a005986 */ /* 0x0003e8000c101508 */
[----:B------:R2:W-:Y:S01]  /*687c0*/  @P6 STG.E.U16 desc[UR8][R12.64], R36 ;  /* 0x000000240c006986 */ /* 0x0005e2000c101508 */
[----:B0-----:R-:W-:Y:S01]  /*687d0*/  PRMT R8, R36, 0x7632, R8 ;  /* 0x0000763224087816 */ /* 0x001fe20000000008 */
[----:B------:R-:W-:-:S05]  /*687e0*/  IMAD.WIDE R6, R4, 0x2, R48 ;  /* 0x0000000204067825 */ /* 0x000fca00078e0230 */
[----:B------:R0:W-:Y:S01]  /*687f0*/  @P2 STG.E.U16 desc[UR8][R6.64], R8 ;  /* 0x0000000806002986 */ /* 0x0001e2000c101508 */
[----:B-1----:R-:W-:-:S03]  /*68800*/  PRMT R14, R0, 0x7632, R14 ;  /* 0x00007632000e7816 */ /* 0x002fc6000000000e */
[----:B--2---:R-:W2:Y:S04]  /*68810*/  LDL.LU R36, [R1+0x574] ;  /* 0x0005740001247983 */ /* 0x004ea80000300800 */
[----:B------:R-:W4:Y:S01]  /*68820*/  LDL.LU R0, [R1+0x2a30] ;  /* 0x002a300001007983 */ /* 0x000f220000300800 */
[----:B0-----:R-:W-:-:S04]  /*68830*/  IMAD.WIDE R6, R4, 0x2, R50 ;  /* 0x0000000204067825 */ /* 0x001fc800078e0232 */
[----:B------:R-:W-:Y:S01]  /*68840*/  IMAD.WIDE R8, R4, 0x2, R52 ;  /* 0x0000000204087825 */ /* 0x000fe200078e0234 */
[----:B---3--:R-:W-:Y:S01]  /*68850*/  PRMT R4, R57, 0x7632, R4 ;  /* 0x0000763239047816 */ /* 0x008fe20000000004 */
[----:B------:R0:W-:Y:S04]  /*68860*/  @P3 STG.E.U16 desc[UR8][R6.64], R57 ;  /* 0x0000003906003986 */ /* 0x0001e8000c101508 */
[----:B0-----:R-:W3:Y:S04]  /*68870*/  LDL.LU R57, [R1+0x2a2c] ;  /* 0x002a2c0001397983 */ /* 0x001ee80000300800 */
[----:B------:R-:W2:Y:S01]  /*68880*/  LDL.LU R7, [R1+0x544] ;  /* 0x0005440001077983 */ /* 0x000ea20000300800 */
[----:B------:R-:W-:-:S02]  /*68890*/  ISETP.LT.AND P5, PT, R61, UR28, !P1 ;  /* 0x0000001c3d007c0c */ /* 0x000fc4000cfa1270 */
[----:B------:R-:W-:Y:S02]  /*688a0*/  ISETP.LT.AND P4, PT, R39, UR28, !P1 ;  /* 0x0000001c27007c0c */ /* 0x000fe4000cf81270 */
[----:B------:R-:W-:Y:S01]  /*688b0*/  ISETP.LT.AND P6, PT, R54, UR28, !P1 ;  /* 0x0000001c36007c0c */ /* 0x000fe2000cfc1270 */
[C---:B------:R-:W-:Y:S01]  /*688c0*/  IMAD.WIDE R10, R5.reuse, 0x2, R2 ;  /* 0x00000002050a7825 */ /* 0x040fe200078e0202 */
[----:B------:R0:W-:Y:S03]  /*688d0*/  @P0 STG.E.U16 desc[UR8][R8.64], R4 ;  /* 0x0000000408000986 */ /* 0x0001e6000c101508 */
[----:B------:R-:W-:-:S04]  /*688e0*/  IMAD.WIDE R12, R5, 0x2, R16 ;  /* 0x00000002050c7825 */ /* 0x000fc800078e0210 */
[----:B0-----:R-:W-:Y:S01]  /*688f0*/  IMAD.WIDE R8, R5, 0x2, R20 ;  /* 0x0000000205087825 */ /* 0x001fe200078e0214 */
[----:B------:R-:W-:Y:S02]  /*68900*/  PRMT R4, R15, 0x7632, R4 ;  /* 0x000076320f047816 */ /* 0x000fe40000000004 */
[----:B----4-:R-:W-:Y:S02]  /*68910*/  ISETP.LT.AND P2, PT, R0, UR28, !P1 ;  /* 0x0000001c00007c0c */ /* 0x010fe4000cf41270 */
[----:B---3--:R-:W-:Y:S01]  /*68920*/  ISETP.LT.AND P0, PT, R57, UR28, !P1 ;  /* 0x0000001c39007c0c */ /* 0x008fe2000cf01270 */
[----:B--2---:R0:W-:Y:S01]  /*68930*/  @P5 STG.E.U16 desc[UR8][R10.64], R7 ;  /* 0x000000070a005986 */ /* 0x0041e2000c101508 */
[----:B------:R-:W-:-:S03]  /*68940*/  ISETP.LT.AND P5, PT, R34, UR28, !P1 ;  /* 0x0000001c22007c0c */ /* 0x000fc6000cfa1270 */
[----:B------:R-:W-:Y:S01]  /*68950*/  @P4 STG.E.U16 desc[UR8][R12.64], R14 ;  /* 0x0000000e0c004986 */ /* 0x000fe2000c101508 */
[----:B0-----:R-:W-:-:S03]  /*68960*/  IMAD.WIDE R6, R5, 0x2, R18 ;  /* 0x0000000205067825 */ /* 0x001fc600078e0212 */
[----:B------:R0:W-:Y:S04]  /*68970*/  STL [R1+0x2a24], R57 ;  /* 0x002a243901007387 */ /* 0x0001e80000100800 */
[----:B------:R1:W-:Y:S04]  /*68980*/  @P6 STG.E.U16 desc[UR8][R6.64], R15 ;  /* 0x0000000f06006986 */ /* 0x0003e8000c101508 */
[----:B------:R2:W-:Y:S04]  /*68990*/  @P2 STG.E.U16 desc[UR8][R8.64], R4 ;  /* 0x0000000408002986 */ /* 0x0005e8000c101508 */
[----:B0-----:R-:W3:Y:S01]  /*689a0*/  LDL.LU R57, [R1+0x564] ;  /* 0x0005640001397983 */ /* 0x001ee20000300800 */
[----:B-1----:R-:W-:-:S03]  /*689b0*/  IMAD.WIDE R6, R5, 0x2, R22 ;  /* 0x0000000205067825 */ /* 0x002fc600078e0216 */
[----:B------:R-:W4:Y:S01]  /*689c0*/  LDL.LU R15, [R1+0x594] ;  /* 0x00059400010f7983 */ /* 0x000f220000300800 */
[----:B--2---:R-:W-:Y:S01]  /*689d0*/  IMAD.WIDE R8, R5, 0x2, R24 ;  /* 0x0000000205087825 */ /* 0x004fe200078e0218 */
[----:B------:R-:W-:Y:S02]  /*689e0*/  PRMT R4, R36, 0x7632, R4 ;  /* 0x0000763224047816 */ /* 0x000fe40000000004 */
[----:B------:R0:W-:Y:S04]  /*689f0*/  @P0 STG.E.U16 desc[UR8][R6.64], R36 ;  /* 0x0000002406000986 */ /* 0x0001e8000c101508 */
[----:B------:R1:W-:Y:S04]  /*68a00*/  @P5 STG.E.U16 desc[UR8][R8.64], R4 ;  /* 0x0000000408005986 */ /* 0x0003e8000c101508 */
[----:B0-----:R-:W2:Y:S04]  /*68a10*/  LDL.LU R36, [R1+0x2a28] ;  /* 0x002a280001247983 */ /* 0x001ea80000300800 */
[----:B-1----:R-:W4:Y:S01]  /*68a20*/  LDL.LU R9, [R1+0x584] ;  /* 0x0005840001097983 */ /* 0x002f220000300800 */
[----:B------:R-:W-:-:S02]  /*68a30*/  ISETP.LT.AND P4, PT, R35, UR28, !P1 ;  /* 0x0000001c23007c0c */ /* 0x000fc4000cf81270 */
[----:B------:R-:W-:Y:S02]  /*68a40*/  ISETP.LT.AND P6, PT, R60, UR28, !P1 ;  /* 0x0000001c3c007c0c */ /* 0x000fe4000cfc1270 */
[----:B------:R-:W-:Y:S01]  /*68a50*/  ISETP.LT.AND P3, PT, R32, UR28, !P1 ;  /* 0x0000001c20007c0c */ /* 0x000fe2000cf61270 */
[----:B------:R-:W-:Y:S01]  /*68a60*/  IMAD.WIDE R10, R5, 0x2, R26 ;  /* 0x00000002050a7825 */ /* 0x000fe200078e021a */
[----:B------:R-:W-:-:S03]  /*68a70*/  ISETP.LT.AND P2, PT, R33, UR28, !P1 ;  /* 0x0000001c21007c0c */ /* 0x000fc6000cf41270 */
[----:B------:R-:W-:-:S04]  /*68a80*/  IMAD.WIDE R12, R5, 0x2, R28 ;  /* 0x00000002050c7825 */ /* 0x000fc800078e021c */
[----:B------:R-:W-:Y:S01]  /*68a90*/  IMAD.WIDE R6, R5, 0x2, R30 ;  /* 0x0000000205067825 */ /* 0x000fe200078e021e */
[----:B---3--:R-:W-:Y:S01]  /*68aa0*/  PRMT R14, R57, 0x7632, R14 ;  /* 0x00007632390e7816 */ /* 0x008fe2000000000e */
[----:B------:R0:W-:Y:S04]  /*68ab0*/  @P4 STG.E.U16 desc[UR8][R10.64], R57 ;  /* 0x000000390a004986 */ /* 0x0001e8000c101508 */
[----:B------:R1:W-:Y:S04]  /*68ac0*/  @P6 STG.E.U16 desc[UR8][R12.64], R14 ;  /* 0x0000000e0c006986 */ /* 0x0003e8000c101508 */
[----:B0-----:R-:W3:Y:S04]  /*68ad0*/  LDL.LU R57, [R1+0x5b4] ;  /* 0x0005b40001397983 */ /* 0x001ee80000300800 */
[----:B-1----:R-:W3:Y:S01]  /*68ae0*/  LDL R13, [R1+0x5a4] ;  /* 0x0005a400010d7983 */ /* 0x002ee20000100800 */
[----:B--2---:R-:W-:-:S03]  /*68af0*/  VIADD R4, R36, 0x2c ;  /* 0x0000002c24047836 */ /* 0x004fc60000000000 */
[----:B----4-:R0:W-:Y:S02]  /*68b00*/  @P3 STG.E.U16 desc[UR8][R6.64], R9 ;  /* 0x0000000906003986 */ /* 0x0101e4000c101508 */
[----:B------:R-:W-:Y:S02]  /*68b10*/  ISETP.GE.AND P0, PT, R4, UR17, PT ;  /* 0x0000001104007c0c */ /* 0x000fe4000bf06270 */
        /* <DEDUP_REMOVED lines=9> */
[----:B------:R-:W-:-:S03]  /*68bb0*/  ISETP.LT.AND P2, PT, R58, UR28, !P1 ;  /* 0x0000001c3a007c0c */ /* 0x000fc6000cf41270 */
[----:B------:R-:W-:Y:S01]  /*68bc0*/  IMAD.WIDE R10, R5, 0x2, R44 ;  /* 0x00000002050a7825 */ /* 0x000fe200078e022c */
[----:B------:R-:W-:-:S03]  /*68bd0*/  ISETP.LT.AND P1, PT, R59, UR28, !P1 ;  /* 0x0000001c3b007c0c */ /* 0x000fc6000cf21270 */
[----:B------:R-:W-:Y:S01]  /*68be0*/  VIADD R4, R5, UR4 ;  /* 0x0000000405047c36 */ /* 0x000fe20008000000 */
[----:B------:R-:W-:Y:S01]  /*68bf0*/  ULDC UR4, c[0x0][0x248] ;  /* 0x0000920000047ab9 */ /* 0x000fe20000000800 */
[----:B---3--:R-:W-:Y:S01]  /*68c00*/  PRMT R14, R13, 0x7632, R14 ;  /* 0x000076320d0e7816 */ /* 0x008fe2000000000e */
[----:B------:R-:W-:Y:S01]  /*68c10*/  IMAD.WIDE R12, R5, 0x2, R46 ;  /* 0x00000002050c7825 */ /* 0x000fe200078e022e */
[----:B--2---:R0:W-:Y:S04]  /*68c20*/  @P4 STG.E.U16 desc[UR8][R8.64], R7 ;  /* 0x0000000708004986 */ /* 0x0041e8000c101508 */
[----:B------:R-:W-:Y:S04]  /*68c30*/  @P5 STG.E.U16 desc[UR8][R10.64], R14 ;  /* 0x0000000e0a005986 */ /* 0x000fe8000c101508 */
[----:B------:R1:W-:Y:S01]  /*68c40*/  @P6 STG.E.U16 desc[UR8][R12.64], R15 ;  /* 0x0000000f0c006986 */ /* 0x0003e2000c101508 */
[----:B0-----:R-:W-:Y:S01]  /*68c50*/  PRMT R8, R15, 0x7632, R8 ;  /* 0x000076320f087816 */ /* 0x001fe20000000008 */
[----:B------:R-:W-:-:S05]  /*68c60*/  IMAD.WIDE R6, R5, 0x2, R48 ;  /* 0x0000000205067825 */ /* 0x000fca00078e0230 */
[----:B------:R0:W-:Y:S04]  /*68c70*/  @P3 STG.E.U16 desc[UR8][R6.64], R8 ;  /* 0x0000000806003986 */ /* 0x0001e8000c101508 */
[----:B-1----:R-:W2:Y:S04]  /*68c80*/  LDL.LU R15, [R1+0x508] ;  /* 0x00050800010f7983 */ /* 0x002ea80000300800 */
[----:B------:R1:W-:Y:S01]  /*68c90*/  STL [R1+0x2a1c], R58 ;  /* 0x002a1c3a01007387 */ /* 0x0003e20000100800 */
[----:B0-----:R-:W-:Y:S01]  /*68ca0*/  IMAD.WIDE R6, R5, 0x2, R50 ;  /* 0x0000000205067825 */ /* 0x001fe200078e0232 */
[----:B------:R-:W-:-:S02]  /*68cb0*/  ISETP.LT.AND P3, PT, R0, UR28, !P0 ;  /* 0x0000001c00007c0c */ /* 0x000fc4000c761270 */
[----:B-1----:R-:W3:Y:S01]  /*68cc0*/  LDL.LU R58, [R1+0x4c8] ;  /* 0x0004c800013a7983 */ /* 0x002ee20000300800 */
[----:B------:R-:W-:-:S03]  /*68cd0*/  IMAD.WIDE R8, R5, 0x2, R52 ;  /* 0x0000000205087825 */ /* 0x000fc600078e0234 */
[----:B------:R0:W-:Y:S01]  /*68ce0*/  STL [R1+0x2a20], R59 ;  /* 0x002a203b01007387 */ /* 0x0001e20000100800 */
[----:B------:R-:W-:-:S03]  /*68cf0*/  PRMT R5, R57, 0x7632, R5 ;  /* 0x0000763239057816 */ /* 0x000fc60000000005 */
[----:B------:R-:W-:Y:S04]  /*68d00*/  @P2 STG.E.U16 desc[UR8][R6.64], R57 ;  /* 0x0000003906002986 */ /* 0x000fe8000c101508 */
[----:B0-----:R-:W4:Y:S04]  /*68d10*/  LDL.LU R59, [R1+0x4e8] ;  /* 0x0004e800013b7983 */ /* 0x001f280000300800 */
[----:B------:R0:W-:Y:S04]  /*68d20*/  STL [R1+0x2a18], R0 ;  /* 0x002a180001007387 */ /* 0x0001e80000100800 */
[----:B0-----:R-:W2:Y:S04]  /*68d30*/  LDL.LU R0, [R1+0x4d8] ;  /* 0x0004d80001007983 */ /* 0x001ea80000300800 */
[----:B------:R-:W2:Y:S01]  /*68d40*/  LDL.LU R57, [R1+0x2a24] ;  /* 0x002a240001397983 */ /* 0x000ea20000300800 */
[----:B------:R-:W-:-:S02]  /*68d50*/  ISETP.LT.AND P5, PT, R61, UR28, !P0 ;  /* 0x0000001c3d007c0c */ /* 0x000fc4000c7a1270 */
[----:B------:R-:W-:Y:S02]  /*68d60*/  ISETP.LT.AND P6, PT, R39, UR28, !P0 ;  /* 0x0000001c27007c0c */ /* 0x000fe4000c7c1270 */
[----:B------:R-:W-:Y:S01]  /*68d70*/  ISETP.LT.AND P4, PT, R54, UR28, !P0 ;  /* 0x0000001c36007c0c */ /* 0x000fe2000c781270 */
[----:B------:R-:W-:Y:S01]  /*68d80*/  IMAD.WIDE R10, R4, 0x2, R2 ;  /* 0x00000002040a7825 */ /* 0x000fe200078e0202 */
[----:B------:R0:W-:Y:S01]  /*68d90*/  @P1 STG.E.U16 desc[UR8][R8.64], R5 ;  /* 0x0000000508001986 */ /* 0x0001e2000c101508 */
[----:B------:R-:W-:Y:S02]  /*68da0*/  ISETP.LT.AND P1, PT, R34, UR28, !P0 ;  /* 0x0000001c22007c0c */ /* 0x000fe4000c721270 */
[----:B------:R-:W-:-:S04]  /*68db0*/  IMAD.WIDE R12, R4, 0x2, R16 ;  /* 0x00000002040c7825 */ /* 0x000fc800078e0210 */
[----:B------:R-:W-:-:S04]  /*68dc0*/  IMAD.WIDE R6, R4, 0x2, R18 ;  /* 0x0000000204067825 */ /* 0x000fc800078e0212 */
[----:B0-----:R-:W-:Y:S01]  /*68dd0*/  IMAD.WIDE R8, R4, 0x2, R20 ;  /* 0x0000000204087825 */ /* 0x001fe200078e0214 */
[----:B---3--:R-:W-:Y:S02]  /*68de0*/  PRMT R5, R58, 0x7632, R5 ;  /* 0x000076323a057816 */ /* 0x008fe40000000005 */
[----:B----4-:R-:W-:Y:S01]  /*68df0*/  PRMT R14, R59, 0x7632, R14 ;  /* 0x000076323b0e7816 */ /* 0x010fe2000000000e */
[----:B------:R-:W-:Y:S01]  /*68e00*/  @P5 STG.E.U16 desc[UR8][R10.64], R59 ;  /* 0x0000003b0a005986 */ /* 0x000fe2000c101508 */
[----:B------:R-:W-:-:S03]  /*68e10*/  ISETP.LT.AND P5, PT, R35, UR28, !P0 ;  /* 0x0000001c23007c0c */ /* 0x000fc6000c7a1270 */
[----:B------:R-:W-:Y:S04]  /*68e20*/  @P6 STG.E.U16 desc[UR8][R12.64], R14 ;  /* 0x0000000e0c006986 */ /* 0x000fe8000c101508 */
[----:B------:R0:W-:Y:S01]  /*68e30*/  @P4 STG.E.U16 desc[UR8][R6.64], R58 ;  /* 0x0000003a06004986 */ /* 0x0001e2000c101508 */
[----:B--2---:R-:W-:-:S03]  /*68e40*/  ISETP.LT.AND P2, PT, R57, UR28, !P0 ;  /* 0x0000001c39007c0c */ /* 0x004fc6000c741270 */
[----:B------:R1:W-:Y:S01]  /*68e50*/  @P3 STG.E.U16 desc[UR8][R8.64], R5 ;  /* 0x0000000508003986 */ /* 0x0003e2000c101508 */
[----:B0-----:R-:W-:-:S03]  /*68e60*/  IMAD.WIDE R6, R4, 0x2, R22 ;  /* 0x0000000204067825 */ /* 0x001fc600078e0216 */
[----:B------:R-:W2:Y:S01]  /*68e70*/  LDL R59, [R1+0x518] ;  /* 0x00051800013b7983 */ /* 0x000ea20000100800 */
[----:B------:R-:W-:-:S03]  /*68e80*/  IMAD.WIDE R10, R4, 0x2, R26 ;  /* 0x00000002040a7825 */ /* 0x000fc600078e021a */
[----:B------:R-:W3:Y:S01]  /*68e90*/  LDL.LU R58, [R1+0x528] ;  /* 0x00052800013a7983 */ /* 0x000ee20000300800 */
[----:B-1----:R-:W-:Y:S01]  /*68ea0*/  IMAD.WIDE R8, R4, 0x2, R24 ;  /* 0x0000000204087825 */ /* 0x002fe200078e0218 */
[----:B------:R-:W-:Y:S02]  /*68eb0*/  PRMT R5, R0, 0x7632, R5 ;  /* 0x0000763200057816 */ /* 0x000fe40000000005 */
[----:B------:R-:W-:Y:S04]  /*68ec0*/  @P2 STG.E.U16 desc[UR8][R6.64], R0 ;  /* 0x0000000006002986 */ /* 0x000fe8000c101508 */
[----:B------:R-:W-:Y:S04]  /*68ed0*/  @P1 STG.E.U16 desc[UR8][R8.64], R5 ;  /* 0x0000000508001986 */ /* 0x000fe8000c101508 */
[----:B------:R0:W-:Y:S04]  /*68ee0*/  @P5 STG.E.U16 desc[UR8][R10.64], R15 ;  /* 0x0000000f0a005986 */ /* 0x0001e8000c101508 */
[----:B0-----:R-:W4:Y:S01]  /*68ef0*/  LDL.LU R11, [R1+0x4f8] ;  /* 0x0004f800010b7983 */ /* 0x001f220000300800 */
[----:B------:R-:W-:-:S02]  /*68f00*/  ISETP.LT.AND P4, PT, R60, UR28, !P0 ;  /* 0x0000001c3c007c0c */ /* 0x000fc4000c781270 */
[----:B------:R-:W-:Y:S02]  /*68f10*/  ISETP.LT.AND P3, PT, R32, UR28, !P0 ;  /* 0x0000001c20007c0c */ /* 0x000fe4000c761270 */
[----:B------:R-:W-:Y:S01]  /*68f20*/  ISETP.LT.AND P2, PT, R33, UR28, !P0 ;  /* 0x0000001c21007c0c */ /* 0x000fe2000c741270 */
[----:B------:R-:W-:Y:S01]  /*68f30*/  IMAD.WIDE R12, R4, 0x2, R28 ;  /* 0x00000002040c7825 */ /* 0x000fe200078e021c */
[----:B------:R-:W-:Y:S01]  /*68f40*/  ISETP.LT.AND P6, PT, R38, UR28, !P0 ;  /* 0x0000001c26007c0c */ /* 0x000fe2000c7c1270 */
[----:B------:R-:W4:Y:S01]  /*68f50*/  LDL R0, [R1+0x548] ;  /* 0x0005480001007983 */ /* 0x000f220000100800 */
[----:B------:R-:W-:Y:S01]  /*68f60*/  PRMT R14, R15, 0x7632, R14 ;  /* 0x000076320f0e7816 */ /* 0x000fe2000000000e */
[----:B------:R-:W-:Y:S02]  /*68f70*/  IMAD.WIDE R6, R4, 0x2, R30 ;  /* 0x0000000204067825 */ /* 0x000fe400078e021e */
[----:B------:R-:W4:Y:S02]  /*68f80*/  LDL.LU R15, [R1+0x558] ;  /* 0x00055800010f7983 */ /* 0x000f240000300800 */
[----:B------:R-:W-:-:S02]  /*68f90*/  VIADD R5, R36, 0x2d ;  /* 0x0000002d24057836 */ /* 0x000fc40000000000 */
[----:B------:R2:W-:Y:S01]  /*68fa0*/  @P4 STG.E.U16 desc[UR8][R12.64], R14 ;  /* 0x0000000e0c004986 */ /* 0x0005e2000c101508 */
[----:B------:R-:W-:Y:S02]  /*68fb0*/  IMAD.WIDE R8, R4, 0x2, R40 ;  /* 0x0000000204087825 */ /* 0x000fe400078e0228 */
[----:B------:R-:W-:Y:S02]  /*68fc0*/  ISETP.GE.AND P1, PT, R5, UR15, PT ;  /* 0x0000000f05007c0c */ /* 0x000fe4000bf26270 */
[----:B--2---:R-:W-:Y:S02]  /*68fd0*/  PRMT R14, R59, 0x7632, R14 ;  /* 0x000076323b0e7816 */ /* 0x004fe4000000000e */
[----:B------:R-:W2:Y:S01]  /*68fe0*/  LDL.LU R59, [R1+0x2a20] ;  /* 0x002a2000013b7983 */ /* 0x000ea20000300800 */
[----:B---3--:R-:W-:Y:S02]  /*68ff0*/  PRMT R5, R58, 0x7632, R5 ;  /* 0x000076323a057816 */ /* 0x008fe40000000005 */
[----:B----4-:R-:W-:Y:S01]  /*69000*/  PRMT R10, R11, 0x7632, R10 ;  /* 0x000076320b0a7816 */ /* 0x010fe2000000000a */
[----:B------:R0:W-:Y:S04]  /*69010*/  @P3 STG.E.U16 desc[UR8][R6.64], R11 ;  /* 0x0000000b06003986 */ /* 0x0001e8000c101508 */
[----:B------:R-:W-:Y:S01]  /*69020*/  @P2 STG.E.U16 desc[UR8][R8.64], R10 ;  /* 0x0000000a08002986 */ /* 0x000fe2000c101508 */
[----:B0-----:R-:W-:-:S05]  /*69030*/  IMAD.WIDE R6, R4, 0x2, R42 ;  /* 0x0000000204067825 */ /* 0x001fca00078e022a */
[----:B------:R0:W-:Y:S04]  /*69040*/  @P6 STG.E.U16 desc[UR8][R6.64], R58 ;  /* 0x0000003a06006986 */ /* 0x0001e8000c101508 */
[----:B0-----:R-:W3:Y:S04]  /*69050*/  LDL.LU R58, [R1+0x2a1c] ;  /* 0x002a1c00013a7983 */ /* 0x001ee80000300800 */
[----:B------:R-:W4:Y:S01]  /*69060*/  LDL.LU R7, [R1+0x518] ;  /* 0x0005180001077983 */ /* 0x000f220000300800 */
[----:B------:R-:W-:Y:S02]  /*69070*/  ISETP.LT.AND P5, PT, R37, UR28, !P0 ;  /* 0x0000001c25007c0c */ /* 0x000fe4000c7a1270 */
[----:B------:R-:W-:Y:S01]  /*69080*/  ISETP.LT.AND P4, PT, R55, UR28, !P0 ;  /* 0x0000001c37007c0c */ /* 0x000fe2000c781270 */
[----:B------:R-:W-:-:S04]  /*69090*/  IMAD.WIDE R8, R4, 0x2, R44 ;  /* 0x0000000204087825 */ /* 0x000fc800078e022c */
[----:B------:R-:W-:Y:S01]  /*690a0*/  IMAD.WIDE R10, R4, 0x2, R46 ;  /* 0x00000002040a7825 */ /* 0x000fe200078e022e */
[----:B------:R-:W-:-:S05]  /*690b0*/  ISETP.LT.AND P3, PT, R56, UR28, !P0 ;  /* 0x0000001c38007c0c */ /* 0x000fca000c761270 */
[----:B------:R-:W-:Y:S01]  /*690c0*/  @P5 STG.E.U16 desc[UR8][R8.64], R5 ;  /* 0x0000000508005986 */ /* 0x000fe2000c101508 */
[----:B------:R-:W-:-:S03]  /*690d0*/  IMAD.WIDE R12, R4, 0x2, R48 ;  /* 0x00000002040c7825 */ /* 0x000fc600078e0230 */
[----:B----4-:R0:W-:Y:S01]  /*690e0*/  @P4 STG.E.U16 desc[UR8][R10.64], R7 ;  /* 0x000000070a004986 */ /* 0x0101e2000c101508 */
[----:B---3--:R-:W-:-:S03]  /*690f0*/  ISETP.LT.AND P4, PT, R58, UR28, !P0 ;  /* 0x0000001c3a007c0c */ /* 0x008fc6000c781270 */
[----:B------:R1:W-:Y:S04]  /*69100*/  STL [R1+0x2a14], R58 ;  /* 0x002a143a01007387 */ /* 0x0003e80000100800 */
[----:B------:R3:W-:Y:S01]  /*69110*/  @P3 STG.E.U16 desc[UR8][R12.64], R14 ;  /* 0x0000000e0c003986 */ /* 0x0007e2000c101508 */
[----:B0-----:R-:W-:-:S03]  /*69120*/  IMAD.WIDE R6, R4, 0x2, R50 ;  /* 0x0000000204067825 */ /* 0x001fc600078e0232 */
[----:B-1----:R-:W4:Y:S04]  /*69130*/  LDL.LU R58, [R1+0x538] ;  /* 0x00053800013a7983 */ /* 0x002f280000300800 */
[----:B------:R0:W-:Y:S01]  /*69140*/  @P4 STG.E.U16 desc[UR8][R6.64], R15 ;  /* 0x0000000f06004986 */ /* 0x0001e2000c101508 */
[----:B---3--:R-:W-:-:S03]  /*69150*/  PRMT R13, R0, 0x7632, R13 ;  /* 0x00007632000d7816 */ /* 0x008fc6000000000d */
[----:B------:R-:W3:Y:S04]  /*69160*/  LDL.LU R0, [R1+0x2a18] ;  /* 0x002a180001007983 */ /* 0x000ee80000300800 */
[----:B0-----:R-:W4:Y:S01]  /*69170*/  LDL.LU R7, [R1+0x548] ;  /* 0x0005480001077983 */ /* 0x001f220000300800 */
[----:B--2---:R-:W-:Y:S02]  /*69180*/  ISETP.LT.AND P0, PT, R59, UR28, !P0 ;  /* 0x0000001c3b007c0c */ /* 0x004fe4000c701270 */
[----:B------:R-:W-:Y:S02]  /*69190*/  ISETP.LT.AND P3, PT, R61, UR28, !P1 ;  /* 0x0000001c3d007c0c */ /* 0x000fe4000cf61270 */
[----:B------:R-:W-:Y:S01]  /*691a0*/  ISETP.LT.AND P5, PT, R39, UR28, !P1 ;  /* 0x0000001c27007c0c */ /* 0x000fe2000cfa1270 */
[C---:B------:R-:W-:Y:S01]  /*691b0*/  VIADD R12, R4.reuse, UR4 ;  /* 0x00000004040c7c36 */ /* 0x040fe20008000000 */
[----:B------:R-:W-:Y:S01]  /*691c0*/  PRMT R14, R15, 0x7632, R14 ;  /* 0x000076320f0e7816 */ /* 0x000fe2000000000e */
[----:B------:R-:W-:Y:S01]  /*691d0*/  IMAD.WIDE R4, R4, 0x2, R52 ;  /* 0x0000000204047825 */ /* 0x000fe200078e0234 */
[----:B------:R-:W2:Y:S01]  /*691e0*/  LDL.LU R15, [R1+0x588] ;  /* 0x00058800010f7983 */ /* 0x000ea20000300800 */
[----:B------:R-:W-:Y:S01]  /*691f0*/  ISETP.LT.AND P6, PT, R34, UR28, !P1 ;  /* 0x0000001c22007c0c */ /* 0x000fe2000cfc1270 */
[----:B------:R-:W-:Y:S01]  /*69200*/  ULDC UR4, c[0x0][0x248] ;  /* 0x0000920000047ab9 */ /* 0x000fe20000000800 */
[----:B------:R-:W-:-:S04]  /*69210*/  IMAD.WIDE R8, R12, 0x2, R2 ;  /* 0x000000020c087825 */ /* 0x000fc800078e0202 */
[----:B------:R-:W-:Y:S01]  /*69220*/  IMAD.WIDE R10, R12, 0x2, R16 ;  /* 0x000000020c0a7825 */ /* 0x000fe200078e0210 */
[----:B------:R-:W-:Y:S04]  /*69230*/  @P0 STG.E.U16 desc[UR8][R4.64], R14 ;  /* 0x0000000e04000986 */ /* 0x000fe8000c101508 */
[----:B----4-:R-:W-:Y:S04]  /*69240*/  @P3 STG.E.U16 desc[UR8][R8.64], R7 ;  /* 0x0000000708003986 */ /* 0x010fe8000c101508 */
[----:B------:R0:W-:Y:S04]  /*69250*/  @P5 STG.E.U16 desc[UR8][R10.64], R13 ;  /* 0x0000000d0a005986 */ /* 0x0001e8000c101508 */
[----:B0-----:R-:W4:Y:S04]  /*69260*/  LDL.LU R13, [R1+0x578] ;  /* 0x00057800010d7983 */ /* 0x001f280000300800 */
[----:B------:R0:W-:Y:S04]  /*69270*/  STL [R1+0x2a10], R34 ;  /* 0x002a102201007387 */ /* 0x0001e80000100800 */
[----:B0-----:R-:W2:Y:S01]  /*69280*/  LDL.LU R34, [R1+0x568] ;  /* 0x0005680001227983 */ /* 0x001ea20000300800 */
[----:B------:R-:W-:Y:S01]  /*69290*/  ISETP.LT.AND P2, PT, R54, UR28, !P1 ;  /* 0x0000001c36007c0c */ /* 0x000fe2000cf41270 */
[----:B------:R-:W-:Y:S01]  /*692a0*/  IMAD.WIDE R4, R12, 0x2, R18 ;  /* 0x000000020c047825 */ /* 0x000fe200078e0212 */
[----:B---3--:R-:W-:-:S02]  /*692b0*/  ISETP.LT.AND P0, PT, R0, UR28, !P1 ;  /* 0x0000001c00007c0c */ /* 0x008fc4000cf01270 */
[----:B------:R-:W-:Y:S02]  /*692c0*/  ISETP.LT.AND P3, PT, R57, UR28, !P1 ;  /* 0x0000001c39007c0c */ /* 0x000fe4000cf61270 */
[----:B------:R-:W-:Y:S01]  /*692d0*/  ISETP.LT.AND P4, PT, R60, UR28, !P1 ;  /* 0x0000001c3c007c0c */ /* 0x000fe2000cf81270 */
[----:B------:R-:W-:Y:S01]  /*692e0*/  IMAD.WIDE R6, R12, 0x2, R22 ;  /* 0x000000020c067825 */ /* 0x000fe200078e0216 */
[----:B------:R-:W-:Y:S02]  /*692f0*/  PRMT R10, R58, 0x7632, R10 ;  /* 0x000076323a0a7816 */ /* 0x000fe4000000000a */
[----:B------:R-:W-:-:S03]  /*69300*/  ISETP.LT.AND P5, PT, R32, UR28, !P1 ;  /* 0x0000001c20007c0c */ /* 0x000fc6000cfa1270 */
[----:B------:R0:W-:Y:S01]  /*69310*/  @P2 STG.E.U16 desc[UR8][R4.64], R58 ;  /* 0x0000003a04002986 */ /* 0x0001e2000c101508 */
[----:B------:R-:W-:Y:S01]  /*69320*/  ISETP.LT.AND P2, PT, R35, UR28, !P1 ;  /* 0x0000001c23007c0c */ /* 0x000fe2000cf41270 */
[----:B------:R-:W-:-:S04]  /*69330*/  IMAD.WIDE R8, R12, 0x2, R24 ;  /* 0x000000020c087825 */ /* 0x000fc800078e0218 */
[C---:B0-----:R-:W-:Y:S01]  /*69340*/  IMAD.WIDE R4, R12.reuse, 0x2, R20 ;  /* 0x000000020c047825 */ /* 0x041fe200078e0214 */
[----:B------:R-:W3:Y:S04]  /*69350*/  LDL R58, [R1+0x598] ;  /* 0x00059800013a7983 */ /* 0x000ee80000100800 */
[----:B------:R0:W-:Y:S02]  /*69360*/  @P0 STG.E.U16 desc[UR8][R4.64], R10 ;  /* 0x0000000a04000986 */ /* 0x0001e4000c101508 */
[C---:B0-----:R-:W-:Y:S01]  /*69370*/  IMAD.WIDE R4, R12.reuse, 0x2, R26 ;  /* 0x000000020c047825 */ /* 0x041fe200078e021a */
[----:B----4-:R-:W-:Y:S01]  /*69380*/  PRMT R11, R13, 0x7632, R11 ;  /* 0x000076320d0b7816 */ /* 0x010fe2000000000b */
[----:B------:R0:W-:Y:S04]  /*69390*/  @P3 STG.E.U16 desc[UR8][R6.64], R13 ;  /* 0x0000000d06003986 */ /* 0x0001e8000c101508 */
[----:B------:R1:W-:Y:S01]  /*693a0*/  @P6 STG.E.U16 desc[UR8][R8.64], R11 ;  /* 0x0000000b08006986 */ /* 0x0003e2000c101508 */
[----:B0-----:R-:W-:Y:S01]  /*693b0*/  IMAD.WIDE R6, R12, 0x2, R28 ;  /* 0x000000020c067825 */ /* 0x001fe200078e021c */
[----:B--2---:R-:W-:-:S02]  /*693c0*/  PRMT R10, R34, 0x7632, R10 ;  /* 0x00007632220a7816 */ /* 0x004fc4000000000a */
[----:B------:R-:W2:Y:S01]  /*693d0*/  LDL.LU R13, [R1+0x5b8] ;  /* 0x0005b800010d7983 */ /* 0x000ea20000300800 */
[----:B-1----:R-:W-:-:S03]  /*693e0*/  IMAD.WIDE R8, R12, 0x2, R30 ;  /* 0x000000020c087825 */ /* 0x002fc600078e021e */
[----:B------:R0:W-:Y:S04]  /*693f0*/  @P2 STG.E.U16 desc[UR8][R4.64], R34 ;  /* 0x0000002204002986 */ /* 0x0001e8000c101508 */
[----:B------:R-:W-:Y:S04]  /*69400*/  @P4 STG.E.U16 desc[UR8][R6.64], R10 ;  /* 0x0000000a06004986 */ /* 0x000fe8000c101508 */
[----:B------:R1:W-:Y:S04]  /*69410*/  @P5 STG.E.U16 desc[UR8][R8.64], R15 ;  /* 0x0000000f08005986 */ /* 0x0003e8000c101508 */
[----:B0-----:R-:W4:Y:S01]  /*69420*/  LDL R34, [R1+0x4cc] ;  /* 0x0004cc0001227983 */ /* 0x001f220000100800 */
[----:B-1----:R-:W-:Y:S01]  /*69430*/  VIADD R9, R36, 0x2e ;  /* 0x0000002e24097836 */ /* 0x002fe20000000000 */
[----:B------:R-:W-:-:S02]  /*69440*/  PRMT R8, R15, 0x7632, R8 ;  /* 0x000076320f087816 */ /* 0x000fc40000000008 */
[----:B------:R-:W4:Y:S02]  /*69450*/  LDL.LU R15, [R1+0x4ec] ;  /* 0x0004ec00010f7983 */ /* 0x000f240000300800 */
[----:B------:R-:W-:Y:S02]  /*69460*/  ISETP.GE.AND P2, PT, R9, UR13, PT ;  /* 0x0000000d09007c0c */ /* 0x000fe4000bf46270 */
[----:B------:R-:W2:Y:S01]  /*69470*/  LDL.LU R9, [R1+0x5a8] ;  /* 0x0005a80001097983 */ /* 0x000ea20000300800 */
[----:B------:R-:W-:Y:S02]  /*69480*/  ISETP.LT.AND P0, PT, R33, UR28, !P1 ;  /* 0x0000001c21007c0c */ /* 0x000fe4000cf01270 */
[----:B------:R-:W-:Y:S02]  /*69490*/  ISETP.LT.AND P3, PT, R38, UR28, !P1 ;  /* 0x0000001c26007c0c */ /* 0x000fe4000cf61270 */
[----:B------:R-:W-:Y:S01]  /*694a0*/  ISETP.LT.AND P6, PT, R37, UR28, !P1 ;  /* 0x0000001c25007c0c */ /* 0x000fe2000cfc1270 */
[----:B------:R-:W-:Y:S01]  /*694b0*/  IMAD.WIDE R4, R12, 0x2, R40 ;  /* 0x000000020c047825 */ /* 0x000fe200078e0228 */
[----:B---3--:R-:W-:-:S02]  /*694c0*/  PRMT R11, R58, 0x7632, R11 ;  /* 0x000076323a0b7816 */ /* 0x008fc4000000000b */
[----:B------:R-:W3:Y:S01]  /*694d0*/  LDL.LU R58, [R1+0x2a14] ;  /* 0x002a1400013a7983 */ /* 0x000ee20000300800 */
[----:B------:R-:W-:-:S04]  /*694e0*/  IMAD.WIDE R6, R12, 0x2, R42 ;  /* 0x000000020c067825 */ /* 0x000fc800078e022a */
[----:B------:R0:W-:Y:S02]  /*694f0*/  @P0 STG.E.U16 desc[UR8][R4.64], R8 ;  /* 0x0000000804000986 */ /* 0x0001e4000c101508 */
[----:B0-----:R-:W-:Y:S01]  /*69500*/  IMAD.WIDE R4, R12, 0x2, R44 ;  /* 0x000000020c047825 */ /* 0x001fe200078e022c */
[----:B--2---:R-:W-:Y:S01]  /*69510*/  PRMT R10, R9, 0x7632, R10 ;  /* 0x00007632090a7816 */ /* 0x004fe2000000000a */
[----:B------:R-:W-:Y:S04]  /*69520*/  @P3 STG.E.U16 desc[UR8][R6.64], R9 ;  /* 0x0000000906003986 */ /* 0x000fe8000c101508 */
[----:B------:R0:W-:Y:S04]  /*69530*/  @P6 STG.E.U16 desc[UR8][R4.64], R10 ;  /* 0x0000000a04006986 */ /* 0x0001e8000c101508 */
[----:B0-----:R-:W2:Y:S01]  /*69540*/  LDL.LU R4, [R1+0x598] ;  /* 0x0005980001047983 */ /* 0x001ea20000300800 */
[----:B------:R-:W-:-:S02]  /*69550*/  ISETP.LT.AND P4, PT, R55, UR28, !P1 ;  /* 0x0000001c37007c0c */ /* 0x000fc4000cf81270 */
[----:B------:R-:W-:Y:S02]  /*69560*/  ISETP.LT.AND P5, PT, R56, UR28, !P1 ;  /* 0x0000001c38007c0c */ /* 0x000fe4000cfa1270 */
[----:B---3--:R-:W-:Y:S01]  /*69570*/  ISETP.LT.AND P0, PT, R58, UR28, !P1 ;  /* 0x0000001c3a007c0c */ /* 0x008fe2000cf01270 */
[C---:B------:R-:W-:Y:S01]  /*69580*/  IMAD.WIDE R6, R12.reuse, 0x2, R46 ;  /* 0x000000020c067825 */ /* 0x040fe200078e022e */
[----:B------:R-:W-:Y:S02]  /*69590*/  ISETP.LT.AND P1, PT, R59, UR28, !P1 ;  /* 0x0000001c3b007c0c */ /* 0x000fe4000cf21270 */
[----:B------:R-:W-:Y:S01]  /*695a0*/  ISETP.LT.AND P3, PT, R61, UR28, !P2 ;  /* 0x0000001c3d007c0c */ /* 0x000fe2000d761270 */
[----:B------:R-:W-:Y:S01]  /*695b0*/  IMAD.WIDE R8, R12, 0x2, R48 ;  /* 0x000000020c087825 */ /* 0x000fe200078e0230 */
[----:B------:R-:W-:Y:S01]  /*695c0*/  PRMT R5, R13, 0x7632, R5 ;  /* 0x000076320d057816 */ /* 0x000fe20000000005 */
[----:B------:R0:W-:Y:S01]  /*695d0*/  STL [R1+0x2a08], R0 ;  /* 0x002a080001007387 */ /* 0x0001e20000100800 */
[----:B------:R-:W-:-:S02]  /*695e0*/  ISETP.LT.AND P6, PT, R0, UR28, !P2 ;  /* 0x0000001c00007c0c */ /* 0x000fc4000d7c1270 */
[----:B----4-:R-:W-:Y:S01]  /*695f0*/  PRMT R14, R15, 0x7632, R14 ;  /* 0x000076320f0e7816 */ /* 0x010fe2000000000e */
[----:B0-----:R-:W3:Y:S04]  /*69600*/  LDL.LU R0, [R1+0x4fc] ;  /* 0x0004fc0001007983 */ /* 0x001ee80000300800 */
[----:B--2---:R0:W-:Y:S04]  /*69610*/  @P4 STG.E.U16 desc[UR8][R6.64], R4 ;  /* 0x0000000406004986 */ /* 0x0041e8000c101508 */
[----:B------:R1:W-:Y:S01]  /*69620*/  @P5 STG.E.U16 desc[UR8][R8.64], R11 ;  /* 0x0000000b08005986 */ /* 0x0003e2000c101508 */
[----:B------:R-:W-:Y:S01]  /*69630*/  ISETP.LT.AND P5, PT, R39, UR28, !P2 ;  /* 0x0000001c27007c0c */ /* 0x000fe2000d7a1270 */
[----:B0-----:R-:W-:-:S04]  /*69640*/  IMAD.WIDE R6, R12, 0x2, R50 ;  /* 0x000000020c067825 */ /* 0x001fc800078e0232 */
[C---:B------:R-:W-:Y:S01]  /*69650*/  VIADD R4, R12.reuse, UR4 ;  /* 0x000000040c047c36 */ /* 0x040fe20008000000 */
[----:B------:R0:W-:Y:S01]  /*69660*/  @P0 STG.E.U16 desc[UR8][R6.64], R13 ;  /* 0x0000000d06000986 */ /* 0x0001e2000c101508 */
[----:B-1----:R-:W-:Y:S01]  /*69670*/  IMAD.WIDE R8, R12, 0x2, R52 ;  /* 0x000000020c087825 */ /* 0x002fe200078e0234 */
[----:B------:R-:W-:Y:S01]  /*69680*/  ISETP.LT.AND P4, PT, R54, UR28, !P2 ;  /* 0x0000001c36007c0c */ /* 0x000fe2000d781270 */
[----:B------:R-:W-:-:S03]  /*69690*/  ULDC UR4, c[0x0][0x248] ;  /* 0x0000920000047ab9 */ /* 0x000fc60000000800 */
[----:B------:R1:W-:Y:S01]  /*696a0*/  @P1 STG.E.U16 desc[UR8][R8.64], R5 ;  /* 0x0000000508001986 */ /* 0x0003e2000c101508 */
[----:B0-----:R-:W-:-:S05]  /*696b0*/  IMAD.WIDE R6, R4, 0x2, R2 ;  /* 0x0000000204067825 */ /* 0x001fca00078e0202 */
[----:B------:R0:W-:Y:S01]  /*696c0*/  @P3 STG.E.U16 desc[UR8][R6.64], R15 ;  /* 0x0000000f06003986 */ /* 0x0001e2000c101508 */
[----:B-1----:R-:W-:-:S03]  /*696d0*/  PRMT R5, R34, 0x7632, R5 ;  /* 0x0000763222057816 */ /* 0x002fc60000000005 */
[----:B------:R-:W2:Y:S01]  /*696e0*/  LDL.LU R34, [R1+0x2a10] ;  /* 0x002a100001227983 */ /* 0x000ea20000300800 */
[----:B------:R-:W-:-:S03]  /*696f0*/  IMAD.WIDE R8, R4, 0x2, R16 ;  /* 0x0000000204087825 */ /* 0x000fc600078e0210 */
[----:B0-----:R-:W4:Y:S04]  /*69700*/  LDL.LU R15, [R1+0x2a0c] ;  /* 0x002a0c00010f7983 */ /* 0x001f280000300800 */
[----:B------:R-:W3:Y:S04]  /*69710*/  LDL.LU R7, [R1+0x4cc] ;  /* 0x0004cc0001077983 */ /* 0x000ee80000300800 */
[----:B------:R0:W-:Y:S04]  /*69720*/  @P5 STG.E.U16 desc[UR8][R8.64], R14 ;  /* 0x0000000e08005986 */ /* 0x0001e8000c101508 */
[----:B0-----:R-:W4:Y:S01]  /*69730*/  LDL.LU R9, [R1+0x4dc] ;  /* 0x0004dc0001097983 */ /* 0x001f220000300800 */
[----:B------:R-:W-:Y:S01]  /*69740*/  ISETP.LT.AND P0, PT, R57, UR28, !P2 ;  /* 0x0000001c39007c0c */ /* 0x000fe2000d701270 */
[----:B------:R-:W-:-:S04]  /*69750*/  IMAD.WIDE R10, R4, 0x2, R18 ;  /* 0x00000002040a7825 */ /* 0x000fc800078e0212 */
[----:B------:R-:W-:Y:S01]  /*69760*/  IMAD.WIDE R12, R4, 0x2, R20 ;  /* 0x00000002040c7825 */ /* 0x000fe200078e0214 */
[----:B---3--:R0:W-:Y:S01]  /*69770*/  @P4 STG.E.U16 desc[UR8][R10.64], R7 ;  /* 0x000000070a004986 */ /* 0x0081e2000c101508 */
[----:B--2---:R-:W-:-:S03]  /*69780*/  ISETP.LT.AND P4, PT, R34, UR28, !P2 ;  /* 0x0000001c22007c0c */ /* 0x004fc6000d781270 */
[----:B------:R4:W-:Y:S01]  /*69790*/  @P6 STG.E.U16 desc[UR8][R12.64], R5 ;  /* 0x000000050c006986 */ /* 0x0009e2000c101508 */
[----:B0-----:R-:W-:Y:S01]  /*697a0*/  IMAD.WIDE R6, R4, 0x2, R22 ;  /* 0x0000000204067825 */ /* 0x001fe200078e0216 */
[----:B----4-:R-:W-:-:S04]  /*697b0*/  PRMT R5, R9, 0x7632, R5 ;  /* 0x0000763209057816 */ /* 0x010fc80000000005 */
[----:B------:R0:W-:Y:S04]  /*697c0*/  @P0 STG.E.U16 desc[UR8][R6.64], R9 ;  /* 0x0000000906000986 */ /* 0x0001e8000c101508 */
[----:B------:R-:W2:Y:S01]  /*697d0*/  LDL R13, [R1+0x50c] ;  /* 0x00050c00010d7983 */ /* 0x000ea20000100800 */
[----:B0-----:R-:W-:-:S05]  /*697e0*/  IMAD.WIDE R6, R4, 0x2, R24 ;  /* 0x0000000204067825 */ /* 0x001fca00078e0218 */
[----:B------:R0:W-:Y:S04]  /*697f0*/  @P4 STG.E.U16 desc[UR8][R6.64], R5 ;  /* 0x0000000506004986 */ /* 0x0001e8000c101508 */
[----:B0-----:R-:W3:Y:S01]  /*69800*/  LDL.LU R7, [R1+0x50c] ;  /* 0x00050c0001077983 */ /* 0x001ee20000300800 */
[----:B------:R-:W-:Y:S02]  /*69810*/  ISETP.LT.AND P3, PT, R35, UR28, !P2 ;  /* 0x0000001c23007c0c */ /* 0x000fe4000d761270 */
[----:B------:R-:W-:Y:S02]  /*69820*/  ISETP.LT.AND P5, PT, R60, UR28, !P2 ;  /* 0x0000001c3c007c0c */ /* 0x000fe4000d7a1270 */
[----:B------:R-:W-:Y:S01]  /*69830*/  ISETP.LT.AND P6, PT, R32, UR28, !P2 ;  /* 0x0000001c20007c0c */ /* 0x000fe2000d7c1270 */
[----:B------:R-:W-:Y:S01]  /*69840*/  VIADD R12, R36, 0x2f ;  /* 0x0000002f240c7836 */ /* 0x000fe20000000000 */
[----:B------:R-:W-:Y:S01]  /*69850*/  ISETP.LT.AND P0, PT, R33, UR28, !P2 ;  /* 0x0000001c21007c0c */ /* 0x000fe2000d701270 */
[----:B------:R-:W-:Y:S01]  /*69860*/  IMAD.WIDE R8, R4, 0x2, R26 ;  /* 0x0000000204087825 */ /* 0x000fe200078e021a */
[----:B------:R-:W-:-:S02]  /*69870*/  PRMT R5, R0, 0x7632, R5 ;  /* 0x0000763200057816 */ /* 0x000fc40000000005 */
[----:B------:R-:W-:Y:S01]  /*69880*/  ISETP.GE.AND P1, PT, R12, UR11, PT ;  /* 0x0000000b0c007c0c */ /* 0x000fe2000bf26270 */
[----:B------:R-:W-:Y:S01]  /*69890*/  IMAD.WIDE R10, R4, 0x2, R28 ;  /* 0x00000002040a7825 */ /* 0x000fe200078e021c */
[----:B--2---:R-:W-:-:S03]  /*698a0*/  PRMT R14, R13, 0x7632, R14 ;  /* 0x000076320d0e7816 */ /* 0x004fc6000000000e */
[C---:B------:R-:W-:Y:S01]  /*698b0*/  IMAD.WIDE R12, R4.reuse, 0x2, R30 ;  /* 0x00000002040c7825 */ /* 0x040fe200078e021e */
[----:B---3--:R0:W-:Y:S04]  /*698c0*/  @P3 STG.E.U16 desc[UR8][R8.64], R7 ;  /* 0x0000000708003986 */ /* 0x0081e8000c101508 */
[----:B------:R-:W-:Y:S04]  /*698d0*/  @P5 STG.E.U16 desc[UR8][R10.64], R14 ;  /* 0x0000000e0a005986 */ /* 0x000fe8000c101508 */
[----:B------:R1:W-:Y:S01]  /*698e0*/  @P6 STG.E.U16 desc[UR8][R12.64], R0 ;  /* 0x000000000c006986 */ /* 0x0003e2000c101508 */
[----:B0-----:R-:W-:-:S05]  /*698f0*/  IMAD.WIDE R6, R4, 0x2, R40 ;  /* 0x0000000204067825 */ /* 0x001fca00078e0228 */
[----:B------:R0:W-:Y:S04]  /*69900*/  @P0 STG.E.U16 desc[UR8][R6.64], R5 ;  /* 0x0000000506000986 */ /* 0x0001e8000c101508 */
[----:B-1----:R-:W2:Y:S04]  /*69910*/  LDL R13, [R1+0x52c] ;  /* 0x00052c00010d7983 */ /* 0x002ea80000100800 */
[----:B------:R-:W3:Y:S01]  /*69920*/  LDL.LU R0, [R1+0x55c] ;  /* 0x00055c0001007983 */ /* 0x000ee20000300800 */
[----:B0-----:R-:W-:-:S03]  /*69930*/  VIADD R5, R36, 0x30 ;  /* 0x0000003024057836 */ /* 0x001fc60000000000 */
[----:B------:R0:W-:Y:S02]  /*69940*/  STL [R1+0x2a00], R36 ;  /* 0x002a002401007387 */ /* 0x0001e40000100800 */
[----:B------:R-:W-:Y:S02]  /*69950*/  ISETP.GE.AND P0, PT, R5, UR7, PT ;  /* 0x0000000705007c0c */ /* 0x000fe4000bf06270 */
[----:B0-----:R-:W4:Y:S04]  /*69960*/  LDL.LU R36, [R1+0x51c] ;  /* 0x00051c0001247983 */ /* 0x001f280000300800 */
[----:B------:R-:W3:Y:S01]  /*69970*/  LDL.LU R5, [R1+0x52c] ;  /* 0x00052c0001057983 */ /* 0x000ee20000300800 */
[----:B------:R-:W-:Y:S01]  /*69980*/  ISETP.LT.AND P3, PT, R38, UR28, !P2 ;  /* 0x0000001c26007c0c */ /* 0x000fe2000d761270 */
[----:B------:R-:W-:Y:S01]  /*69990*/  IMAD.WIDE R6, R4, 0x2, R42 ;  /* 0x0000000204067825 */ /* 0x000fe200078e022a */
[----:B------:R-:W-:-:S02]  /*699a0*/  ISETP.LT.AND P4, PT, R37, UR28, !P2 ;  /* 0x0000001c25007c0c */ /* 0x000fc4000d781270 */
[----:B------:R-:W-:Y:S02]  /*699b0*/  ISETP.LT.AND P5, PT, R55, UR28, !P2 ;  /* 0x0000001c37007c0c */ /* 0x000fe4000d7a1270 */
[----:B------:R-:W-:Y:S01]  /*699c0*/  ISETP.LT.AND P6, PT, R56, UR28, !P2 ;  /* 0x0000001c38007c0c */ /* 0x000fe2000d7c1270 */
[----:B------:R-:W-:-:S04]  /*699d0*/  IMAD.WIDE R8, R4, 0x2, R44 ;  /* 0x0000000204087825 */ /* 0x000fc800078e022c */
[----:B------:R-:W-:Y:S01]  /*699e0*/  IMAD.WIDE R10, R4, 0x2, R46 ;  /* 0x00000002040a7825 */ /* 0x000fe200078e022e */
[----:B--2---:R-:W-:-:S03]  /*699f0*/  PRMT R14, R13, 0x7632, R14 ;  /* 0x000076320d0e7816 */ /* 0x004fc6000000000e */
[----:B------:R-:W-:Y:S01]  /*69a00*/  IMAD.WIDE R12, R4, 0x2, R48 ;  /* 0x00000002040c7825 */ /* 0x000fe200078e0230 */
[----:B---3--:R0:W-:Y:S01]  /*69a10*/  @P3 STG.E.U16 desc[UR8][R6.64], R5 ;  /* 0x0000000506003986 */ /* 0x0081e2000c101508 */
[----:B------:R-:W-:Y:S02]  /*69a20*/  ISETP.LT.AND P3, PT, R58, UR28, !P2 ;  /* 0x0000001c3a007c0c */ /* 0x000fe4000d761270 */
[----:B----4-:R-:W-:Y:S01]  /*69a30*/  PRMT R15, R36, 0x7632, R15 ;  /* 0x00007632240f7816 */ /* 0x010fe2000000000f */
[----:B------:R1:W-:Y:S04]  /*69a40*/  @P4 STG.E.U16 desc[UR8][R8.64], R14 ;  /* 0x0000000e08004986 */ /* 0x0003e8000c101508 */
[----:B------:R2:W-:Y:S01]  /*69a50*/  @P5 STG.E.U16 desc[UR8][R10.64], R36 ;  /* 0x000000240a005986 */ /* 0x0005e2000c101508 */
[----:B0-----:R-:W-:-:S03]  /*69a60*/  IMAD.WIDE R6, R4, 0x2, R50 ;  /* 0x0000000204067825 */ /* 0x001fc600078e0232 */
[----:B------:R-:W-:Y:S01]  /*69a70*/  @P6 STG.E.U16 desc[UR8][R12.64], R15 ;  /* 0x0000000f0c006986 */ /* 0x000fe2000c101508 */
[----:B------:R-:W-:-:S03]  /*69a80*/  VIADD R5, R4, UR4 ;  /* 0x0000000404057c36 */ /* 0x000fc60008000000 */
[----:B------:R-:W-:Y:S01]  /*69a90*/  @P3 STG.E.U16 desc[UR8][R6.64], R0 ;  /* 0x0000000006003986 */ /* 0x000fe2000c101508 */
[----:B-1----:R-:W-:-:S03]  /*69aa0*/  IMAD.WIDE R8, R4, 0x2, R52 ;  /* 0x0000000204087825 */ /* 0x002fc600078e0234 */
[----:B--2---:R-:W2:Y:S01]  /*69ab0*/  LDL.LU R36, [R1+0x56c] ;  /* 0x00056c0001247983 */ /* 0x004ea20000300800 */
[----:B------:R-:W-:Y:S01]  /*69ac0*/  PRMT R4, R0, 0x7632, R4 ;  /* 0x0000763200047816 */ /* 0x000fe20000000004 */
[----:B------:R-:W-:Y:S02]  /*69ad0*/  ULDC UR4, c[0x0][0x248] ;  /* 0x0000920000047ab9 */ /* 0x000fe40000000800 */
[----:B------:R0:W-:Y:S04]  /*69ae0*/  STL [R1+0x29d0], R15 ;  /* 0x0029d00f01007387 */ /* 0x0001e80000100800 */
[----:B0-----:R-:W3:Y:S04]  /*69af0*/  LDL.LU R15, [R1+0x54c] ;  /* 0x00054c00010f7983 */ /* 0x001ee80000300800 */
[----:B------:R-:W4:Y:S01]  /*69b00*/  LDL.LU R0, [R1+0x2a08] ;  /* 0x002a080001007983 */ /* 0x000f220000300800 */
[----:B------:R-:W-:-:S02]  /*69b10*/  ISETP.LT.AND P2, PT, R59, UR28, !P2 ;  /* 0x0000001c3b007c0c */ /* 0x000fc4000d741270 */
[----:B------:R-:W-:Y:S01]  /*69b20*/  ISETP.LT.AND P5, PT, R61, UR28, !P1 ;  /* 0x0000001c3d007c0c */ /* 0x000fe2000cfa1270 */
[----:B------:R-:W-:-:S10]  /*69b30*/  IMAD.WIDE R10, R5, 0x2, R2 ;  /* 0x00000002050a7825 */ /* 0x000fd400078e0202 */
[----:B------:R0:W-:Y:S04]  /*69b40*/  @P2 STG.E.U16 desc[UR8][R8.64], R4 ;  /* 0x0000000408002986 */ /* 0x0001e8000c101508 */
[----:B0-----:R-:W2:Y:S01]  /*69b50*/  LDL.LU R9, [R1+0x53c] ;  /* 0x00053c0001097983 */ /* 0x001ea20000300800 */
[----:B---3--:R-:W-:-:S03]  /*69b60*/  PRMT R14, R15, 0x7632, R14 ;  /* 0x000076320f0e7816 */ /* 0x008fc6000000000e */
[----:B------:R0:W-:Y:S01]  /*69b70*/  @P5 STG.E.U16 desc[UR8][R10.64], R15 ;  /* 0x0000000f0a005986 */ /* 0x0001e2000c101508 */
[----:B----4-:R-:W-:-:S03]  /*69b80*/  ISETP.LT.AND P2, PT, R0, UR28, !P1 ;  /* 0x0000001c00007c0c */ /* 0x010fc6000cf41270 */
[----:B0-----:R-:W3:Y:S04]  /*69b90*/  LDL.LU R15, [R1+0x5ac] ;  /* 0x0005ac00010f7983 */ /* 0x001ee80000300800 */
[----:B------:R0:W-:Y:S04]  /*69ba0*/  STL [R1+0x2a04], R0 ;  /* 0x002a040001007387 */ /* 0x0001e80000100800 */
[----:B0-----:R-:W4:Y:S01]  /*69bb0*/  LDL.LU R0, [R1+0x57c] ;  /* 0x00057c0001007983 */ /* 0x001f220000300800 */
[----:B------:R-:W-:Y:S01]  /*69bc0*/  ISETP.LT.AND P4, PT, R39, UR28, !P1 ;  /* 0x0000001c27007c0c */ /* 0x000fe2000cf81270 */
[----:B------:R-:W-:Y:S01]  /*69bd0*/  IMAD.WIDE R12, R5, 0x2, R16 ;  /* 0x00000002050c7825 */ /* 0x000fe200078e0210 */
[----:B------:R-:W-:-:S02]  /*69be0*/  ISETP.LT.AND P6, PT, R54, UR28, !P1 ;  /* 0x0000001c36007c0c */ /* 0x000fc4000cfc1270 */
[----:B------:R-:W-:Y:S01]  /*69bf0*/  ISETP.LT.AND P3, PT, R57, UR28, !P1 ;  /* 0x0000001c39007c0c */ /* 0x000fe2000cf61270 */
[----:B------:R-:W-:-:S08]  /*69c00*/  IMAD.WIDE R6, R5, 0x2, R18 ;  /* 0x0000000205067825 */ /* 0x000fd000078e0212 */
[----:B------:R0:W-:Y:S01]  /*69c10*/  @P4 STG.E.U16 desc[UR8][R12.64], R14 ;  /* 0x0000000e0c004986 */ /* 0x0001e2000c101508 */
[----:B--2---:R-:W-:Y:S01]  /*69c20*/  PRMT R4, R9, 0x7632, R4 ;  /* 0x0000763209047816 */ /* 0x004fe20000000004 */
[C---:B------:R-:W-:Y:S02]  /*69c30*/  IMAD.WIDE R10, R5.reuse, 0x2, R20 ;  /* 0x00000002050a7825 */ /* 0x040fe400078e0214 */
[----:B0-----:R-:W2:Y:S04]  /*69c40*/  LDL.LU R13, [R1+0x58c] ;  /* 0x00058c00010d7983 */ /* 0x001ea80000300800 */
[----:B------:R0:W-:Y:S04]  /*69c50*/  @P6 STG.E.U16 desc[UR8][R6.64], R9 ;  /* 0x0000000906006986 */ /* 0x0001e8000c101508 */
[----:B------:R-:W-:Y:S01]  /*69c60*/  @P2 STG.E.U16 desc[UR8][R10.64], R4 ;  /* 0x000000040a002986 */ /* 0x000fe2000c101508 */
[----:B0-----:R-:W-:Y:S01]  /*69c70*/  IMAD.WIDE R8, R5, 0x2, R22 ;  /* 0x0000000205087825 */ /* 0x001fe200078e0216 */
[----:B----4-:R-:W-:-:S04]  /*69c80*/  PRMT R12, R0, 0x7632, R12 ;  /* 0x00007632000c7816 */ /* 0x010fc8000000000c */
[----:B------:R0:W-:Y:S04]  /*69c90*/  @P3 STG.E.U16 desc[UR8][R8.64], R0 ;  /* 0x0000000008003986 */ /* 0x0001e8000c101508 */
[----:B0-----:R-:W4:Y:S01]  /*69ca0*/  LDL R0, [R1+0x5e0] ;  /* 0x0005e00001007983 */ /* 0x001f220000100800 */
        /* <DEDUP_REMOVED lines=14> */
[----:B-1----:R-:W4:Y:S04]  /*69d90*/  LDL.LU R36, [R1+0x5bc] ;  /* 0x0005bc0001247983 */ /* 0x002f280000300800 */
[----:B------:R0:W-:Y:S04]  /*69da0*/  @P6 STG.E.U16 desc[UR8][R6.64], R4 ;  /* 0x0000000406006986 */ /* 0x0001e8000c101508 */
[----:B--2---:R1:W-:Y:S01]  /*69db0*/  @P2 STG.E.U16 desc[UR8][R8.64], R13 ;  /* 0x0000000d08002986 */ /* 0x0043e2000c101508 */
[----:B0-----:R-:W-:Y:S01]  /*69dc0*/  PRMT R4, R13, 0x7632, R4 ;  /* 0x000076320d047816 */ /* 0x001fe20000000004 */
[----:B------:R-:W-:-:S05]  /*69dd0*/  IMAD.WIDE R6, R5, 0x2, R40 ;  /* 0x0000000205067825 */ /* 0x000fca00078e0228 */
[----:B------:R0:W-:Y:S01]  /*69de0*/  @P3 STG.E.U16 desc[UR8][R6.64], R4 ;  /* 0x0000000406003986 */ /* 0x0001e2000c101508 */
[----:B-1----:R-:W-:Y:S01]  /*69df0*/  IMAD.WIDE R8, R5, 0x2, R42 ;  /* 0x0000000205087825 */ /* 0x002fe200078e022a */
[----:B---3--:R-:W-:-:S03]  /*69e00*/  PRMT R14, R15, 0x7632, R14 ;  /* 0x000076320f0e7816 */ /* 0x008fc6000000000e */
[----:B------:R-:W-:Y:S01]  /*69e10*/  IMAD.WIDE R10, R5, 0x2, R44 ;  /* 0x00000002050a7825 */ /* 0x000fe200078e022c */
[----:B0-----:R-:W2:Y:S04]  /*69e20*/  LDL.LU R7, [R1+0x59c] ;  /* 0x00059c0001077983 */ /* 0x001ea80000300800 */
[----:B------:R0:W-:Y:S04]  /*69e30*/  @P4 STG.E.U16 desc[UR8][R8.64], R15 ;  /* 0x0000000f08004986 */ /* 0x0001e8000c101508 */
[----:B------:R4:W-:Y:S04]  /*69e40*/  @P5 STG.E.U16 desc[UR8][R10.64], R14 ;  /* 0x0000000e0a005986 */ /* 0x0009e8000c101508 */
[----:B0-----:R-:W3:Y:S01]  /*69e50*/  LDL.LU R15, [R1+0x5c0] ;  /* 0x0005c000010f7983 */ /* 0x001ee20000300800 */
[----:B----4-:R-:W-:-:S03]  /*69e60*/  PRMT R14, R0, 0x7632, R14 ;  /* 0x00007632000e7816 */ /* 0x010fc6000000000e */
[----:B------:R-:W4:Y:S01]  /*69e70*/  LDL.LU R0, [R1+0x2a04] ;  /* 0x002a040001007983 */ /* 0x000f220000300800 */
[----:B------:R-:W-:Y:S02]  /*69e80*/  ISETP.LT.AND P6, PT, R55, UR28, !P1 ;  /* 0x0000001c37007c0c */ /* 0x000fe4000cfc1270 */
[----:B------:R-:W-:Y:S01]  /*69e90*/  ISETP.LT.AND P2, PT, R56, UR28, !P1 ;  /* 0x0000001c38007c0c */ /* 0x000fe2000cf41270 */
[----:B------:R-:W-:Y:S01]  /*69ea0*/  IMAD.WIDE R12, R5, 0x2, R46 ;  /* 0x00000002050c7825 */ /* 0x000fe200078e022e */
[----:B------:R-:W-:Y:S02]  /*69eb0*/  ISETP.LT.AND P3, PT, R58, UR28, !P1 ;  /* 0x0000001c3a007c0c */ /* 0x000fe4000cf61270 */
[----:B------:R-:W-:Y:S01]  /*69ec0*/  ISETP.LT.AND P1, PT, R59, UR28, !P1 ;  /* 0x0000001c3b007c0c */ /* 0x000fe2000cf21270 */
[----:B------:R-:W-:Y:S01]  /*69ed0*/  VIADD R4, R5, UR4 ;  /* 0x0000000405047c36 */ /* 0x000fe20008000000 */
[----:B--2---:R-:W-:-:S05]  /*69ee0*/  PRMT R8, R7, 0x7632, R8 ;  /* 0x0000763207087816 */ /* 0x004fca0000000008 */
[----:B------:R0:W-:Y:S01]  /*69ef0*/  @P6 STG.E.U16 desc[UR8][R12.64], R7 ;  /* 0x000000070c006986 */ /* 0x0001e2000c101508 */
[----:B------:R-:W-:Y:S01]  /*69f00*/  ISETP.LT.AND P5, PT, R61, UR28, !P0 ;  /* 0x0000001c3d007c0c */ /* 0x000fe2000c7a1270 */
[----:B------:R-:W-:Y:S01]  /*69f10*/  ULDC UR4, c[0x0][0x248] ;  /* 0x0000920000047ab9 */ /* 0x000fe20000000800 */
[----:B0-----:R-:W-:-:S05]  /*69f20*/  IMAD.WIDE R6, R5, 0x2, R48 ;  /* 0x0000000205067825 */ /* 0x001fca00078e0230 */
[----:B------:R0:W-:Y:S02]  /*69f30*/  @P2 STG.E.U16 desc[UR8][R6.64], R8 ;  /* 0x0000000806002986 */ /* 0x0001e4000c101508 */
[----:B0-----:R-:W-:-:S04]  /*69f40*/  IMAD.WIDE R6, R5, 0x2, R50 ;  /* 0x0000000205067825 */ /* 0x001fc800078e0232 */
[----:B------:R-:W-:Y:S01]  /*69f50*/  IMAD.WIDE R8, R5, 0x2, R52 ;  /* 0x0000000205087825 */ /* 0x000fe200078e0234 */
[----:B------:R-:W-:Y:S01]  /*69f60*/  PRMT R5, R36, 0x7632, R5 ;  /* 0x0000763224057816 */ /* 0x000fe20000000005 */
[----:B------:R-:W-:Y:S04]  /*69f70*/  @P3 STG.E.U16 desc[UR8][R6.64], R36 ;  /* 0x0000002406003986 */ /* 0x000fe8000c101508 */
[----:B------:R-:W-:Y:S01]  /*69f80*/  @P1 STG.E.U16 desc[UR8][R8.64], R5 ;  /* 0x0000000508001986 */ /* 0x000fe2000c101508 */
[----:B------:R-:W-:Y:S02]  /*69f90*/  ISETP.LT.AND P1, PT, R57, UR28, !P0 ;  /* 0x0000001c39007c0c */ /* 0x000fe4000c721270 */
[----:B----4-:R-:W-:Y:S01]  /*69fa0*/  ISETP.LT.AND P2, PT, R0, UR28, !P0 ;  /* 0x0000001c00007c0c */ /* 0x010fe2000c741270 */
[----:B------:R0:W-:Y:S04]  /*69fb0*/  STL [R1+0x29fc], R0 ;  /* 0x0029fc0001007387 */ /* 0x0001e80000100800 */
[----:B0-----:R-:W2:Y:S04]  /*69fc0*/  LDL.LU R0, [R1+0x600] ;  /* 0x0006000001007983 */ /* 0x001ea80000300800 */
[----:B------:R-:W4:Y:S04]  /*69fd0*/  LDL.LU R36, [R1+0x2a00] ;  /* 0x002a000001247983 */ /* 0x000f280000300800 */
[----:B------:R-:W2:Y:S04]  /*69fe0*/  LDL.LU R7, [R1+0x5e0] ;  /* 0x0005e00001077983 */ /* 0x000ea80000300800 */
[----:B------:R0:W-:Y:S04]  /*69ff0*/  STL [R1+0x29f8], R57 ;  /* 0x0029f83901007387 */ /* 0x0001e80000100800 */
[----:B0-----:R-:W4:Y:S01]  /*6a000*/  LDL.LU R57, [R1+0x5d0] ;  /* 0x0005d00001397983 */ /* 0x001f220000300800 */
[----:B------:R-:W-:Y:S01]  /*6a010*/  ISETP.LT.AND P4, PT, R39, UR28, !P0 ;  /* 0x0000001c27007c0c */ /* 0x000fe2000c781270 */
[----:B------:R-:W-:Y:S01]  /*6a020*/  IMAD.WIDE R10, R4, 0x2, R2 ;  /* 0x00000002040a7825 */ /* 0x000fe200078e0202 */
[----:B------:R-:W-:-:S03]  /*6a030*/  ISETP.LT.AND P6, PT, R54, UR28, !P0 ;  /* 0x0000001c36007c0c */ /* 0x000fc6000c7c1270 */
[----:B------:R-:W-:Y:S01]  /*6a040*/  IMAD.WIDE R12, R4, 0x2, R16 ;  /* 0x00000002040c7825 */ /* 0x000fe200078e0210 */
[----:B---3--:R-:W-:-:S03]  /*6a050*/  PRMT R5, R15, 0x7632, R5 ;  /* 0x000076320f057816 */ /* 0x008fc60000000005 */
[----:B------:R-:W-:Y:S01]  /*6a060*/  IMAD.WIDE R8, R4, 0x2, R20 ;  /* 0x0000000204087825 */ /* 0x000fe200078e0214 */
[----:B--2---:R0:W-:Y:S04]  /*6a070*/  @P5 STG.E.U16 desc[UR8][R10.64], R7 ;  /* 0x000000070a005986 */ /* 0x0041e8000c101508 */
[----:B------:R-:W-:Y:S01]  /*6a080*/  @P4 STG.E.U16 desc[UR8][R12.64], R14 ;  /* 0x0000000e0c004986 */ /* 0x000fe2000c101508 */
[----:B------:R-:W-:Y:S01]  /*6a090*/  ISETP.LT.AND P4, PT, R34, UR28, !P0 ;  /* 0x0000001c22007c0c */ /* 0x000fe2000c781270 */
[----:B0-----:R-:W-:-:S05]  /*6a0a0*/  IMAD.WIDE R6, R4, 0x2, R18 ;  /* 0x0000000204067825 */ /* 0x001fca00078e0212 */
[----:B------:R0:W-:Y:S04]  /*6a0b0*/  @P6 STG.E.U16 desc[UR8][R6.64], R15 ;  /* 0x0000000f06006986 */ /* 0x0001e8000c101508 */
[----:B------:R1:W-:Y:S01]  /*6a0c0*/  @P2 STG.E.U16 desc[UR8][R8.64], R5 ;  /* 0x0000000508002986 */ /* 0x0003e2000c101508 */
[----:B0-----:R-:W-:-:S03]  /*6a0d0*/  IMAD.WIDE R6, R4, 0x2, R22 ;  /* 0x0000000204067825 */ /* 0x001fc600078e0216 */
[----:B------:R-:W2:Y:S01]  /*6a0e0*/  LDL.LU R15, [R1+0x610] ;  /* 0x00061000010f7983 */ /* 0x000ea20000300800 */
[C---:B-1----:R-:W-:Y:S01]  /*6a0f0*/  IMAD.WIDE R8, R4.reuse, 0x2, R24 ;  /* 0x0000000204087825 */ /* 0x042fe200078e0218 */
[----:B----4-:R-:W-:Y:S02]  /*6a100*/  PRMT R5, R57, 0x7632, R5 ;  /* 0x0000763239057816 */ /* 0x010fe40000000005 */
[----:B------:R-:W-:Y:S04]  /*6a110*/  @P1 STG.E.U16 desc[UR8][R6.64], R57 ;  /* 0x0000003906001986 */ /* 0x000fe8000c101508 */
[----:B------:R0:W-:Y:S04]  /*6a120*/  @P4 STG.E.U16 desc[UR8][R8.64], R5 ;  /* 0x0000000508004986 */ /* 0x0001e8000c101508 */
[----:B0-----:R-:W3:Y:S01]  /*6a130*/  LDL.LU R9, [R1+0x5f0] ;  /* 0x0005f00001097983 */ /* 0x001ee20000300800 */
[----:B------:R-:W-:Y:S01]  /*6a140*/  ISETP.LT.AND P3, PT, R35, UR28, !P0 ;  /* 0x0000001c23007c0c */ /* 0x000fe2000c761270 */
[----:B------:R-:W-:Y:S01]  /*6a150*/  IMAD.WIDE R10, R4, 0x2, R26 ;  /* 0x00000002040a7825 */ /* 0x000fe200078e021a */
[----:B------:R-:W-:-:S02]  /*6a160*/  ISETP.LT.AND P5, PT, R60, UR28, !P0 ;  /* 0x0000001c3c007c0c */ /* 0x000fc4000c7a1270 */
        /* <DEDUP_REMOVED lines=8> */
[----:B------:R1:W-:Y:S01]  /*6a1f0*/  @P5 STG.E.U16 desc[UR8][R12.64], R14 ;  /* 0x0000000e0c005986 */ /* 0x0003e2000c101508 */
[----:B------:R-:W-:Y:S01]  /*6a200*/  ISETP.LT.AND P4, PT, R38, UR28, !P0 ;  /* 0x0000001c26007c0c */ /* 0x000fe2000c781270 */
[----:B------:R-:W-:Y:S02]  /*6a210*/  ULDC UR5, c[0x0][0x22c] ;  /* 0x00008b0000057ab9 */ /* 0x000fe40000000800 */
[----:B0-----:R-:W4:Y:S04]  /*6a220*/  LDL R0, [R1+0x640] ;  /* 0x0006400001007983 */ /* 0x001f280000100800 */
[----:B------:R-:W4:Y:S04]  /*6a230*/  LDL.LU R57, [R1+0x650] ;  /* 0x0006500001397983 */ /* 0x000f280000300800 */
[----:B-1----:R-:W2:Y:S04]  /*6a240*/  LDL R13, [R1+0x620] ;  /* 0x00062000010d7983 */ /* 0x002ea80000100800 */
[----:B---3--:R0:W-:Y:S01]  /*6a250*/  @P2 STG.E.U16 desc[UR8][R6.64], R9 ;  /* 0x0000000906002986 */ /* 0x0081e2000c101508 */
[----:B------:R-:W-:Y:S01]  /*6a260*/  PRMT R5, R9, 0x7632, R5 ;  /* 0x0000763209057816 */ /* 0x000fe20000000005 */
[----:B0-----:R-:W-:-:S05]  /*6a270*/  IMAD.WIDE R6, R4, 0x2, R40 ;  /* 0x0000000204067825 */ /* 0x001fca00078e0228 */
[----:B------:R0:W-:Y:S04]  /*6a280*/  @P3 STG.E.U16 desc[UR8][R6.64], R5 ;  /* 0x0000000506003986 */ /* 0x0001e8000c101508 */
[----:B0-----:R-:W3:Y:S01]  /*6a290*/  LDL.LU R7, [R1+0x620] ;  /* 0x0006200001077983 */ /* 0x001ee20000300800 */
[----:B------:R-:W-:Y:S02]  /*6a2a0*/  ISETP.LT.AND P5, PT, R37, UR28, !P0 ;  /* 0x0000001c25007c0c */ /* 0x000fe4000c7a1270 */
[----:B------:R-:W-:Y:S02]  /*6a2b0*/  ISETP.LT.AND P6, PT, R55, UR28, !P0 ;  /* 0x0000001c37007c0c */ /* 0x000fe4000c7c1270 */
[----:B------:R-:W-:Y:S01]  /*6a2c0*/  ISETP.LT.AND P2, PT, R56, UR28, !P0 ;  /* 0x0000001c38007c0c */ /* 0x000fe2000c741270 */
[----:B------:R-:W-:Y:S01]  /*6a2d0*/  IMAD.WIDE R8, R4, 0x2, R42 ;  /* 0x0000000204087825 */ /* 0x000fe200078e022a */
[----:B--2---:R-:W-:-:S02]  /*6a2e0*/  PRMT R14, R13, 0x7632, R14 ;  /* 0x000076320d0e7816 */ /* 0x004fc4000000000e */
[----:B------:R-:W-:Y:S01]  /*6a2f0*/  ISETP.LT.AND P3, PT, R58, UR28, !P0 ;  /* 0x0000001c3a007c0c */ /* 0x000fe2000c761270 */
[----:B------:R-:W-:-:S04]  /*6a300*/  IMAD.WIDE R10, R4, 0x2, R44 ;  /* 0x00000002040a7825 */ /* 0x000fc800078e022c */
[----:B------:R-:W-:-:S04]  /*6a310*/  IMAD.WIDE R12, R4, 0x2, R46 ;  /* 0x00000002040c7825 */ /* 0x000fc800078e022e */
[C---:B------:R-:W-:Y:S01]  /*6a320*/  VIADD R5, R4.reuse, UR4 ;  /* 0x0000000404057c36 */ /* 0x040fe20008000000 */
[----:B---3--:R0:W-:Y:S01]  /*6a330*/  @P4 STG.E.U16 desc[UR8][R8.64], R7 ;  /* 0x0000000708004986 */ /* 0x0081e2000c101508 */
[----:B------:R-:W-:Y:S01]  /*6a340*/  ISETP.LT.AND P0, PT, R59, UR28, !P0 ;  /* 0x0000001c3b007c0c */ /* 0x000fe2000c701270 */
[----:B------:R-:W-:Y:S02]  /*6a350*/  ULDC UR4, c[0x0][0x248] ;  /* 0x0000920000047ab9 */ /* 0x000fe40000000800 */
[----:B------:R4:W-:Y:S04]  /*6a360*/  @P5 STG.E.U16 desc[UR8][R10.64], R14 ;  /* 0x0000000e0a005986 */ /* 0x0009e8000c101508 */
[----:B------:R1:W-:Y:S01]  /*6a370*/  @P6 STG.E.U16 desc[UR8][R12.64], R15 ;  /* 0x0000000f0c006986 */ /* 0x0003e2000c101508 */
[----:B0-----:R-:W-:Y:S01]  /*6a380*/  PRMT R8, R15, 0x7632, R8 ;  /* 0x000076320f087816 */ /* 0x001fe20000000008 */
[----:B------:R-:W-:-:S05]  /*6a390*/  IMAD.WIDE R6, R4, 0x2, R48 ;  /* 0x0000000204067825 */ /* 0x000fca00078e0230 */
[----:B------:R0:W-:Y:S01]  /*6a3a0*/  @P2 STG.E.U16 desc[UR8][R6.64], R8 ;  /* 0x0000000806002986 */ /* 0x0001e2000c101508 */
[----:B----4-:R-:W-:-:S03]  /*6a3b0*/  PRMT R14, R0, 0x7632, R14 ;  /* 0x00007632000e7816 */ /* 0x010fc6000000000e */
        /* <DEDUP_REMOVED lines=92> */
[----:B------:R-:W-:-:S03]  /*6a980*/  ISETP.LT.AND P6, PT, R54, UR28, !P0 ;  /* 0x0000001c36007c0c */ /* 0x000fc6000c7c1270 */
[----:B------:R-:W-:-:S04]  /*6a990*/  IMAD.WIDE R6, R4, 0x2, R18 ;  /* 0x0000000204067825 */ /* 0x000fc800078e0212 */
[----:B------:R-:W-:-:S04]  /*6a9a0*/  IMAD.WIDE R8, R4, 0x2, R20 ;  /* 0x0000000204087825 */ /* 0x000fc800078e0214 */
[----:B------:R-:W-:Y:S01]  /*6a9b0*/  @P4 STG.E.U16 desc[UR8][R12.64], R14 ;  /* 0x0000000e0c004986 */ /* 0x000fe2000c101508 */
[----:B------:R-:W-:Y:S02]  /*6a9c0*/  ISETP.LT.AND P4, PT, R34, UR28, !P0 ;  /* 0x0000001c22007c0c */ /* 0x000fe4000c781270 */
[----:B----4-:R-:W-:Y:S01]  /*6a9d0*/  PRMT R5, R11, 0x7632, R5 ;  /* 0x000076320b057816 */ /* 0x010fe20000000005 */
[----:B------:R0:W-:Y:S04]  /*6a9e0*/  @P6 STG.E.U16 desc[UR8][R6.64], R11 ;  /* 0x0000000b06006986 */ /* 0x0001e8000c101508 */
[----:B------:R1:W-:Y:S01]  /*6a9f0*/  @P2 STG.E.U16 desc[UR8][R8.64], R5 ;  /* 0x0000000508002986 */ /* 0x0003e2000c101508 */
[----:B0-----:R-:W-:-:S04]  /*6aa00*/  IMAD.WIDE R6, R4, 0x2, R22 ;  /* 0x0000000204067825 */ /* 0x001fc800078e0216 */
[----:B-1----:R-:W-:Y:S01]  /*6aa10*/  IMAD.WIDE R8, R4, 0x2, R24 ;  /* 0x0000000204087825 */ /* 0x002fe200078e0218 */
[----:B------:R-:W-:-:S03]  /*6aa20*/  ISETP.LT.AND P3, PT, R35, UR28, !P0 ;  /* 0x0000001c23007c0c */ /* 0x000fc6000c761270 */
[----:B------:R-:W-:Y:S01]  /*6aa30*/  IMAD.WIDE R10, R4, 0x2, R26 ;  /* 0x00000002040a7825 */ /* 0x000fe200078e021a */
[----:B--2---:R-:W-:Y:S02]  /*6aa40*/  PRMT R14, R0, 0x7632, R14 ;  /* 0x00007632000e7816 */ /* 0x004fe4000000000e */
[----:B---3--:R-:W-:Y:S01]  /*6aa50*/  PRMT R5, R57, 0x7632, R5 ;  /* 0x0000763239057816 */ /* 0x008fe20000000005 */
[----:B------:R-:W-:Y:S04]  /*6aa60*/  @P1 STG.E.U16 desc[UR8][R6.64], R57 ;  /* 0x0000003906001986 */ /* 0x000fe8000c101508 */
[----:B------:R0:W-:Y:S04]  /*6aa70*/  @P4 STG.E.U16 desc[UR8][R8.64], R5 ;  /* 0x0000000508004986 */ /* 0x0001e8000c101508 */
[----:B0-----:R-:W2:Y:S04]  /*6aa80*/  LDL.LU R9, [R1+0x5f4] ;  /* 0x0005f40001097983 */ /* 0x001ea80000300800 */
[----:B------:R0:W-:Y:S04]  /*6aa90*/  @P3 STG.E.U16 desc[UR8][R10.64], R0 ;  /* 0x000000000a003986 */ /* 0x0001e8000c101508 */
[----:B0-----:R-:W3:Y:S01]  /*6aaa0*/  LDL R0, [R1+0x644] ;  /* 0x0006440001007983 */ /* 0x001ee20000100800 */
[----:B------:R-:W-:-:S02]  /*6aab0*/  ISETP.LT.AND P5, PT, R60, UR28, !P0 ;  /* 0x0000001c3c007c0c */ /* 0x000fc4000c7a1270 */
[----:B------:R-:W-:Y:S01]  /*6aac0*/  ISETP.LT.AND P2, PT, R32, UR28, !P0 ;  /* 0x0000001c20007c0c */ /* 0x000fe2000c741270 */
[----:B------:R-:W-:Y:S01]  /*6aad0*/  IMAD.WIDE R12, R4, 0x2, R28 ;  /* 0x00000002040c7825 */ /* 0x000fe200078e021c */
[----:B------:R-:W-:Y:S01]  /*6aae0*/  ISETP.LT.AND P3, PT, R33, UR28, !P0 ;  /* 0x0000001c21007c0c */ /* 0x000fe2000c761270 */
[----:B------:R-:W4:Y:S02]  /*6aaf0*/  LDL.LU R57, [R1+0x654] ;  /* 0x0006540001397983 */ /* 0x000f240000300800 */
[----:B------:R-:W-:Y:S02]  /*6ab00*/  VIADD R5, R36, 0x33 ;  /* 0x0000003324057836 */ /* 0x000fe40000000000 */
[----:B------:R-:W-:Y:S01]  /*6ab10*/  IMAD.WIDE R6, R4, 0x2, R30 ;  /* 0x0000000204067825 */ /* 0x000fe200078e021e */
[----:B------:R-:W-:Y:S02]  /*6ab20*/  ISETP.LT.AND P4, PT, R38, UR28, !P0 ;  /* 0x0000001c26007c0c */ /* 0x000fe4000c781270 */
[----:B------:R-:W-:Y:S01]  /*6ab30*/  ISETP.GE.AND P1, PT, R5, UR5, PT ;  /* 0x0000000505007c0c */ /* 0x000fe2000bf26270 */
[----:B------:R0:W-:Y:S01]  /*6ab40*/  @P5 STG.E.U16 desc[UR8][R12.64], R14 ;  /* 0x0000000e0c005986 */ /* 0x0001e2000c101508 */
[----:B------:R-:W-:Y:S01]  /*6ab50*/  ISETP.LT.AND P5, PT, R37, UR28, !P0 ;  /* 0x0000001c25007c0c */ /* 0x000fe2000c7a1270 */
[C---:B------:R-:W-:Y:S01]  /*6ab60*/  IMAD.WIDE R10, R4.reuse, 0x2, R44 ;  /* 0x00000002040a7825 */ /* 0x040fe200078e022c */
[----:B0-----:R-:W-:Y:S01]  /*6ab70*/  PRMT R14, R15, 0x7632, R14 ;  /* 0x000076320f0e7816 */ /* 0x001fe2000000000e */
[----:B--2---:R0:W-:Y:S01]  /*6ab80*/  @P2 STG.E.U16 desc[UR8][R6.64], R9 ;  /* 0x0000000906002986 */ /* 0x0041e2000c101508 */
[----:B------:R-:W-:Y:S01]  /*6ab90*/  PRMT R5, R9, 0x7632, R5 ;  /* 0x0000763209057816 */ /* 0x000fe20000000005 */
[----:B0-----:R-:W-:-:S05]  /*6aba0*/  IMAD.WIDE R6, R4, 0x2, R40 ;  /* 0x0000000204067825 */ /* 0x001fca00078e0228 */
[----:B------:R0:W-:Y:S01]  /*6abb0*/  @P3 STG.E.U16 desc[UR8][R6.64], R5 ;  /* 0x0000000506003986 */ /* 0x0001e2000c101508 */
[----:B------:R-:W-:-:S03]  /*6abc0*/  IMAD.WIDE R8, R4, 0x2, R42 ;  /* 0x0000000204087825 */ /* 0x000fc600078e022a */
[----:B0-----:R-:W2:Y:S04]  /*6abd0*/  LDL.LU R7, [R1+0x614] ;  /* 0x0006140001077983 */ /* 0x001ea80000300800 */
[----:B------:R0:W-:Y:S04]  /*6abe0*/  @P4 STG.E.U16 desc[UR8][R8.64], R15 ;  /* 0x0000000f08004986 */ /* 0x0001e8000c101508 */
[----:B------:R3:W-:Y:S04]  /*6abf0*/  @P5 STG.E.U16 desc[UR8][R10.64], R14 ;  /* 0x0000000e0a005986 */ /* 0x0007e8000c101508 */
[----:B0-----:R-:W4:Y:S01]  /*6ac00*/  LDL.LU R15, [R1+0x634] ;  /* 0x00063400010f7983 */ /* 0x001f220000300800 */
[----:B---3--:R-:W-:-:S03]  /*6ac10*/  PRMT R14, R0, 0x7632, R14 ;  /* 0x00007632000e7816 */ /* 0x008fc6000000000e */
[----:B------:R-:W3:Y:S01]  /*6ac20*/  LDL.LU R0, [R1+0x29f0] ;  /* 0x0029f00001007983 */ /* 0x000ee20000300800 */
[----:B------:R-:W-:Y:S02]  /*6ac30*/  ISETP.LT.AND P6, PT, R55, UR28, !P0 ;  /* 0x0000001c37007c0c */ /* 0x000fe4000c7c1270 */
[----:B------:R-:W-:Y:S01]  /*6ac40*/  ISETP.LT.AND P2, PT, R56, UR28, !P0 ;  /* 0x0000001c38007c0c */ /* 0x000fe2000c741270 */
[----:B------:R-:W-:Y:S01]  /*6ac50*/  IMAD.WIDE R12, R4, 0x2, R46 ;  /* 0x00000002040c7825 */ /* 0x000fe200078e022e */
[----:B------:R-:W-:-:S03]  /*6ac60*/  ISETP.LT.AND P3, PT, R58, UR28, !P0 ;  /* 0x0000001c3a007c0c */ /* 0x000fc6000c761270 */
[----:B------:R-:W-:-:S06]  /*6ac70*/  VIADD R5, R4, UR4 ;  /* 0x0000000404057c36 */ /* 0x000fcc0008000000 */
[----:B--2---:R0:W-:Y:S01]  /*6ac80*/  @P6 STG.E.U16 desc[UR8][R12.64], R7 ;  /* 0x000000070c006986 */ /* 0x0041e2000c101508 */
[----:B------:R-:W-:Y:S01]  /*6ac90*/  PRMT R8, R7, 0x7632, R8 ;  /* 0x0000763207087816 */ /* 0x000fe20000000008 */
[----:B------:R-:W-:Y:S01]  /*6aca0*/  ULDC UR4, c[0x0][0x248] ;  /* 0x0000920000047ab9 */ /* 0x000fe20000000800 */
[----:B0-----:R-:W-:-:S05]  /*6acb0*/  IMAD.WIDE R6, R4, 0x2, R48 ;  /* 0x0000000204067825 */ /* 0x001fca00078e0230 */
[----:B------:R0:W-:Y:S01]  /*6acc0*/  @P2 STG.E.U16 desc[UR8][R6.64], R8 ;  /* 0x0000000806002986 */ /* 0x0001e2000c101508 */
[----:B---3--:R-:W-:-:S03]  /*6acd0*/  ISETP.LT.AND P2, PT, R0, UR28, !P1 ;  /* 0x0000001c00007c0c */ /* 0x008fc6000cf41270 */
[----:B------:R1:W-:Y:S01]  /*6ace0*/  STL [R1+0x29e8], R0 ;  /* 0x0029e80001007387 */ /* 0x0003e20000100800 */
[----:B0-----:R-:W-:-:S04]  /*6acf0*/  IMAD.WIDE R6, R4, 0x2, R50 ;  /* 0x0000000204067825 */ /* 0x001fc800078e0232 */
[----:B------:R-:W-:Y:S01]  /*6ad00*/  IMAD.WIDE R8, R4, 0x2, R52 ;  /* 0x0000000204087825 */ /* 0x000fe200078e0234 */
[----:B----4-:R-:W-:Y:S01]  /*6ad10*/  PRMT R4, R57, 0x7632, R4 ;  /* 0x0000763239047816 */ /* 0x010fe20000000004 */
[----:B-1----:R-:W2:Y:S04]  /*6ad20*/  LDL.LU R0, [R1+0x664] ;  /* 0x0006640001007983 */ /* 0x002ea80000300800 */
[----:B------:R0:W-:Y:S04]  /*6ad30*/  @P3 STG.E.U16 desc[UR8][R6.64], R57 ;  /* 0x0000003906003986 */ /* 0x0001e8000c101508 */
[----:B0-----:R-:W3:Y:S01]  /*6ad40*/  LDL.LU R57, [R1+0x29ec] ;  /* 0x0029ec0001397983 */ /* 0x001ee20000300800 */
[----:B------:R-:W-:-:S03]  /*6ad50*/  ISETP.LT.AND P0, PT, R59, UR28, !P0 ;  /* 0x0000001c3b007c0c */ /* 0x000fc6000c701270 */
[----:B------:R-:W4:Y:S10]  /*6ad60*/  LDL.LU R7, [R1+0x644] ;  /* 0x0006440001077983 */ /* 0x000f340000300800 */
[----:B------:R-:W-:Y:S01]  /*6ad70*/  @P0 STG.E.U16 desc[UR8][R8.64], R4 ;  /* 0x0000000408000986 */ /* 0x000fe2000c101508 */
[----:B------:R-:W-:-:S02]  /*6ad80*/  ISETP.LT.AND P5, PT, R61, UR28, !P1 ;  /* 0x0000001c3d007c0c */ /* 0x000fc4000cfa1270 */
[----:B---3--:R-:W-:Y:S01]  /*6ad90*/  ISETP.LT.AND P0, PT, R57, UR28, !P1 ;  /* 0x0000001c39007c0c */ /* 0x008fe2000cf01270 */
[----:B------:R0:W-:Y:S04]  /*6ada0*/  STL [R1+0x29e4], R57 ;  /* 0x0029e43901007387 */ /* 0x0001e80000100800 */
[----:B0-----:R-:W3:Y:S01]  /*6adb0*/  LDL.LU R57, [R1+0x674] ;  /* 0x0006740001397983 */ /* 0x001ee20000300800 */
[----:B------:R-:W-:Y:S01]  /*6adc0*/  ISETP.LT.AND P4, PT, R39, UR28, !P1 ;  /* 0x0000001c27007c0c */ /* 0x000fe2000cf81270 */
[----:B------:R-:W-:Y:S01]  /*6add0*/  IMAD.WIDE R10, R5, 0x2, R2 ;  /* 0x00000002050a7825 */ /* 0x000fe200078e0202 */
[----:B------:R-:W-:-:S03]  /*6ade0*/  ISETP.LT.AND P6, PT, R54, UR28, !P1 ;  /* 0x0000001c36007c0c */ /* 0x000fc6000cfc1270 */
[C---:B------:R-:W-:Y:S01]  /*6adf0*/  IMAD.WIDE R12, R5.reuse, 0x2, R16 ;  /* 0x00000002050c7825 */ /* 0x040fe200078e0210 */
[----:B----4-:R0:W-:Y:S01]  /*6ae00*/  @P5 STG.E.U16 desc[UR8][R10.64], R7 ;  /* 0x000000070a005986 */ /* 0x0101e2000c101508 */
[----:B------:R-:W-:Y:S02]  /*6ae10*/  ISETP.LT.AND P5, PT, R34, UR28, !P1 ;  /* 0x0000001c22007c0c */ /* 0x000fe4000cfa1270 */
[----:B------:R-:W-:Y:S01]  /*6ae20*/  IMAD.WIDE R8, R5, 0x2, R20 ;  /* 0x0000000205087825 */ /* 0x000fe200078e0214 */
[----:B------:R-:W-:-:S03]  /*6ae30*/  PRMT R4, R15, 0x7632, R4 ;  /* 0x000076320f047816 */ /* 0x000fc60000000004 */
[----:B------:R-:W-:Y:S01]  /*6ae40*/  @P4 STG.E.U16 desc[UR8][R12.64], R14 ;  /* 0x0000000e0c004986 */ /* 0x000fe2000c101508 */
[----:B0-----:R-:W-:-:S05]  /*6ae50*/  IMAD.WIDE R6, R5, 0x2, R18 ;  /* 0x0000000205067825 */ /* 0x001fca00078e0212 */
[----:B------:R0:W-:Y:S04]  /*6ae60*/  @P6 STG.E.U16 desc[UR8][R6.64], R15 ;  /* 0x0000000f06006986 */ /* 0x0001e8000c101508 */
[----:B------:R1:W-:Y:S01]  /*6ae70*/  @P2 STG.E.U16 desc[UR8][R8.64], R4 ;  /* 0x0000000408002986 */ /* 0x0003e2000c101508 */
[----:B0-----:R-:W-:-:S03]  /*6ae80*/  IMAD.WIDE R6, R5, 0x2, R22 ;  /* 0x0000000205067825 */ /* 0x001fc600078e0216 */
[----:B------:R-:W4:Y:S01]  /*6ae90*/  LDL.LU R15, [R1+0x694] ;  /* 0x00069400010f7983 */ /* 0x000f220000300800 */
[----:B-1----:R-:W-:Y:S01]  /*6aea0*/  IMAD.WIDE R8, R5, 0x2, R24 ;  /* 0x0000000205087825 */ /* 0x002fe200078e0218 */
[----:B---3--:R-:W-:Y:S02]  /*6aeb0*/  PRMT R4, R57, 0x7632, R4 ;  /* 0x0000763239047816 */ /* 0x008fe40000000004 */
[----:B------:R-:W-:Y:S04]  /*6aec0*/  @P0 STG.E.U16 desc[UR8][R6.64], R57 ;  /* 0x0000003906000986 */ /* 0x000fe8000c101508 */
[----:B------:R0:W-:Y:S04]  /*6aed0*/  @P5 STG.E.U16 desc[UR8][R8.64], R4 ;  /* 0x0000000408005986 */ /* 0x0001e8000c101508 */
[----:B0-----:R-:W3:Y:S01]  /*6aee0*/  LDL.LU R9, [R1+0x684] ;  /* 0x0006840001097983 */ /* 0x001ee20000300800 */
[----:B------:R-:W-:-:S02]  /*6aef0*/  ISETP.LT.AND P4, PT, R35, UR28, !P1 ;  /* 0x0000001c23007c0c */ /* 0x000fc4000cf81270 */
[----:B------:R-:W-:Y:S02]  /*6af00*/  ISETP.LT.AND P6, PT, R60, UR28, !P1 ;  /* 0x0000001c3c007c0c */ /* 0x000fe4000cfc1270 */
[----:B------:R-:W-:Y:S01]  /*6af10*/  ISETP.LT.AND P3, PT, R32, UR28, !P1 ;  /* 0x0000001c20007c0c */ /* 0x000fe2000cf61270 */
[----:B------:R-:W-:Y:S01]  /*6af20*/  IMAD.WIDE R10, R5, 0x2, R26 ;  /* 0x00000002050a7825 */ /* 0x000fe200078e021a */
[----:B------:R-:W-:Y:S02]  /*6af30*/  ISETP.LT.AND P2, PT, R33, UR28, !P1 ;  /* 0x0000001c21007c0c */ /* 0x000fe4000cf41270 */
[----:B--2---:R-:W-:Y:S01]  /*6af40*/  PRMT R14, R0, 0x7632, R14 ;  /* 0x00007632000e7816 */ /* 0x004fe2000000000e */
[----:B------:R-:W-:-:S04]  /*6af50*/  IMAD.WIDE R12, R5, 0x2, R28 ;  /* 0x00000002050c7825 */ /* 0x000fc800078e021c */
[----:B------:R-:W-:Y:S02]  /*6af60*/  VIADD R4, R36, 0x34 ;  /* 0x0000003424047836 */ /* 0x000fe40000000000 */
[----:B------:R-:W-:Y:S01]  /*6af70*/  IMAD.WIDE R6, R5, 0x2, R30 ;  /* 0x0000000205067825 */ /* 0x000fe200078e021e */
[----:B------:R0:W-:Y:S02]  /*6af80*/  @P4 STG.E.U16 desc[UR8][R10.64], R0 ;  /* 0x000000000a004986 */ /* 0x0001e4000c101508 */
[----:B------:R-:W-:Y:S02]  /*6af90*/  ISETP.GE.AND P0, PT, R4, UR5, PT ;  /* 0x0000000504007c0c */ /* 0x000fe4000bf06270 */
[----:B------:R1:W-:Y:S04]  /*6afa0*/  @P6 STG.E.U16 desc[UR8][R12.64], R14 ;  /* 0x0000000e0c006986 */ /* 0x0003e8000c101508 */
[----:B0-----:R-:W2:Y:S04]  /*6afb0*/  LDL R0, [R1+0x5e8] ;  /* 0x0005e80001007983 */ /* 0x001ea80000100800 */
[----:B------:R-:W2:Y:S04]  /*6afc0*/  LDL.LU R57, [R1+0x6b4] ;  /* 0x0006b40001397983 */ /* 0x000ea80000300800 */
[----:B-1----:R-:W4:Y:S04]  /*6afd0*/  LDL R13, [R1+0x6a4] ;  /* 0x0006a400010d7983 */ /* 0x002f280000100800 */
        /* <DEDUP_REMOVED lines=9> */
[----:B----4-:R-:W-:-:S03]  /*6b070*/  PRMT R14, R13, 0x7632, R14 ;  /* 0x000076320d0e7816 */ /* 0x010fc6000000000e */
[----:B------:R-:W-:-:S04]  /*6b080*/  IMAD.WIDE R10, R5, 0x2, R44 ;  /* 0x00000002050a7825 */ /* 0x000fc800078e022c */
[----:B------:R-:W-:Y:S01]  /*6b090*/  IMAD.WIDE R12, R5, 0x2, R46 ;  /* 0x00000002050c7825 */ /* 0x000fe200078e022e */
[----:B------:R-:W-:Y:S01]  /*6b0a0*/  ISETP.LT.AND P2, PT, R58, UR28, !P1 ;  /* 0x0000001c3a007c0c */ /* 0x000fe2000cf41270 */
[----:B---3--:R0:W-:Y:S04]  /*6b0b0*/  @P4 STG.E.U16 desc[UR8][R8.64], R7 ;  /* 0x0000000708004986 */ /* 0x0081e8000c101508 */
[----:B------:R2:W-:Y:S04]  /*6b0c0*/  @P5 STG.E.U16 desc[UR8][R10.64], R14 ;  /* 0x0000000e0a005986 */ /* 0x0005e8000c101508 */
[----:B------:R1:W-:Y:S01]  /*6b0d0*/  @P6 STG.E.U16 desc[UR8][R12.64], R15 ;  /* 0x0000000f0c006986 */ /* 0x0003e2000c101508 */
[----:B0-----:R-:W-:-:S02]  /*6b0e0*/  PRMT R8, R15, 0x7632, R8 ;  /* 0x000076320f087816 */ /* 0x001fc40000000008 */
[----:B--2---:R-:W-:Y:S01]  /*6b0f0*/  PRMT R14, R0, 0x7632, R14 ;  /* 0x00007632000e7816 */ /* 0x004fe2000000000e */
[----:B-1----:R-:W2:Y:S04]  /*6b100*/  LDL.LU R15, [R1+0x608] ;  /* 0x00060800010f7983 */ /* 0x002ea80000300800 */
[----:B------:R0:W-:Y:S04]  /*6b110*/  STL [R1+0x29e0], R58 ;  /* 0x0029e03a01007387 */ /* 0x0001e80000100800 */
[----:B0-----:R-:W3:Y:S04]  /*6b120*/  LDL.LU R58, [R1+0x5c8] ;  /* 0x0005c800013a7983 */ /* 0x001ee80000300800 */
[----:B------:R-:W4:Y:S01]  /*6b130*/  LDL.LU R0, [R1+0x29e8] ;  /* 0x0029e80001007983 */ /* 0x000f220000300800 */
[----:B------:R-:W-:Y:S01]  /*6b140*/  ISETP.LT.AND P3, PT, R56, UR28, !P1 ;  /* 0x0000001c38007c0c */ /* 0x000fe2000cf61270 */
[----:B------:R-:W-:-:S04]  /*6b150*/  IMAD.WIDE R6, R5, 0x2, R48 ;  /* 0x0000000205067825 */ /* 0x000fc800078e0230 */
[----:B------:R-:W-:Y:S01]  /*6b160*/  VIADD R4, R5, UR4 ;  /* 0x0000000405047c36 */ /* 0x000fe20008000000 */
[----:B------:R-:W-:Y:S01]  /*6b170*/  ISETP.LT.AND P1, PT, R59, UR28, !P1 ;  /* 0x0000001c3b007c0c */ /* 0x000fe2000cf21270 */
[----:B------:R-:W-:-:S06]  /*6b180*/  ULDC UR4, c[0x0][0x248] ;  /* 0x0000920000047ab9 */ /* 0x000fcc0000000800 */
[----:B------:R0:W-:Y:S02]  /*6b190*/  @P3 STG.E.U16 desc[UR8][R6.64], R8 ;  /* 0x0000000806003986 */ /* 0x0001e4000c101508 */
[----:B0-----:R-:W-:-:S04]  /*6b1a0*/  IMAD.WIDE R6, R5, 0x2, R50 ;  /* 0x0000000205067825 */ /* 0x001fc800078e0232 */
[----:B------:R-:W-:Y:S01]  /*6b1b0*/  IMAD.WIDE R8, R5, 0x2, R52 ;  /* 0x0000000205087825 */ /* 0x000fe200078e0234 */
[----:B------:R-:W-:Y:S01]  /*6b1c0*/  PRMT R5, R57, 0x7632, R5 ;  /* 0x0000763239057816 */ /* 0x000fe20000000005 */
[----:B------:R-:W-:Y:S01]  /*6b1d0*/  @P2 STG.E.U16 desc[UR8][R6.64], R57 ;  /* 0x0000003906002986 */ /* 0x000fe2000c101508 */
[----:B----4-:R-:W-:-:S03]  /*6b1e0*/  ISETP.LT.AND P3, PT, R0, UR28, !P0 ;  /* 0x0000001c00007c0c */ /* 0x010fc6000c761270 */
[----:B------:R0:W-:Y:S04]  /*6b1f0*/  STL [R1+0x29dc], R0 ;  /* 0x0029dc0001007387 */ /* 0x0001e80000100800 */
[----:B0-----:R-:W4:Y:S04]  /*6b200*/  LDL.LU R0, [R1+0x5d8] ;  /* 0x0005d80001007983 */ /* 0x001f280000300800 */
[----:B------:R-:W2:Y:S04]  /*6b210*/  LDL.LU R57, [R1+0x29e4] ;  /* 0x0029e40001397983 */ /* 0x000ea80000300800 */
[----:B------:R-:W4:Y:S01]  /*6b220*/  LDL.LU R7, [R1+0x5e8] ;  /* 0x0005e80001077983 */ /* 0x000f220000300800 */
[----:B------:R-:W-:-:S02]  /*6b230*/  ISETP.LT.AND P5, PT, R61, UR28, !P0 ;  /* 0x0000001c3d007c0c */ /* 0x000fc4000c7a1270 */
[----:B------:R-:W-:Y:S02]  /*6b240*/  ISETP.LT.AND P6, PT, R39, UR28, !P0 ;  /* 0x0000001c27007c0c */ /* 0x000fe4000c7c1270 */
[----:B------:R-:W-:Y:S01]  /*6b250*/  ISETP.LT.AND P4, PT, R54, UR28, !P0 ;  /* 0x0000001c36007c0c */ /* 0x000fe2000c781270 */
[----:B------:R-:W-:Y:S01]  /*6b260*/  IMAD.WIDE R10, R4, 0x2, R2 ;  /* 0x00000002040a7825 */ /* 0x000fe200078e0202 */
[----:B------:R0:W-:Y:S01]  /*6b270*/  @P1 STG.E.U16 desc[UR8][R8.64], R5 ;  /* 0x0000000508001986 */ /* 0x0001e2000c101508 */
[----:B------:R-:W-:Y:S02]  /*6b280*/  ISETP.LT.AND P1, PT, R34, UR28, !P0 ;  /* 0x0000001c22007c0c */ /* 0x000fe4000c721270 */
[----:B------:R-:W-:-:S04]  /*6b290*/  IMAD.WIDE R12, R4, 0x2, R16 ;  /* 0x00000002040c7825 */ /* 0x000fc800078e0210 */
[----:B0-----:R-:W-:Y:S01]  /*6b2a0*/  IMAD.WIDE R8, R4, 0x2, R20 ;  /* 0x0000000204087825 */ /* 0x001fe200078e0214 */
[----:B---3--:R-:W-:Y:S02]  /*6b2b0*/  PRMT R5, R58, 0x7632, R5 ;  /* 0x000076323a057816 */ /* 0x008fe40000000005 */
[----:B--2---:R-:W-:Y:S01]  /*6b2c0*/  ISETP.LT.AND P2, PT, R57, UR28, !P0 ;  /* 0x0000001c39007c0c */ /* 0x004fe2000c741270 */
[----:B----4-:R0:W-:Y:S01]  /*6b2d0*/  @P5 STG.E.U16 desc[UR8][R10.64], R7 ;  /* 0x000000070a005986 */ /* 0x0101e2000c101508 */
[----:B------:R-:W-:-:S03]  /*6b2e0*/  ISETP.LT.AND P5, PT, R35, UR28, !P0 ;  /* 0x0000001c23007c0c */ /* 0x000fc6000c7a1270 */
[----:B------:R-:W-:Y:S01]  /*6b2f0*/  @P6 STG.E.U16 desc[UR8][R12.64], R14 ;  /* 0x0000000e0c006986 */ /* 0x000fe2000c101508 */
[----:B0-----:R-:W-:-:S05]  /*6b300*/  IMAD.WIDE R6, R4, 0x2, R18 ;  /* 0x0000000204067825 */ /* 0x001fca00078e0212 */
[----:B------:R0:W-:Y:S01]  /*6b310*/  @P4 STG.E.U16 desc[UR8][R6.64], R58 ;  /* 0x0000003a06004986 */ /* 0x0001e2000c101508 */
[----:B------:R-:W-:-:S03]  /*6b320*/  IMAD.WIDE R10, R4, 0x2, R26 ;  /* 0x00000002040a7825 */ /* 0x000fc600078e021a */
[----:B------:R1:W-:Y:S01]  /*6b330*/  @P3 STG.E.U16 desc[UR8][R8.64], R5 ;  /* 0x0000000508003986 */ /* 0x0003e2000c101508 */
[----:B------:R-:W-:Y:S01]  /*6b340*/  ISETP.LT.AND P3, PT, R32, UR28, !P0 ;  /* 0x0000001c20007c0c */ /* 0x000fe2000c761270 */
[C---:B0-----:R-:W-:Y:S02]  /*6b350*/  IMAD.WIDE R6, R4.reuse, 0x2, R22 ;  /* 0x0000000204067825 */ /* 0x041fe400078e0216 */
[----:B------:R-:W2:Y:S02]  /*6b360*/  LDL.LU R58, [R1+0x628] ;  /* 0x00062800013a7983 */ /* 0x000ea40000300800 */
[----:B-1----:R-:W-:Y:S01]  /*6b370*/  IMAD.WIDE R8, R4, 0x2, R24 ;  /* 0x0000000204087825 */ /* 0x002fe200078e0218 */
[----:B------:R-:W-:Y:S01]  /*6b380*/  PRMT R5, R0, 0x7632, R5 ;  /* 0x0000763200057816 */ /* 0x000fe20000000005 */
[----:B------:R-:W-:Y:S04]  /*6b390*/  @P2 STG.E.U16 desc[UR8][R6.64], R0 ;  /* 0x0000000006002986 */ /* 0x000fe8000c101508 */
[----:B------:R0:W-:Y:S04]  /*6b3a0*/  STL [R1+0x29d8], R32 ;  /* 0x0029d82001007387 */ /* 0x0001e80000100800 */
[----:B------:R-:W-:Y:S04]  /*6b3b0*/  @P1 STG.E.U16 desc[UR8][R8.64], R5 ;  /* 0x0000000508001986 */ /* 0x000fe8000c101508 */
[----:B------:R1:W-:Y:S04]  /*6b3c0*/  @P5 STG.E.U16 desc[UR8][R10.64], R15 ;  /* 0x0000000f0a005986 */ /* 0x0003e8000c101508 */
[----:B0-----:R-:W3:Y:S04]  /*6b3d0*/  LDL.LU R32, [R1+0x618] ;  /* 0x0006180001207983 */ /* 0x001ee80000300800 */
[----:B-1----:R-:W4:Y:S01]  /*6b3e0*/  LDL.LU R11, [R1+0x5f8] ;  /* 0x0005f800010b7983 */ /* 0x002f220000300800 */
[----:B------:R-:W-:-:S02]  /*6b3f0*/  ISETP.LT.AND P4, PT, R60, UR28, !P0 ;  /* 0x0000001c3c007c0c */ /* 0x000fc4000c781270 */
[----:B------:R-:W-:Y:S01]  /*6b400*/  ISETP.LT.AND P2, PT, R33, UR28, !P0 ;  /* 0x0000001c21007c0c */ /* 0x000fe2000c741270 */
[----:B------:R-:W-:Y:S01]  /*6b410*/  IMAD.WIDE R12, R4, 0x2, R28 ;  /* 0x00000002040c7825 */ /* 0x000fe200078e021c */
[----:B------:R-:W-:Y:S01]  /*6b420*/  ISETP.LT.AND P6, PT, R38, UR28, !P0 ;  /* 0x0000001c26007c0c */ /* 0x000fe2000c7c1270 */
[----:B------:R-:W3:Y:S01]  /*6b430*/  LDL R0, [R1+0x648] ;  /* 0x0006480001007983 */ /* 0x000ee20000100800 */
[----:B------:R-:W-:Y:S01]  /*6b440*/  PRMT R14, R15, 0x7632, R14 ;  /* 0x000076320f0e7816 */ /* 0x000fe2000000000e */
[----:B------:R-:W-:Y:S02]  /*6b450*/  IMAD.WIDE R6, R4, 0x2, R30 ;  /* 0x0000000204067825 */ /* 0x000fe400078e021e */
[----:B------:R-:W3:Y:S02]  /*6b460*/  LDL.LU R15, [R1+0x658] ;  /* 0x00065800010f7983 */ /* 0x000ee40000300800 */
[----:B------:R-:W-:Y:S02]  /*6b470*/  VIADD R5, R36, 0x35 ;  /* 0x0000003524057836 */ /* 0x000fe40000000000 */
[----:B------:R-:W-:Y:S01]  /*6b480*/  @P4 STG.E.U16 desc[UR8][R12.64], R14 ;  /* 0x0000000e0c004986 */ /* 0x000fe2000c101508 */
[----:B------:R-:W-:-:S02]  /*6b490*/  IMAD.WIDE R8, R4, 0x2, R40 ;  /* 0x0000000204087825 */ /* 0x000fc400078e0228 */
[----:B------:R-:W-:Y:S02]  /*6b4a0*/  ISETP.GE.AND P1, PT, R5, UR5, PT ;  /* 0x0000000505007c0c */ /* 0x000fe4000bf26270 */
[----:B--2---:R-:W-:Y:S02]  /*6b4b0*/  PRMT R5, R58, 0x7632, R5 ;  /* 0x000076323a057816 */ /* 0x004fe40000000005 */
[----:B----4-:R-:W-:Y:S01]  /*6b4c0*/  PRMT R10, R11, 0x7632, R10 ;  /* 0x000076320b0a7816 */ /* 0x010fe2000000000a */
[----:B------:R0:W-:Y:S04]  /*6b4d0*/  @P3 STG.E.U16 desc[UR8][R6.64], R11 ;  /* 0x0000000b06003986 */ /* 0x0001e8000c101508 */
[----:B------:R-:W-:Y:S01]  /*6b4e0*/  @P2 STG.E.U16 desc[UR8][R8.64], R10 ;  /* 0x0000000a08002986 */ /* 0x000fe2000c101508 */
[----:B0-----:R-:W-:-:S05]  /*6b4f0*/  IMAD.WIDE R6, R4, 0x2, R42 ;  /* 0x0000000204067825 */ /* 0x001fca00078e022a */
[----:B------:R0:W-:Y:S04]  /*6b500*/  @P6 STG.E.U16 desc[UR8][R6.64], R58 ;  /* 0x0000003a06006986 */ /* 0x0001e8000c101508 */
[----:B0-----:R-:W2:Y:S01]  /*6b510*/  LDL.LU R58, [R1+0x29e0] ;  /* 0x0029e000013a7983 */ /* 0x001ea20000300800 */
[----:B------:R-:W-:Y:S02]  /*6b520*/  ISETP.LT.AND P5, PT, R37, UR28, !P0 ;  /* 0x0000001c25007c0c */ /* 0x000fe4000c7a1270 */
[----:B------:R-:W-:Y:S01]  /*6b530*/  ISETP.LT.AND P4, PT, R55, UR28, !P0 ;  /* 0x0000001c37007c0c */ /* 0x000fe2000c781270 */
[----:B------:R-:W-:Y:S01]  /*6b540*/  IMAD.WIDE R8, R4, 0x2, R44 ;  /* 0x0000000204087825 */ /* 0x000fe200078e022c */
[----:B------:R-:W-:-:S03]  /*6b550*/  ISETP.LT.AND P3, PT, R56, UR28, !P0 ;  /* 0x0000001c38007c0c */ /* 0x000fc6000c761270 */
[----:B------:R-:W-:Y:S01]  /*6b560*/  IMAD.WIDE R10, R4, 0x2, R46 ;  /* 0x00000002040a7825 */ /* 0x000fe200078e022e */
[----:B---3--:R-:W-:-:S05]  /*6b570*/  PRMT R14, R32, 0x7632, R14 ;  /* 0x00007632200e7816 */ /* 0x008fca000000000e */
[----:B------:R-:W-:Y:S01]  /*6b580*/  @P5 STG.E.U16 desc[UR8][R8.64], R5 ;  /* 0x0000000508005986 */ /* 0x000fe2000c101508 */
[----:B------:R-:W-:-:S03]  /*6b590*/  IMAD.WIDE R12, R4, 0x2, R48 ;  /* 0x00000002040c7825 */ /* 0x000fc600078e0230 */
[----:B------:R0:W-:Y:S01]  /*6b5a0*/  @P4 STG.E.U16 desc[UR8][R10.64], R32 ;  /* 0x000000200a004986 */ /* 0x0001e2000c101508 */
[----:B------:R-:W-:-:S03]  /*6b5b0*/  IMAD.WIDE R6, R4, 0x2, R50 ;  /* 0x0000000204067825 */ /* 0x000fc600078e0232 */
[----:B------:R1:W-:Y:S04]  /*6b5c0*/  @P3 STG.E.U16 desc[UR8][R12.64], R14 ;  /* 0x0000000e0c003986 */ /* 0x0003e8000c101508 */
[----:B0-----:R-:W3:Y:S01]  /*6b5d0*/  LDL R32, [R1+0x678] ;  /* 0x0006780001207983 */ /* 0x001ee20000100800 */
[----:B-1----:R-:W-:-:S03]  /*6b5e0*/  PRMT R13, R0, 0x7632, R13 ;  /* 0x00007632000d7816 */ /* 0x002fc6000000000d */
[----:B------:R-:W4:Y:S01]  /*6b5f0*/  LDL.LU R0, [R1+0x29dc] ;  /* 0x0029dc0001007983 */ /* 0x000f220000300800 */
[----:B--2---:R-:W-:-:S13]  /*6b600*/  ISETP.LT.AND P4, PT, R58, UR28, !P0 ;  /* 0x0000001c3a007c0c */ /* 0x004fda000c781270 */
[----:B------:R0:W-:Y:S04]  /*6b610*/  @P4 STG.E.U16 desc[UR8][R6.64], R15 ;  /* 0x0000000f06004986 */ /* 0x0001e8000c101508 */
[----:B0-----:R-:W2:Y:S04]  /*6b620*/  LDL.LU R6, [R1+0x648] ;  /* 0x0006480001067983 */ /* 0x001ea80000300800 */
[----:B------:R-:W3:Y:S01]  /*6b630*/  LDL.LU R7, [R1+0x638] ;  /* 0x0006380001077983 */ /* 0x000ee20000300800 */
[----:B------:R-:W-:Y:S01]  /*6b640*/  ISETP.LT.AND P0, PT, R59, UR28, !P0 ;  /* 0x0000001c3b007c0c */ /* 0x000fe2000c701270 */
[C---:B------:R-:W-:Y:S01]  /*6b650*/  VIADD R12, R4.reuse, UR4 ;  /* 0x00000004040c7c36 */ /* 0x040fe20008000000 */
[----:B------:R-:W-:Y:S01]  /*6b660*/  ISETP.LT.AND P3, PT, R61, UR28, !P1 ;  /* 0x0000001c3d007c0c */ /* 0x000fe2000cf61270 */
[----:B------:R-:W-:Y:S01]  /*6b670*/  IMAD.WIDE R4, R4, 0x2, R52 ;  /* 0x0000000204047825 */ /* 0x000fe200078e0234 */
[----:B------:R-:W-:Y:S01]  /*6b680*/  ISETP.LT.AND P5, PT, R39, UR28, !P1 ;  /* 0x0000001c27007c0c */ /* 0x000fe2000cfa1270 */
[----:B------:R-:W-:Y:S01]  /*6b690*/  ULDC UR4, c[0x0][0x248] ;  /* 0x0000920000047ab9 */ /* 0x000fe20000000800 */
[----:B------:R-:W-:-:S02]  /*6b6a0*/  ISETP.LT.AND P2, PT, R54, UR28, !P1 ;  /* 0x0000001c36007c0c */ /* 0x000fc4000cf41270 */
[----:B------:R-:W-:Y:S01]  /*6b6b0*/  PRMT R14, R15, 0x7632, R14 ;  /* 0x000076320f0e7816 */ /* 0x000fe2000000000e */
[----:B------:R-:W-:Y:S01]  /*6b6c0*/  IMAD.WIDE R8, R12, 0x2, R2 ;  /* 0x000000020c087825 */ /* 0x000fe200078e0202 */
[----:B------:R-:W3:Y:S04]  /*6b6d0*/  LDL.LU R15, [R1+0x688] ;  /* 0x00068800010f7983 */ /* 0x000ee80000300800 */
[----:B------:R0:W-:Y:S01]  /*6b6e0*/  @P0 STG.E.U16 desc[UR8][R4.64], R14 ;  /* 0x0000000e04000986 */ /* 0x0001e2000c101508 */
[----:B----4-:R-:W-:Y:S01]  /*6b6f0*/  ISETP.LT.AND P0, PT, R0, UR28, !P1 ;  /* 0x0000001c00007c0c */ /* 0x010fe2000cf01270 */
[----:B------:R-:W-:Y:S01]  /*6b700*/  IMAD.WIDE R10, R12, 0x2, R16 ;  /* 0x000000020c0a7825 */ /* 0x000fe200078e0210 */
[----:B------:R-:W-:Y:S01]  /*6b710*/  ISETP.LT.AND P6, PT, R34, UR28, !P1 ;  /* 0x0000001c22007c0c */ /* 0x000fe2000cfc1270 */
[----:B------:R1:W-:Y:S02]  /*6b720*/  STL [R1+0x29d4], R34 ;  /* 0x0029d42201007387 */ /* 0x0003e40000100800 */
[----:B0-----:R-:W-:-:S02]  /*6b730*/  IMAD.WIDE R4, R12, 0x2, R18 ;  /* 0x000000020c047825 */ /* 0x001fc400078e0212 */
[----:B-1----:R-:W4:Y:S04]  /*6b740*/  LDL.LU R34, [R1+0x668] ;  /* 0x0006680001227983 */ /* 0x002f280000300800 */
[----:B--2---:R-:W-:Y:S04]  /*6b750*/  @P3 STG.E.U16 desc[UR8][R8.64], R6 ;  /* 0x0000000608003986 */ /* 0x004fe8000c101508 */
[----:B------:R0:W-:Y:S04]  /*6b760*/  @P5 STG.E.U16 desc[UR8][R10.64], R13 ;  /* 0x0000000d0a005986 */ /* 0x0001e8000c101508 */
[----:B---3--:R1:W-:Y:S01]  /*6b770*/  @P2 STG.E.U16 desc[UR8][R4.64], R7 ;  /* 0x0000000704002986 */ /* 0x0083e2000c101508 */
[----:B0-----:R-:W-:-:S03]  /*6b780*/  PRMT R10, R7, 0x7632, R10 ;  /* 0x00007632070a7816 */ /* 0x001fc6000000000a */
[----:B------:R-:W2:Y:S01]  /*6b790*/  LDL.LU R13, [R1+0x698] ;  /* 0x00069800010d7983 */ /* 0x000ea20000300800 */
[----:B------:R-:W-:Y:S01]  /*6b7a0*/  PRMT R11, R32, 0x7632, R11 ;  /* 0x00007632200b7816 */ /* 0x000fe2000000000b */
[----:B-1----:R-:W-:Y:S02]  /*6b7b0*/  IMAD.WIDE R4, R12, 0x2, R20 ;  /* 0x000000020c047825 */ /* 0x002fe400078e0214 */
[----:B------:R-:W3:Y:S04]  /*6b7c0*/  LDL.LU R32, [R1+0x29d8] ;  /* 0x0029d80001207983 */ /* 0x000ee80000300800 */
[----:B------:R0:W-:Y:S04]  /*6b7d0*/  @P0 STG.E.U16 desc[UR8][R4.64], R10 ;  /* 0x0000000a04000986 */ /* 0x0001e8000c101508 */
[----:B0-----:R-:W2:Y:S01]  /*6b7e0*/  LDL.LU R5, [R1+0x678] ;  /* 0x0006780001057983 */ /* 0x001ea20000300800 */
[----:B------:R-:W-:-:S02]  /*6b7f0*/  ISETP.LT.AND P3, PT, R57, UR28, !P1 ;  /* 0x0000001c39007c0c */ /* 0x000fc4000cf61270 */
[----:B------:R-:W-:Y:S01]  /*6b800*/  ISETP.LT.AND P2, PT, R35, UR28, !P1 ;  /* 0x0000001c23007c0c */ /* 0x000fe2000cf41270 */
[----:B------:R-:W-:Y:S01]  /*6b810*/  IMAD.WIDE R6, R12, 0x2, R22 ;  /* 0x000000020c067825 */ /* 0x000fe200078e0216 */
[----:B------:R-:W-:-:S03]  /*6b820*/  ISETP.LT.AND P4, PT, R60, UR28, !P1 ;  /* 0x0000001c3c007c0c */ /* 0x000fc6000cf81270 */
[----:B------:R-:W-:Y:S01]  /*6b830*/  IMAD.WIDE R8, R12, 0x2, R24 ;  /* 0x000000020c087825 */ /* 0x000fe200078e0218 */
[----:B----4-:R-:W-:Y:S02]  /*6b840*/  PRMT R10, R34, 0x7632, R10 ;  /* 0x00007632220a7816 */ /* 0x010fe4000000000a */
[----:B------:R-:W-:Y:S02]  /*6b850*/  ISETP.LT.AND P0, PT, R33, UR28, !P1 ;  /* 0x0000001c21007c0c */ /* 0x000fe4000cf01270 */
[----:B------:R-:W4:Y:S01]  /*6b860*/  LDL.LU R33, [R1+0x6b8] ;  /* 0x0006b80001217983 */ /* 0x000f220000300800 */
[----:B---3--:R-:W-:-:S03]  /*6b870*/  ISETP.LT.AND P5, PT, R32, UR28, !P1 ;  /* 0x0000001c20007c0c */ /* 0x008fc6000cfa1270 */
[----:B--2---:R0:W-:Y:S04]  /*6b880*/  @P3 STG.E.U16 desc[UR8][R6.64], R5 ;  /* 0x0000000506003986 */ /* 0x0041e8000c101508 */
[----:B------:R1:W-:Y:S01]  /*6b890*/  @P6 STG.E.U16 desc[UR8][R8.64], R11 ;  /* 0x0000000b08006986 */ /* 0x0003e2000c101508 */
[----:B0-----:R-:W-:-:S04]  /*6b8a0*/  IMAD.WIDE R4, R12, 0x2, R26 ;  /* 0x000000020c047825 */ /* 0x001fc800078e021a */
[C---:B------:R-:W-:Y:S01]  /*6b8b0*/  IMAD.WIDE R6, R12.reuse, 0x2, R28 ;  /* 0x000000020c067825 */ /* 0x040fe200078e021c */
[----:B------:R0:W-:Y:S03]  /*6b8c0*/  @P2 STG.E.U16 desc[UR8][R4.64], R34 ;  /* 0x0000002204002986 */ /* 0x0001e6000c101508 */
[----:B-1----:R-:W-:Y:S01]  /*6b8d0*/  IMAD.WIDE R8, R12, 0x2, R30 ;  /* 0x000000020c087825 */ /* 0x002fe200078e021e */
[----:B------:R-:W-:Y:S04]  /*6b8e0*/  @P4 STG.E.U16 desc[UR8][R6.64], R10 ;  /* 0x0000000a06004986 */ /* 0x000fe8000c101508 */
[----:B------:R1:W-:Y:S04]  /*6b8f0*/  @P5 STG.E.U16 desc[UR8][R8.64], R15 ;  /* 0x0000000f08005986 */ /* 0x0003e8000c101508 */
[----:B0-----:R-:W2:Y:S01]  /*6b900*/  LDL R34, [R1+0x5cc] ;  /* 0x0005cc0001227983 */ /* 0x001ea20000100800 */
[----:B-1----:R-:W-:Y:S01]  /*6b910*/  VIADD R9, R36, 0x36 ;  /* 0x0000003624097836 */ /* 0x002fe20000000000 */
[----:B------:R-:W-:-:S02]  /*6b920*/  PRMT R8, R15, 0x7632, R8 ;  /* 0x000076320f087816 */ /* 0x000fc40000000008 */
[----:B------:R-:W3:Y:S02]  /*6b930*/  LDL.LU R15, [R1+0x5ec] ;  /* 0x0005ec00010f7983 */ /* 0x000ee40000300800 */
[----:B------:R-:W-:Y:S02]  /*6b940*/  ISETP.GE.AND P2, PT, R9, UR5, PT ;  /* 0x0000000509007c0c */ /* 0x000fe4000bf46270 */
[----:B------:R-:W4:Y:S01]  /*6b950*/  LDL.LU R9, [R1+0x6a8] ;  /* 0x0006a80001097983 */ /* 0x000f220000300800 */
[----:B------:R-:W-:Y:S01]  /*6b960*/  ISETP.LT.AND P3, PT, R38, UR28, !P1 ;  /* 0x0000001c26007c0c */ /* 0x000fe2000cf61270 */
[C---:B------:R-:W-:Y:S01]  /*6b970*/  IMAD.WIDE R4, R12.reuse, 0x2, R40 ;  /* 0x000000020c047825 */ /* 0x040fe200078e0228 */
[----:B------:R-:W-:Y:S02]  /*6b980*/  ISETP.LT.AND P6, PT, R37, UR28, !P1 ;  /* 0x0000001c25007c0c */ /* 0x000fe4000cfc1270 */
[----:B------:R-:W-:Y:S01]  /*6b990*/  ISETP.LT.AND P4, PT, R55, UR28, !P1 ;  /* 0x0000001c37007c0c */ /* 0x000fe2000cf81270 */
[----:B------:R-:W-:Y:S01]  /*6b9a0*/  IMAD.WIDE R6, R12, 0x2, R42 ;  /* 0x000000020c067825 */ /* 0x000fe200078e022a */
[----:B------:R-:W-:Y:S01]  /*6b9b0*/  ISETP.LT.AND P5, PT, R56, UR28, !P1 ;  /* 0x0000001c38007c0c */ /* 0x000fe2000cfa1270 */
[----:B------:R0:W-:Y:S01]  /*6b9c0*/  @P0 STG.E.U16 desc[UR8][R4.64], R8 ;  /* 0x0000000804000986 */ /* 0x0001e2000c101508 */
[----:B------:R-:W-:-:S02]  /*6b9d0*/  ISETP.LT.AND P0, PT, R58, UR28, !P1 ;  /* 0x0000001c3a007c0c */ /* 0x000fc4000cf01270 */
[----:B------:R-:W-:Y:S02]  /*6b9e0*/  ISETP.LT.AND P1, PT, R59, UR28, !P1 ;  /* 0x0000001c3b007c0c */ /* 0x000fe4000cf21270 */
[----:B------:R-:W-:Y:S01]  /*6b9f0*/  PRMT R11, R13, 0x7632, R11 ;  /* 0x000076320d0b7816 */ /* 0x000fe2000000000b */
[----:B0-----:R-:W-:Y:S01]  /*6ba00*/  IMAD.WIDE R4, R12, 0x2, R44 ;  /* 0x000000020c047825 */ /* 0x001fe200078e022c */
[----:B----4-:R0:W-:Y:S01]  /*6ba10*/  @P3 STG.E.U16 desc[UR8][R6.64], R9 ;  /* 0x0000000906003986 */ /* 0x0101e2000c101508 */
[----:B------:R-:W-:Y:S02]  /*6ba20*/  PRMT R10, R9, 0x7632, R10 ;  /* 0x00007632090a7816 */ /* 0x000fe4000000000a */
[----:B------:R-:W-:-:S03]  /*6ba30*/  ISETP.LT.AND P3, PT, R61, UR28, !P2 ;  /* 0x0000001c3d007c0c */ /* 0x000fc6000d761270 */
[----:B------:R1:W-:Y:S01]  /*6ba40*/  @P6 STG.E.U16 desc[UR8][R4.64], R10 ;  /* 0x0000000a04006986 */ /* 0x0003e2000c101508 */
[----:B0-----:R-:W-:-:S04]  /*6ba50*/  IMAD.WIDE R6, R12, 0x2, R46 ;  /* 0x000000020c067825 */ /* 0x001fc800078e022e */
[C---:B------:R-:W-:Y:S01]  /*6ba60*/  IMAD.WIDE R8, R12.reuse, 0x2, R48 ;  /* 0x000000020c087825 */ /* 0x040fe200078e0230 */
[----:B------:R0:W-:Y:S01]  /*6ba70*/  @P4 STG.E.U16 desc[UR8][R6.64], R13 ;  /* 0x0000000d06004986 */ /* 0x0001e2000c101508 */
[----:B-1----:R-:W-:Y:S02]  /*6ba80*/  PRMT R5, R33, 0x7632, R5 ;  /* 0x0000763221057816 */ /* 0x002fe40000000005 */
[C---:B------:R-:W-:Y:S01]  /*6ba90*/  VIADD R4, R12.reuse, UR4 ;  /* 0x000000040c047c36 */ /* 0x040fe20008000000 */
[----:B------:R1:W-:Y:S01]  /*6baa0*/  @P5 STG.E.U16 desc[UR8][R8.64], R11 ;  /* 0x0000000b08005986 */ /* 0x0003e2000c101508 */
[----:B------:R-:W-:Y:S01]  /*6bab0*/  ISETP.LT.AND P5, PT, R39, UR28, !P2 ;  /* 0x0000001c27007c0c */ /* 0x000fe2000d7a1270 */
[----:B------:R-:W-:Y:S01]  /*6bac0*/  ULDC UR4, c[0x0][0x248] ;  /* 0x0000920000047ab9 */ /* 0x000fe20000000800 */
[----:B0-----:R-:W-:-:S04]  /*6bad0*/  IMAD.WIDE R6, R12, 0x2, R50 ;  /* 0x000000020c067825 */ /* 0x001fc800078e0232 */
[----:B-1----:R-:W-:Y:S01]  /*6bae0*/  IMAD.WIDE R8, R12, 0x2, R52 ;  /* 0x000000020c087825 */ /* 0x002fe200078e0234 */
[----:B------:R0:W-:Y:S01]  /*6baf0*/  @P0 STG.E.U16 desc[UR8][R6.64], R33 ;  /* 0x0000002106000986 */ /* 0x0001e2000c101508 */
[----:B---3--:R-:W-:-:S03]  /*6bb00*/  PRMT R14, R15, 0x7632, R14 ;  /* 0x000076320f0e7816 */ /* 0x008fc6000000000e */
[----:B------:R2:W-:Y:S01]  /*6bb10*/  @P1 STG.E.U16 desc[UR8][R8.64], R5 ;  /* 0x0000000508001986 */ /* 0x0005e2000c101508 */
[----:B0-----:R-:W-:-:S03]  /*6bb20*/  IMAD.WIDE R6, R4, 0x2, R2 ;  /* 0x0000000204067825 */ /* 0x001fc600078e0202 */
[----:B------:R-:W3:Y:S01]  /*6bb30*/  LDL.LU R33, [R1+0x5fc] ;  /* 0x0005fc0001217983 */ /* 0x000ee20000300800 */
[----:B--2---:R-:W-:-:S03]  /*6bb40*/  PRMT R5, R34, 0x7632, R5 ;  /* 0x0000763222057816 */ /* 0x004fc60000000005 */
[----:B------:R0:W-:Y:S01]  /*6bb50*/  @P3 STG.E.U16 desc[UR8][R6.64], R15 ;  /* 0x0000000f06003986 */ /* 0x0001e2000c101508 */
[----:B------:R-:W-:-:S03]  /*6bb60*/  IMAD.WIDE R8, R4, 0x2, R16 ;  /* 0x0000000204087825 */ /* 0x000fc600078e0210 */
[----:B------:R-:W2:Y:S04]  /*6bb70*/  LDL.LU R34, [R1+0x29d4] ;  /* 0x0029d40001227983 */ /* 0x000ea80000300800 */
[----:B0-----:R-:W4:Y:S04]  /*6bb80*/  LDL.LU R15, [R1+0x29d0] ;  /* 0x0029d000010f7983 */ /* 0x001f280000300800 */
[----:B------:R-:W3:Y:S04]  /*6bb90*/  LDL.LU R7, [R1+0x5cc] ;  /* 0x0005cc0001077983 */ /* 0x000ee80000300800 */
[----:B------:R0:W-:Y:S04]  /*6bba0*/  @P5 STG.E.U16 desc[UR8][R8.64], R14 ;  /* 0x0000000e08005986 */ /* 0x0001e8000c101508 */
[----:B0-----:R-:W4:Y:S01]  /*6bbb0*/  LDL.LU R8, [R1+0x5dc] ;  /* 0x0005dc0001087983 */ /* 0x001f220000300800 */
[----:B------:R-:W-:-:S02]  /*6bbc0*/  ISETP.LT.AND P4, PT, R54, UR28, !P2 ;  /* 0x0000001c36007c0c */ /* 0x000fc4000d781270 */
[----:B------:R-:W-:Y:S01]  /*6bbd0*/  ISETP.LT.AND P6, PT, R0, UR28, !P2 ;  /* 0x0000001c00007c0c */ /* 0x000fe2000d7c1270 */
[C---:B------:R-:W-:Y:S01]  /*6bbe0*/  IMAD.WIDE R10, R4.reuse, 0x2, R18 ;  /* 0x00000002040a7825 */ /* 0x040fe200078e0212 */
[----:B------:R-:W-:Y:S01]  /*6bbf0*/  ISETP.LT.AND P0, PT, R57, UR28, !P2 ;  /* 0x0000001c39007c0c */ /* 0x000fe2000d701270 */
[----:B------:R-:W4:Y:S02]  /*6bc00*/  LDL R9, [R1+0x1e7c] ;  /* 0x001e7c0001097983 */ /* 0x000f240000100800 */
[----:B------:R-:W-:Y:S01]  /*6bc10*/  IMAD.WIDE R12, R4, 0x2, R20 ;  /* 0x00000002040c7825 */ /* 0x000fe200078e0214 */
[----:B--2---:R-:W-:-:S05]  /*6bc20*/  ISETP.LT.AND P3, PT, R34, UR28, !P2 ;  /* 0x0000001c22007c0c */ /* 0x004fca000d761270 */
[----:B---3--:R0:W-:Y:S04]  /*6bc30*/  @P4 STG.E.U16 desc[UR8][R10.64], R7 ;  /* 0x000000070a004986 */ /* 0x0081e8000c101508 */
[----:B------:R4:W-:Y:S01]  /*6bc40*/  @P6 STG.E.U16 desc[UR8][R12.64], R5 ;  /* 0x000000050c006986 */ /* 0x0009e2000c101508 */
[----:B0-----:R-:W-:Y:S01]  /*6bc50*/  IMAD.WIDE R6, R4, 0x2, R22 ;  /* 0x0000000204067825 */ /* 0x001fe200078e0216 */
[----:B----4-:R-:W-:-:S04]  /*6bc60*/  PRMT R5, R8, 0x7632, R5 ;  /* 0x0000763208057816 */ /* 0x010fc80000000005 */
[----:B------:R0:W-:Y:S01]  /*6bc70*/  @P0 STG.E.U16 desc[UR8][R6.64], R8 ;  /* 0x0000000806000986 */ /* 0x0001e2000c101508 */
[----:B------:R-:W-:-:S03]  /*6bc80*/  ISETP.LT.AND P4, PT, R35, UR28, !P2 ;  /* 0x0000001c23007c0c */ /* 0x000fc6000d781270 */
[----:B------:R-:W2:Y:S04]  /*6bc90*/  LDL R13, [R1+0x60c] ;  /* 0x00060c00010d7983 */ /* 0x000ea80000100800 */
[----:B------:R-:W3:Y:S01]  /*6bca0*/  LDL.LU R35, [R1+0x61c] ;  /* 0x00061c0001237983 */ /* 0x000ee20000300800 */
[----:B0-----:R-:W-:-:S05]  /*6bcb0*/  IMAD.WIDE R6, R4, 0x2, R24 ;  /* 0x0000000204067825 */ /* 0x001fca00078e0218 */
[----:B------:R0:W-:Y:S04]  /*6bcc0*/  @P3 STG.E.U16 desc[UR8][R6.64], R5 ;  /* 0x0000000506003986 */ /* 0x0001e8000c101508 */
[----:B0-----:R-:W4:Y:S01]  /*6bcd0*/  LDL.LU R7, [R1+0x60c] ;  /* 0x00060c0001077983 */ /* 0x001f220000300800 */
        /* <DEDUP_REMOVED lines=10> */
[----:B----4-:R0:W-:Y:S04]  /*6bd80*/  @P4 STG.E.U16 desc[UR8][R8.64], R7 ;  /* 0x0000000708004986 */ /* 0x0101e8000c101508 */
[----:B------:R-:W-:Y:S04]  /*6bd90*/  @P5 STG.E.U16 desc[UR8][R10.64], R14 ;  /* 0x0000000e0a005986 */ /* 0x000fe8000c101508 */
[----:B------:R1:W-:Y:S01]  /*6bda0*/  @P6 STG.E.U16 desc[UR8][R12.64], R33 ;  /* 0x000000210c006986 */ /* 0x0003e2000c101508 */
[----:B0-----:R-:W-:-:S05]  /*6bdb0*/  IMAD.WIDE R6, R4, 0x2, R40 ;  /* 0x0000000204067825 */ /* 0x001fca00078e0228 */
[----:B------:R0:W-:Y:S04]  /*6bdc0*/  @P0 STG.E.U16 desc[UR8][R6.64], R5 ;  /* 0x0000000506000986 */ /* 0x0001e8000c101508 */
[----:B-1----:R-:W2:Y:S04]  /*6bdd0*/  LDL R13, [R1+0x62c] ;  /* 0x00062c00010d7983 */ /* 0x002ea80000100800 */
[----:B------:R-:W4:Y:S01]  /*6bde0*/  LDL.LU R33, [R1+0x64c] ;  /* 0x00064c0001217983 */ /* 0x000f220000300800 */
[----:B0-----:R-:W-:-:S03]  /*6bdf0*/  VIADD R5, R36, 0x38 ;  /* 0x0000003824057836 */ /* 0x001fc60000000000 */
[----:B------:R0:W-:Y:S02]  /*6be00*/  STL [R1+0x29c4], R36 ;  /* 0x0029c42401007387 */ /* 0x0001e40000100800 */
[----:B------:R-:W-:Y:S02]  /*6be10*/  ISETP.GE.AND P0, PT, R5, UR5, PT ;  /* 0x0000000505007c0c */ /* 0x000fe4000bf06270 */
[----:B0-----:R-:W4:Y:S04]  /*6be20*/  LDL.LU R36, [R1+0x65c] ;  /* 0x00065c0001247983 */ /* 0x001f280000300800 */
[----:B------:R-:W4:Y:S01]  /*6be30*/  LDL.LU R5, [R1+0x62c] ;  /* 0x00062c0001057983 */ /* 0x000f220000300800 */
[----:B------:R-:W-:Y:S02]  /*6be40*/  ISETP.LT.AND P3, PT, R38, UR28, !P2 ;  /* 0x0000001c26007c0c */ /* 0x000fe4000d761270 */
[----:B------:R-:W-:-:S02]  /*6be50*/  ISETP.LT.AND P4, PT, R37, UR28, !P2 ;  /* 0x0000001c25007c0c */ /* 0x000fc4000d781270 */
[----:B------:R-:W-:Y:S01]  /*6be60*/  ISETP.LT.AND P5, PT, R55, UR28, !P2 ;  /* 0x0000001c37007c0c */ /* 0x000fe2000d7a1270 */
[----:B------:R-:W-:-:S04]  /*6be70*/  IMAD.WIDE R6, R4, 0x2, R42 ;  /* 0x0000000204067825 */ /* 0x000fc800078e022a */
[----:B------:R-:W-:Y:S01]  /*6be80*/  IMAD.WIDE R8, R4, 0x2, R44 ;  /* 0x0000000204087825 */ /* 0x000fe200078e022c */
[----:B------:R-:W-:-:S03]  /*6be90*/  ISETP.LT.AND P6, PT, R56, UR28, !P2 ;  /* 0x0000001c38007c0c */ /* 0x000fc6000d7c1270 */
[C---:B------:R-:W-:Y:S01]  /*6bea0*/  IMAD.WIDE R10, R4.reuse, 0x2, R46 ;  /* 0x00000002040a7825 */ /* 0x040fe200078e022e */
[----:B---3--:R-:W-:Y:S02]  /*6beb0*/  PRMT R15, R35, 0x7632, R15 ;  /* 0x00007632230f7816 */ /* 0x008fe4000000000f */
[----:B--2---:R-:W-:Y:S01]  /*6bec0*/  PRMT R14, R13, 0x7632, R14 ;  /* 0x000076320d0e7816 */ /* 0x004fe2000000000e */
[----:B------:R-:W-:Y:S01]  /*6bed0*/  IMAD.WIDE R12, R4, 0x2, R48 ;  /* 0x00000002040c7825 */ /* 0x000fe200078e0230 */
[----:B----4-:R0:W-:Y:S01]  /*6bee0*/  @P3 STG.E.U16 desc[UR8][R6.64], R5 ;  /* 0x0000000506003986 */ /* 0x0101e2000c101508 */
[----:B------:R-:W-:Y:S02]  /*6bef0*/  ISETP.LT.AND P3, PT, R58, UR28, !P2 ;  /* 0x0000001c3a007c0c */ /* 0x000fe4000d761270 */
[----:B------:R-:W-:Y:S01]  /*6bf00*/  ISETP.LT.AND P2, PT, R59, UR28, !P2 ;  /* 0x0000001c3b007c0c */ /* 0x000fe2000d741270 */
[----:B------:R1:W-:Y:S04]  /*6bf10*/  @P4 STG.E.U16 desc[UR8][R8.64], R14 ;  /* 0x0000000e08004986 */ /* 0x0003e8000c101508 */
[----:B------:R2:W-:Y:S01]  /*6bf20*/  @P5 STG.E.U16 desc[UR8][R10.64], R35 ;  /* 0x000000230a005986 */ /* 0x0005e2000c101508 */
[----:B------:R-:W-:-:S02]  /*6bf30*/  ISETP.LT.AND P5, PT, R61, UR28, !P1 ;  /* 0x0000001c3d007c0c */ /* 0x000fc4000cfa1270 */
[----:B------:R-:W-:Y:S01]  /*6bf40*/  ISETP.LT.AND P4, PT, R39, UR28, !P1 ;  /* 0x0000001c27007c0c */ /* 0x000fe2000cf81270 */
[C---:B0-----:R-:W-:Y:S02]  /*6bf50*/  VIADD R5, R4.reuse, UR4 ;  /* 0x0000000404057c36 */ /* 0x041fe40008000000 */
[----:B------:R-:W-:-:S04]  /*6bf60*/  IMAD.WIDE R6, R4, 0x2, R50 ;  /* 0x0000000204067825 */ /* 0x000fc800078e0232 */
[----:B-1----:R-:W-:Y:S01]  /*6bf70*/  IMAD.WIDE R8, R4, 0x2, R52 ;  /* 0x0000000204087825 */ /* 0x002fe200078e0234 */
[----:B------:R-:W-:Y:S01]  /*6bf80*/  PRMT R4, R36, 0x7632, R4 ;  /* 0x0000763224047816 */ /* 0x000fe20000000004 */
[----:B------:R0:W-:Y:S01]  /*6bf90*/  @P6 STG.E.U16 desc[UR8][R12.64], R15 ;  /* 0x0000000f0c006986 */ /* 0x0001e2000c101508 */
[----:B------:R-:W-:Y:S01]  /*6bfa0*/  PRMT R14, R33, 0x7632, R14 ;  /* 0x00007632210e7816 */ /* 0x000fe2000000000e */
[C---:B--2---:R-:W-:Y:S01]  /*6bfb0*/  IMAD.WIDE R10, R5.reuse, 0x2, R2 ;  /* 0x00000002050a7825 */ /* 0x044fe200078e0202 */
[----:B------:R-:W-:Y:S01]  /*6bfc0*/  ULDC UR4, c[0x0][0x248] ;  /* 0x0000920000047ab9 */ /* 0x000fe20000000800 */
[----:B------:R-:W2:Y:S04]  /*6bfd0*/  LDL.LU R35, [R1+0x63c] ;  /* 0x00063c0001237983 */ /* 0x000ea80000300800 */
[----:B------:R1:W-:Y:S01]  /*6bfe0*/  @P3 STG.E.U16 desc[UR8][R6.64], R36 ;  /* 0x0000002406003986 */ /* 0x0003e2000c101508 */
[----:B0-----:R-:W-:-:S03]  /*6bff0*/  IMAD.WIDE R12, R5, 0x2, R16 ;  /* 0x00000002050c7825 */ /* 0x001fc600078e0210 */
[----:B------:R-:W-:Y:S01]  /*6c000*/  @P2 STG.E.U16 desc[UR8][R8.64], R4 ;  /* 0x0000000408002986 */ /* 0x000fe2000c101508 */
[----:B------:R-:W-:-:S03]  /*6c010*/  ISETP.LT.AND P2, PT, R0, UR28, !P1 ;  /* 0x0000001c00007c0c */ /* 0x000fc6000cf41270 */
[----:B------:R-:W3:Y:S04]  /*6c020*/  LDL R15, [R1+0x2640] ;  /* 0x00264000010f7983 */ /* 0x000ee80000100800 */
[----:B------:R0:W-:Y:S01]  /*6c030*/  @P5 STG.E.U16 desc[UR8][R10.64], R33 ;  /* 0x000000210a005986 */ /* 0x0001e2000c101508 */
[----:B-1----:R-:W-:-:S03]  /*6c040*/  IMAD.WIDE R6, R5, 0x2, R18 ;  /* 0x0000000205067825 */ /* 0x002fc600078e0212 */
[----:B------:R-:W-:Y:S04]  /*6c050*/  @P4 STG.E.U16 desc[UR8][R12.64], R14 ;  /* 0x0000000e0c004986 */ /* 0x000fe8000c101508 */
[----:B0-----:R-:W4:Y:S04]  /*6c060*/  LDL.LU R33, [R1+0x68c] ;  /* 0x00068c0001217983 */ /* 0x001f280000300800 */
[----:B------:R-:W4:Y:S04]  /*6c070*/  LDL.LU R36, [R1+0x6ac] ;  /* 0x0006ac0001247983 */ /* 0x000f280000300800 */
[----:B------:R0:W-:Y:S04]  /*6c080*/  STL [R1+0x29cc], R0 ;  /* 0x0029cc0001007387 */ /* 0x0001e80000100800 */
[----:B0-----:R-:W3:Y:S04]  /*6c090*/  LDL R0, [R1+0x1e7c] ;  /* 0x001e7c0001007983 */ /* 0x001ee80000100800 */
[----:B------:R-:W4:Y:S04]  /*6c0a0*/  LDL.LU R13, [R1+0x66c] ;  /* 0x00066c00010d7983 */ /* 0x000f280000300800 */
[----:B------:R0:W-:Y:S04]  /*6c0b0*/  STL [R1+0x29c8], R19 ;  /* 0x0029c81301007387 */ /* 0x0001e80000100800 */
[----:B0-----:R-:W3:Y:S01]  /*6c0c0*/  LDL.LU R19, [R1+0x67c] ;  /* 0x00067c0001137983 */ /* 0x001ee20000300800 */
[----:B------:R-:W-:-:S02]  /*6c0d0*/  ISETP.LT.AND P6, PT, R54, UR28, !P1 ;  /* 0x0000001c36007c0c */ /* 0x000fc4000cfc1270 */
[----:B------:R-:W-:Y:S01]  /*6c0e0*/  ISETP.LT.AND P3, PT, R57, UR28, !P1 ;  /* 0x0000001c39007c0c */ /* 0x000fe2000cf61270 */
[----:B------:R-:W-:-:S04]  /*6c0f0*/  IMAD.WIDE R10, R5, 0x2, R20 ;  /* 0x00000002050a7825 */ /* 0x000fc800078e0214 */
[----:B------:R-:W-:Y:S01]  /*6c100*/  IMAD.WIDE R8, R5, 0x2, R22 ;  /* 0x0000000205087825 */ /* 0x000fe200078e0216 */
[----:B--2---:R-:W-:-:S05]  /*6c110*/  PRMT R4, R35, 0x7632, R4 ;  /* 0x0000763223047816 */ /* 0x004fca0000000004 */
[----:B------:R0:W-:Y:S04]  /*6c120*/  @P6 STG.E.U16 desc[UR8][R6.64], R35 ;  /* 0x0000002306006986 */ /* 0x0001e8000c101508 */
[----:B------:R-:W-:Y:S04]  /*6c130*/  @P2 STG.E.U16 desc[UR8][R10.64], R4 ;  /* 0x000000040a002986 */ /* 0x000fe8000c101508 */
[----:B0-----:R-:W2:Y:S04]  /*6c140*/  LDL.LU R35, [R1+0x69c] ;  /* 0x00069c0001237983 */ /* 0x001ea80000300800 */
[----:B---3--:R0:W-:Y:S01]  /*6c150*/  @P3 STG.E.U16 desc[UR8][R8.64], R19 ;  /* 0x0000001308003986 */ /* 0x0081e2000c101508 */
[----:B------:R-:W-:-:S02]  /*6c160*/  ISETP.LT.AND P3, PT, R0, UR28, !P1 ;  /* 0x0000001c00007c0c */ /* 0x000fc4000cf61270 */
[----:B------:R-:W-:Y:S01]  /*6c170*/  PRMT R12, R19, 0x7632, R12 ;  /* 0x00007632130c7816 */ /* 0x000fe2000000000c */
[----:B------:R-:W3:Y:S04]  /*6c180*/  LDL R0, [R1+0x6d0] ;  /* 0x0006d00001007983 */ /* 0x000ee80000100800 */
[----:B0-----:R-:W3:Y:S01]  /*6c190*/  LDL.LU R19, [R1+0x6bc] ;  /* 0x0006bc0001137983 */ /* 0x001ee20000300800 */
[----:B------:R-:W-:Y:S02]  /*6c1a0*/  ISETP.LT.AND P4, PT, R34, UR28, !P1 ;  /* 0x0000001c22007c0c */ /* 0x000fe4000cf81270 */
[----:B------:R-:W-:Y:S02]  /*6c1b0*/  ISETP.LT.AND P5, PT, R15, UR28, !P1 ;  /* 0x0000001c0f007c0c */ /* 0x000fe4000cfa1270 */
[----:B------:R-:W-:Y:S01]  /*6c1c0*/  ISETP.LT.AND P6, PT, R60, UR28, !P1 ;  /* 0x0000001c3c007c0c */ /* 0x000fe2000cfc1270 */
[----:B------:R-:W-:Y:S01]  /*6c1d0*/  IMAD.WIDE R6, R5, 0x2, R24 ;  /* 0x0000000205067825 */ /* 0x000fe200078e0218 */
[----:B------:R-:W-:-:S02]  /*6c1e0*/  ISETP.LT.AND P2, PT, R32, UR28, !P1 ;  /* 0x0000001c20007c0c */ /* 0x000fc4000cf41270 */
[----:B----4-:R-:W-:Y:S01]  /*6c1f0*/  PRMT R4, R13, 0x7632, R4 ;  /* 0x000076320d047816 */ /* 0x010fe20000000004 */
[----:B------:R-:W-:-:S04]  /*6c200*/  IMAD.WIDE R10, R5, 0x2, R26 ;  /* 0x00000002050a7825 */ /* 0x000fc800078e021a */
[----:B------:R0:W-:Y:S01]  /*6c210*/  @P4 STG.E.U16 desc[UR8][R6.64], R12 ;  /* 0x0000000c06004986 */ /* 0x0001e2000c101508 */
[----:B------:R-:W-:Y:S01]  /*6c220*/  ISETP.LT.AND P4, PT, R38, UR28, !P1 ;  /* 0x0000001c26007c0c */ /* 0x000fe2000cf81270 */
[----:B------:R-:W-:Y:S02]  /*6c230*/  IMAD.WIDE R8, R5, 0x2, R30 ;  /* 0x0000000205087825 */ /* 0x000fe400078e021e */
[----:B------:R1:W-:Y:S01]  /*6c240*/  @P5 STG.E.U16 desc[UR8][R10.64], R13 ;  /* 0x0000000d0a005986 */ /* 0x0003e2000c101508 */
[----:B------:R-:W-:Y:S01]  /*6c250*/  ISETP.LT.AND P5, PT, R37, UR28, !P1 ;  /* 0x0000001c25007c0c */ /* 0x000fe2000cfa1270 */
[----:B0-----:R-:W-:-:S05]  /*6c260*/  IMAD.WIDE R6, R5, 0x2, R28 ;  /* 0x0000000205067825 */ /* 0x001fca00078e021c */
[----:B------:R0:W-:Y:S01]  /*6c270*/  @P6 STG.E.U16 desc[UR8][R6.64], R4 ;  /* 0x0000000406006986 */ /* 0x0001e2000c101508 */
[----:B------:R-:W-:-:S03]  /*6c280*/  ISETP.LT.AND P6, PT, R55, UR28, !P1 ;  /* 0x0000001c37007c0c */ /* 0x000fc6000cfc1270 */
[----:B------:R4:W-:Y:S01]  /*6c290*/  @P2 STG.E.U16 desc[UR8][R8.64], R33 ;  /* 0x0000002108002986 */ /* 0x0009e2000c101508 */
[----:B------:R-:W-:Y:S01]  /*6c2a0*/  ISETP.LT.AND P2, PT, R56, UR28, !P1 ;  /* 0x0000001c38007c0c */ /* 0x000fe2000cf41270 */
[----:B-1----:R-:W-:Y:S01]  /*6c2b0*/  IMAD.WIDE R10, R5, 0x2, R44 ;  /* 0x00000002050a7825 */ /* 0x002fe200078e022c */
[----:B0-----:R-:W-:-:S03]  /*6c2c0*/  PRMT R4, R33, 0x7632, R4 ;  /* 0x0000763221047816 */ /* 0x001fc60000000004 */
[C---:B------:R-:W-:Y:S01]  /*6c2d0*/  IMAD.WIDE R6, R5.reuse, 0x2, R40 ;  /* 0x0000000205067825 */ /* 0x040fe200078e0228 */
[----:B------:R-:W-:Y:S01]  /*6c2e0*/  PRMT R14, R36, 0x7632, R14 ;  /* 0x00007632240e7816 */ /* 0x000fe2000000000e */
[----:B----4-:R-:W4:Y:S02]  /*6c2f0*/  LDL.LU R33, [R1+0x6c0] ;  /* 0x0006c00001217983 */ /* 0x010f240000300800 */
[C---:B------:R-:W-:Y:S02]  /*6c300*/  IMAD.WIDE R8, R5.reuse, 0x2, R42 ;  /* 0x0000000205087825 */ /* 0x040fe400078e022a */
[----:B------:R0:W-:Y:S01]  /*6c310*/  @P3 STG.E.U16 desc[UR8][R6.64], R4 ;  /* 0x0000000406003986 */ /* 0x0001e2000c101508 */
[----:B------:R-:W-:Y:S01]  /*6c320*/  ISETP.LT.AND P3, PT, R58, UR28, !P1 ;  /* 0x0000001c3a007c0c */ /* 0x000fe2000cf61270 */
[C---:B------:R-:W-:Y:S02]  /*6c330*/  IMAD.WIDE R12, R5.reuse, 0x2, R46 ;  /* 0x00000002050c7825 */ /* 0x040fe400078e022e */
[----:B------:R1:W-:Y:S04]  /*6c340*/  @P4 STG.E.U16 desc[UR8][R8.64], R36 ;  /* 0x0000002408004986 */ /* 0x0003e8000c101508 */
[----:B------:R3:W-:Y:S01]  /*6c350*/  @P5 STG.E.U16 desc[UR8][R10.64], R14 ;  /* 0x0000000e0a005986 */ /* 0x0007e2000c101508 */
[----:B0-----:R-:W-:-:S03]  /*6c360*/  IMAD.WIDE R6, R5, 0x2, R48 ;  /* 0x0000000205067825 */ /* 0x001fc600078e0230 */
[----:B-1----:R-:W4:Y:S01]  /*6c370*/  LDL.LU R36, [R1+0x6f0] ;  /* 0x0006f00001247983 */ /* 0x002f220000300800 */
[----:B------:R-:W-:Y:S01]  /*6c380*/  VIADD R4, R5, UR4 ;  /* 0x0000000405047c36 */ /* 0x000fe20008000000 */
[----:B--2---:R-:W-:Y:S02]  /*6c390*/  PRMT R8, R35, 0x7632, R8 ;  /* 0x0000763223087816 */ /* 0x004fe40000000008 */
[----:B------:R0:W-:Y:S01]  /*6c3a0*/  @P6 STG.E.U16 desc[UR8][R12.64], R35 ;  /* 0x000000230c006986 */ /* 0x0001e2000c101508 */
[----:B---3--:R-:W-:-:S03]  /*6c3b0*/  PRMT R14, R0, 0x7632, R14 ;  /* 0x00007632000e7816 */ /* 0x008fc6000000000e */
[----:B------:R1:W-:Y:S01]  /*6c3c0*/  @P2 STG.E.U16 desc[UR8][R6.64], R8 ;  /* 0x0000000806002986 */ /* 0x0003e2000c101508 */
[----:B------:R-:W-:Y:S01]  /*6c3d0*/  ISETP.LT.AND P1, PT, R59, UR28, !P1 ;  /* 0x0000001c3b007c0c */ /* 0x000fe2000cf21270 */
[----:B------:R-:W-:Y:S02]  /*6c3e0*/  ULDC UR4, c[0x0][0x248] ;  /* 0x0000920000047ab9 */ /* 0x000fe40000000800 */
[----:B0-----:R-:W2:Y:S04]  /*6c3f0*/  LDL.LU R35, [R1+0x700] ;  /* 0x0007000001237983 */ /* 0x001ea80000300800 */
[----:B------:R-:W3:Y:S01]  /*6c400*/  LDL.LU R0, [R1+0x29cc] ;  /* 0x0029cc0001007983 */ /* 0x000ee20000300800 */
[----:B-1----:R-:W-:-:S04]  /*6c410*/  IMAD.WIDE R6, R5, 0x2, R50 ;  /* 0x0000000205067825 */ /* 0x002fc800078e0232 */
[----:B------:R-:W-:Y:S01]  /*6c420*/  IMAD.WIDE R8, R5, 0x2, R52 ;  /* 0x0000000205087825 */ /* 0x000fe200078e0234 */
[----:B------:R-:W-:Y:S01]  /*6c430*/  PRMT R5, R19, 0x7632, R5 ;  /* 0x0000763213057816 */ /* 0x000fe20000000005 */
[----:B------:R0:W-:Y:S04]  /*6c440*/  @P3 STG.E.U16 desc[UR8][R6.64], R19 ;  /* 0x0000001306003986 */ /* 0x0001e8000c101508 */
[----:B0-----:R-:W2:Y:S04]  /*6c450*/  LDL.LU R19, [R1+0x29c8] ;  /* 0x0029c80001137983 */ /* 0x001ea80000300800 */
[----:B------:R-:W2:Y:S01]  /*6c460*/  LDL.LU R7, [R1+0x6d0] ;  /* 0x0006d00001077983 */ /* 0x000ea20000300800 */
[----:B------:R-:W-:-:S02]  /*6c470*/  ISETP.LT.AND P5, PT, R61, UR28, !P0 ;  /* 0x0000001c3d007c0c */ /* 0x000fc4000c7a1270 */
[----:B------:R-:W-:Y:S02]  /*6c480*/  ISETP.LT.AND P4, PT, R39, UR28, !P0 ;  /* 0x0000001c27007c0c */ /* 0x000fe4000c781270 */
[----:B------:R-:W-:Y:S01]  /*6c490*/  ISETP.LT.AND P6, PT, R54, UR28, !P0 ;  /* 0x0000001c36007c0c */ /* 0x000fe2000c7c1270 */
[C---:B------:R-:W-:Y:S01]  /*6c4a0*/  IMAD.WIDE R10, R4.reuse, 0x2, R2 ;  /* 0x00000002040a7825 */ /* 0x040fe200078e0202 */
[----:B------:R0:W-:Y:S01]  /*6c4b0*/  @P1 STG.E.U16 desc[UR8][R8.64], R5 ;  /* 0x0000000508001986 */ /* 0x0001e2000c101508 */
[----:B------:R-:W-:Y:S02]  /*6c4c0*/  ISETP.LT.AND P3, PT, R57, UR28, !P0 ;  /* 0x0000001c39007c0c */ /* 0x000fe4000c761270 */
[----:B------:R-:W-:Y:S01]  /*6c4d0*/  IMAD.WIDE R12, R4, 0x2, R16 ;  /* 0x00000002040c7825 */ /* 0x000fe200078e0210 */
[----:B------:R-:W-:Y:S02]  /*6c4e0*/  ISETP.LT.AND P1, PT, R34, UR28, !P0 ;  /* 0x0000001c22007c0c */ /* 0x000fe4000c721270 */
[----:B------:R-:W2:Y:S01]  /*6c4f0*/  LDL.LU R34, [R1+0x750] ;  /* 0x0007500001227983 */ /* 0x000ea20000300800 */
[----:B0-----:R-:W-:Y:S01]  /*6c500*/  IMAD.WIDE R8, R4, 0x2, R20 ;  /* 0x0000000204087825 */ /* 0x001fe200078e0214 */
[----:B----4-:R-:W-:-:S02]  /*6c510*/  PRMT R5, R33, 0x7632, R5 ;  /* 0x0000763221057816 */ /* 0x010fc40000000005 */
[----:B---3--:R-:W-:Y:S01]  /*6c520*/  ISETP.LT.AND P2, PT, R0, UR28, !P0 ;  /* 0x0000001c00007c0c */ /* 0x008fe2000c741270 */
[----:B--2---:R0:W-:Y:S04]  /*6c530*/  @P5 STG.E.U16 desc[UR8][R10.64], R7 ;  /* 0x000000070a005986 */ /* 0x0041e8000c101508 */
[----:B------:R-:W-:Y:S01]  /*6c540*/  @P4 STG.E.U16 desc[UR8][R12.64], R14 ;  /* 0x0000000e0c004986 */ /* 0x000fe2000c101508 */
[----:B0-----:R-:W-:-:S05]  /*6c550*/  IMAD.WIDE R6, R4, 0x2, R18 ;  /* 0x0000000204067825 */ /* 0x001fca00078e0212 */
[----:B------:R0:W-:Y:S04]  /*6c560*/  @P6 STG.E.U16 desc[UR8][R6.64], R33 ;  /* 0x0000002106006986 */ /* 0x0001e8000c101508 */
[----:B------:R1:W-:Y:S01]  /*6c570*/  @P2 STG.E.U16 desc[UR8][R8.64], R5 ;  /* 0x0000000508002986 */ /* 0x0003e2000c101508 */
[----:B0-----:R-:W-:-:S03]  /*6c580*/  IMAD.WIDE R6, R4, 0x2, R22 ;  /* 0x0000000204067825 */ /* 0x001fc600078e0216 */
[----:B------:R-:W2:Y:S01]  /*6c590*/  LDL.LU R33, [R1+0x760] ;  /* 0x0007600001217983 */ /* 0x000ea20000300800 */
[----:B-1----:R-:W-:-:S03]  /*6c5a0*/  PRMT R5, R36, 0x7632, R5 ;  /* 0x0000763224057816 */ /* 0x002fc60000000005 */
[----:B------:R0:W-:Y:S04]  /*6c5b0*/  @P3 STG.E.U16 desc[UR8][R6.64], R36 ;  /* 0x0000002406003986 */ /* 0x0001e8000c101508 */
[----:B0-----:R-:W3:Y:S01]  /*6c5c0*/  LDL.LU R36, [R1+0x29c4] ;  /* 0x0029c40001247983 */ /* 0x001ee20000300800 */
[----:B------:R-:W-:Y:S01]  /*6c5d0*/  ISETP.LT.AND P5, PT, R15, UR28, !P0 ;  /* 0x0000001c0f007c0c */ /* 0x000fe2000c7a1270 */
[C---:B------:R-:W-:Y:S02]  /*6c5e0*/  IMAD.WIDE R8, R4.reuse, 0x2, R24 ;  /* 0x0000000204087825 */ /* 0x040fe400078e0218 */
[----:B------:R-:W4:Y:S02]  /*6c5f0*/  LDL R7, [R1+0x1e7c] ;  /* 0x001e7c0001077983 */ /* 0x000f240000100800 */
[----:B------:R-:W-:-:S02]  /*6c600*/  IMAD.WIDE R10, R4, 0x2, R26 ;  /* 0x00000002040a7825 */ /* 0x000fc400078e021a */
[----:B------:R-:W-:Y:S06]  /*6c610*/  @P1 STG.E.U16 desc[UR8][R8.64], R5 ;  /* 0x0000000508001986 */ /* 0x000fec000c101508 */
[----:B------:R0:W-:Y:S04]  /*6c620*/  @P5 STG.E.U16 desc[UR8][R10.64], R35 ;  /* 0x000000230a005986 */ /* 0x0001e8000c101508 */
[----:B0-----:R-:W2:Y:S01]  /*6c630*/  LDL.LU R11, [R1+0x720] ;  /* 0x00072000010b7983 */ /* 0x001ea20000300800 */
[----:B------:R-:W-:-:S03]  /*6c640*/  PRMT R14, R35, 0x7632, R14 ;  /* 0x00007632230e7816 */ /* 0x000fc6000000000e */
[----:B------:R-:W2:Y:S01]  /*6c650*/  LDL R35, [R1+0x790] ;  /* 0x0007900001237983 */ /* 0x000ea20000100800 */
[----:B---3--:R-:W-:-:S03]  /*6c660*/  VIADD R5, R36, 0x39 ;  /* 0x0000003924057836 */ /* 0x008fc60000000000 */
[----:B------:R-:W3:Y:S01]  /*6c670*/  LDL.LU R36, [R1+0x780] ;  /* 0x0007800001247983 */ /* 0x000ee20000300800 */
[----:B------:R-:W-:Y:S02]  /*6c680*/  ISETP.LT.AND P4, PT, R60, UR28, !P0 ;  /* 0x0000001c3c007c0c */ /* 0x000fe4000c781270 */
[----:B------:R-:W-:Y:S02]  /*6c690*/  ISETP.LT.AND P2, PT, R32, UR28, !P0 ;  /* 0x0000001c20007c0c */ /* 0x000fe4000c741270 */
[----:B----4-:R-:W-:Y:S01]  /*6c6a0*/  ISETP.LT.AND P3, PT, R7, UR28, !P0 ;  /* 0x0000001c07007c0c */ /* 0x010fe2000c761270 */
[----:B------:R-:W-:Y:S01]  /*6c6b0*/  IMAD.WIDE R12, R4, 0x2, R28 ;  /* 0x00000002040c7825 */ /* 0x000fe200078e021c */
[----:B------:R-:W-:-:S03]  /*6c6c0*/  ISETP.LT.AND P6, PT, R38, UR28, !P0 ;  /* 0x0000001c26007c0c */ /* 0x000fc6000c7c1270 */
[----:B------:R-:W-:Y:S01]  /*6c6d0*/  IMAD.WIDE R6, R4, 0x2, R30 ;  /* 0x0000000204067825 */ /* 0x000fe200078e021e */
[----:B------:R-:W-:-:S03]  /*6c6e0*/  ISETP.LT.AND P5, PT, R37, UR28, !P0 ;  /* 0x0000001c25007c0c */ /* 0x000fc6000c7a1270 */
[----:B------:R-:W-:Y:S01]  /*6c6f0*/  IMAD.WIDE R8, R4, 0x2, R40 ;  /* 0x0000000204087825 */ /* 0x000fe200078e0228 */
[----:B------:R-:W-:Y:S01]  /*6c700*/  @P4 STG.E.U16 desc[UR8][R12.64], R14 ;  /* 0x0000000e0c004986 */ /* 0x000fe2000c101508 */
[----:B------:R-:W-:Y:S02]  /*6c710*/  ISETP.LT.AND P4, PT, R55, UR28, !P0 ;  /* 0x0000001c37007c0c */ /* 0x000fe4000c781270 */
[----:B--2---:R-:W-:Y:S01]  /*6c720*/  PRMT R10, R11, 0x7632, R10 ;  /* 0x000076320b0a7816 */ /* 0x004fe2000000000a */
[----:B------:R0:W-:Y:S01]  /*6c730*/  @P2 STG.E.U16 desc[UR8][R6.64], R11 ;  /* 0x0000000b06002986 */ /* 0x0001e2000c101508 */
[----:B------:R-:W-:-:S03]  /*6c740*/  ISETP.LT.AND P2, PT, R56, UR28, !P0 ;  /* 0x0000001c38007c0c */ /* 0x000fc6000c741270 */
[----:B------:R1:W-:Y:S01]  /*6c750*/  @P3 STG.E.U16 desc[UR8][R8.64], R10 ;  /* 0x0000000a08003986 */ /* 0x0003e2000c101508 */
[----:B------:R-:W-:Y:S02]  /*6c760*/  ISETP.LT.AND P3, PT, R58, UR28, !P0 ;  /* 0x0000001c3a007c0c */ /* 0x000fe4000c761270 */
[----:B------:R-:W-:Y:S02]  /*6c770*/  ISETP.GE.AND P1, PT, R5, UR5, PT ;  /* 0x0000000505007c0c */ /* 0x000fe4000bf26270 */
[----:B------:R-:W-:Y:S02]  /*6c780*/  PRMT R5, R34, 0x7632, R5 ;  /* 0x0000763222057816 */ /* 0x000fe40000000005 */
[----:B------:R-:W-:Y:S01]  /*6c790*/  ISETP.LT.AND P0, PT, R59, UR28, !P0 ;  /* 0x0000001c3b007c0c */ /* 0x000fe2000c701270 */
[----:B0-----:R-:W-:Y:S01]  /*6c7a0*/  IMAD.WIDE R6, R4, 0x2, R42 ;  /* 0x0000000204067825 */ /* 0x001fe200078e022a */
[----:B------:R-:W-:-:S03]  /*6c7b0*/  PRMT R14, R33, 0x7632, R14 ;  /* 0x00007632210e7816 */ /* 0x000fc6000000000e */
[C---:B-1----:R-:W-:Y:S01]  /*6c7c0*/  IMAD.WIDE R8, R4.reuse, 0x2, R44 ;  /* 0x0000000204087825 */ /* 0x042fe200078e022c */
[----:B------:R0:W-:Y:S03]  /*6c7d0*/  @P6 STG.E.U16 desc[UR8][R6.64], R34 ;  /* 0x0000002206006986 */ /* 0x0001e6000c101508 */
[C---:B------:R-:W-:Y:S01]  /*6c7e0*/  IMAD.WIDE R10, R4.reuse, 0x2, R46 ;  /* 0x00000002040a7825 */ /* 0x040fe200078e022e */
[----:B------:R-:W-:Y:S03]  /*6c7f0*/  @P5 STG.E.U16 desc[UR8][R8.64], R5 ;  /* 0x0000000508005986 */ /* 0x000fe6000c101508 */
[C---:B------:R-:W-:Y:S01]  /*6c800*/  IMAD.WIDE R12, R4.reuse, 0x2, R48 ;  /* 0x00000002040c7825 */ /* 0x040fe200078e0230 */
[----:B------:R1:W-:Y:S03]  /*6c810*/  @P4 STG.E.U16 desc[UR8][R10.64], R33 ;  /* 0x000000210a004986 */ /* 0x0003e6000c101508 */
[C---:B0-----:R-:W-:Y:S01]  /*6c820*/  IMAD.WIDE R6, R4.reuse, 0x2, R50 ;  /* 0x0000000204067825 */ /* 0x041fe200078e0232 */
[----:B------:R0:W-:Y:S03]  /*6c830*/  @P2 STG.E.U16 desc[UR8][R12.64], R14 ;  /* 0x0000000e0c002986 */ /* 0x0001e6000c101508 */
[C---:B------:R-:W-:Y:S01]  /*6c840*/  VIADD R34, R4.reuse, UR4 ;  /* 0x0000000404227c36 */ /* 0x040fe20008000000 */
[----:B-1----:R-:W2:Y:S01]  /*6c850*/  LDL R33, [R1+0x770] ;  /* 0x0007700001217983 */ /* 0x002ea20000100800 */
[----:B------:R-:W-:-:S03]  /*6c860*/  IMAD.WIDE R4, R4, 0x2, R52 ;  /* 0x0000000204047825 */ /* 0x000fc600078e0234 */
[----:B0-----:R-:W4:Y:S01]  /*6c870*/  LDL R14, [R1+0x295c] ;  /* 0x00295c00010e7983 */ /* 0x001f220000100800 */
[----:B------:R-:W-:Y:S01]  /*6c880*/  PRMT R12, R35, 0x7632, R12 ;  /* 0x00007632230c7816 */ /* 0x000fe2000000000c */
[----:B------:R-:W-:Y:S02]  /*6c890*/  ULDC UR4, c[0x0][0x248] ;  /* 0x0000920000047ab9 */ /* 0x000fe40000000800 */
[----:B------:R-:W2:Y:S01]  /*6c8a0*/  LDL.LU R35, [R1+0x29c0] ;  /* 0x0029c00001237983 */ /* 0x000ea20000300800 */
[----:B---3--:R-:W-:-:S03]  /*6c8b0*/  PRMT R13, R36, 0x7632, R13 ;  /* 0x00007632240d7816 */ /* 0x008fc6000000000d */
[----:B------:R0:W-:Y:S04]  /*6c8c0*/  @P3 STG.E.U16 desc[UR8][R6.64], R36 ;  /* 0x0000002406003986 */ /* 0x0001e8000c101508 */
[----:B------:R1:W-:Y:S01]  /*6c8d0*/  @P0 STG.E.U16 desc[UR8][R4.64], R13 ;  /* 0x0000000d04000986 */ /* 0x0003e2000c101508 */
[----:B------:R-:W-:-:S03]  /*6c8e0*/  ISETP.LT.AND P0, PT, R0, UR28, !P1 ;  /* 0x0000001c00007c0c */ /* 0x000fc6000cf01270 */
[----:B0-----:R-:W3:Y:S04]  /*6c8f0*/  LDL.LU R36, [R1+0x29bc] ;  /* 0x0029bc0001247983 */ /* 0x001ee80000300800 */
[----:B------:R-:W4:Y:S01]  /*6c900*/  LDL.LU R6, [R1+0x790] ;  /* 0x0007900001067983 */ /* 0x000f220000300800 */
[----:B-1----:R-:W-:-:S03]  /*6c910*/  IMAD.WIDE R4, R34, 0x2, R18 ;  /* 0x0000000222047825 */ /* 0x002fc600078e0212 */
[----:B------:R-:W2:Y:S04]  /*6c920*/  LDL.LU R7, [R1+0x7a0] ;  /* 0x0007a00001077983 */ /* 0x000ea80000300800 */
[----:B------:R0:W-:Y:S04]  /*6c930*/  STL [R1+0x29b4], R19 ;  /* 0x0029b41301007387 */ /* 0x0001e80000100800 */
[----:B0-----:R-:W3:Y:S04]  /*6c940*/  LDL.LU R19, [R1+0x740] ;  /* 0x0007400001137983 */ /* 0x001ee80000300800 */
[----:B------:R-:W3:Y:S01]  /*6c950*/  LDL.LU R0, [R1+0x29b8] ;  /* 0x0029b80001007983 */ /* 0x000ee20000300800 */
[----:B------:R-:W-:-:S02]  /*6c960*/  ISETP.LT.AND P2, PT, R61, UR28, !P1 ;  /* 0x0000001c3d007c0c */ /* 0x000fc4000cf41270 */
[----:B------:R-:W-:Y:S02]  /*6c970*/  ISETP.LT.AND P4, PT, R39, UR28, !P1 ;  /* 0x0000001c27007c0c */ /* 0x000fe4000cf81270 */
[----:B------:R-:W-:Y:S01]  /*6c980*/  ISETP.LT.AND P5, PT, R54, UR28, !P1 ;  /* 0x0000001c36007c0c */ /* 0x000fe2000cfa1270 */
[----:B------:R-:W-:-:S04]  /*6c990*/  IMAD.WIDE R8, R34, 0x2, R2 ;  /* 0x0000000222087825 */ /* 0x000fc800078e0202 */
[----:B------:R-:W-:-:S04]  /*6c9a0*/  IMAD.WIDE R10, R34, 0x2, R16 ;  /* 0x00000002220a7825 */ /* 0x000fc800078e0210 */
[----:B----4-:R0:W-:Y:S04]  /*6c9b0*/  @P2 STG.E.U16 desc[UR8][R8.64], R6 ;  /* 0x0000000608002986 */ /* 0x0101e8000c101508 */
[----:B------:R-:W-:Y:S01]  /*6c9c0*/  @P4 STG.E.U16 desc[UR8][R10.64], R12 ;  /* 0x0000000c0a004986 */ /* 0x000fe2000c101508 */
[----:B--2---:R-:W-:-:S03]  /*6c9d0*/  PRMT R35, R7, 0x7632, R35 ;  /* 0x0000763207237816 */ /* 0x004fc60000000023 */
[----:B------:R-:W-:Y:S04]  /*6c9e0*/  @P5 STG.E.U16 desc[UR8][R4.64], R7 ;  /* 0x0000000704005986 */ /* 0x000fe8000c101508 */
[----:B---3--:R-:W1:Y:S01]  /*6c9f0*/  LDS.128 R4, [R0] ;  /* 0x0000000000047984 */ /* 0x008e620000000c00 */
[----:B0-----:R-:W-:-:S05]  /*6ca00*/  IMAD.WIDE R8, R34, 0x2, R20 ;  /* 0x0000000222087825 */ /* 0x001fca00078e0214 */
[----:B------:R-:W-:Y:S04]  /*6ca10*/  @P0 STG.E.U16 desc[UR8][R8.64], R35 ;  /* 0x0000002308000986 */ /* 0x000fe8000c101508 */
[----:B-1----:R0:W-:Y:S04]  /*6ca20*/  STL [R1+0x29a4], R5 ;  /* 0x0029a40501007387 */ /* 0x0021e80000100800 */
[----:B0-----:R-:W2:Y:S04]  /*6ca30*/  LDL.LU R5, [R1+0x710] ;  /* 0x0007100001057983 */ /* 0x001ea80000300800 */
[----:B------:R0:W-:Y:S04]  /*6ca40*/  STL [R1+0x2994], R6 ;  /* 0x0029940601007387 */ /* 0x0001e80000100800 */
[----:B0-----:R-:W3:Y:S04]  /*6ca50*/  LDL R6, [R1+0x1164] ;  /* 0x0011640001067983 */ /* 0x001ee80000100800 */
[----:B------:R0:W-:Y:S04]  /*6ca60*/  STL [R1+0x2990], R7 ;  /* 0x0029900701007387 */ /* 0x0001e80000100800 */
[----:B0-----:R-:W4:Y:S04]  /*6ca70*/  LDL R7, [R1+0x2964] ;  /* 0x0029640001077983 */ /* 0x001f280000100800 */
[----:B------:R-:W2:Y:S01]  /*6ca80*/  LDL.LU R9, [R1+0x770] ;  /* 0x0007700001097983 */ /* 0x000ea20000300800 */
[----:B------:R-:W-:-:S02]  /*6ca90*/  ISETP.LT.AND P3, PT, R57, UR28, !P1 ;  /* 0x0000001c39007c0c */ /* 0x000fc4000cf61270 */
[----:B------:R-:W-:Y:S01]  /*6caa0*/  ISETP.LT.AND P4, PT, R14, UR28, !P1 ;  /* 0x0000001c0e007c0c */ /* 0x000fe2000cf81270 */
[C---:B------:R-:W-:Y:S01]  /*6cab0*/  IMAD.WIDE R12, R34.reuse, 0x2, R24 ;  /* 0x00000002220c7825 */ /* 0x040fe200078e0218 */
[----:B------:R-:W-:Y:S01]  /*6cac0*/  ISETP.LT.AND P5, PT, R15, UR28, !P1 ;  /* 0x0000001c0f007c0c */ /* 0x000fe2000cfa1270 */
[----:B------:R-:W4:Y:S01]  /*6cad0*/  LDL.LU R35, [R1+0x6e0] ;  /* 0x0006e00001237983 */ /* 0x000f220000300800 */
[----:B------:R-:W-:Y:S01]  /*6cae0*/  PRMT R36, R33, 0x7632, R36 ;  /* 0x0000763221247816 */ /* 0x000fe20000000024 */
[----:B------:R-:W-:-:S04]  /*6caf0*/  IMAD.WIDE R14, R34, 0x2, R22 ;  /* 0x00000002220e7825 */ /* 0x000fc800078e0216 */
[----:B------:R-:W-:Y:S01]  /*6cb00*/  IMAD.WIDE R10, R34, 0x2, R26 ;  /* 0x00000002220a7825 */ /* 0x000fe200078e021a */
[----:B------:R-:W-:Y:S01]  /*6cb10*/  PRMT R0, R19, 0x7632, R0 ;  /* 0x0000763213007816 */ /* 0x000fe20000000000 */
[----:B--2---:R0:W-:Y:S04]  /*6cb20*/  @P3 STG.E.U16 desc[UR8][R14.64], R9 ;  /* 0x000000090e003986 */ /* 0x0041e8000c101508 */
[----:B------:R1:W-:Y:S04]  /*6cb30*/  @P4 STG.E.U16 desc[UR8][R12.64], R36 ;  /* 0x000000240c004986 */ /* 0x0003e8000c101508 */
[----:B0-----:R-:W2:Y:S04]  /*6cb40*/  LDL.LU R15, [R1+0x730] ;  /* 0x00073000010f7983 */ /* 0x001ea80000300800 */
[----:B-1----:R-:W4:Y:S04]  /*6cb50*/  LDL R36, [R1+0x1e7c] ;  /* 0x001e7c0001247983 */ /* 0x002f280000100800 */
[----:B------:R0:W-:Y:S04]  /*6cb60*/  @P5 STG.E.U16 desc[UR8][R10.64], R19 ;  /* 0x000000130a005986 */ /* 0x0001e8000c101508 */
[----:B0-----:R-:W2:Y:S01]  /*6cb70*/  LDL R19, [R1+0x6d4] ;  /* 0x0006d40001137983 */ /* 0x001ea20000100800 */
[----:B------:R-:W-:-:S02]  /*6cb80*/  ISETP.LT.AND P6, PT, R60, UR28, !P1 ;  /* 0x0000001c3c007c0c */ /* 0x000fc4000cfc1270 */
[----:B------:R-:W-:Y:S01]  /*6cb90*/  ISETP.LT.AND P2, PT, R32, UR28, !P1 ;  /* 0x0000001c20007c0c */ /* 0x000fe2000cf41270 */
[----:B------:R-:W-:Y:S01]  /*6cba0*/  IMAD.WIDE R32, R34, 0x2, R28 ;  /* 0x0000000222207825 */ /* 0x000fe200078e021c */
[----:B------:R-:W-:-:S03]  /*6cbb0*/  ISETP.LT.AND P4, PT, R38, UR28, !P1 ;  /* 0x0000001c26007c0c */ /* 0x000fc6000cf81270 */
[----:B------:R-:W-:Y:S01]  /*6cbc0*/  IMAD.WIDE R8, R34, 0x2, R30 ;  /* 0x0000000222087825 */ /* 0x000fe200078e021e */
[----:B------:R-:W-:-:S05]  /*6cbd0*/  ISETP.LT.AND P5, PT, R37, UR28, !P1 ;  /* 0x0000001c25007c0c */ /* 0x000fca000cfa1270 */
[----:B------:R3:W-:Y:S01]  /*6cbe0*/  @P6 STG.E.U16 desc[UR8][R32.64], R0 ;  /* 0x0000000020006986 */ /* 0x0007e2000c101508 */
[----:B------:R-:W-:Y:S01]  /*6cbf0*/  ISETP.LT.AND P6, PT, R55, UR28, !P1 ;  /* 0x0000001c37007c0c */ /* 0x000fe2000cfc1270 */
[----:B------:R-:W-:-:S04]  /*6cc00*/  IMAD.WIDE R10, R34, 0x2, R42 ;  /* 0x00000002220a7825 */ /* 0x000fc800078e022a */
[----:B---3--:R-:W-:Y:S01]  /*6cc10*/  VIADD R0, R6, 0x3a ;  /* 0x0000003a06007836 */ /* 0x008fe20000000000 */
[----:B------:R-:W3:Y:S04]  /*6cc20*/  LDL R33, [R1+0x1f2c] ;  /* 0x001f2c0001217983 */ /* 0x000ee80000100800 */
[----:B------:R-:W-:Y:S01]  /*6cc30*/  ISETP.GE.AND P0, PT, R0, UR5, PT ;  /* 0x0000000500007c0c */ /* 0x000fe2000bf06270 */
[----:B------:R-:W-:Y:S01]  /*6cc40*/  IMAD.WIDE R12, R34, 0x2, R44 ;  /* 0x00000002220c7825 */ /* 0x000fe200078e022c */
[----:B------:R-:W-:Y:S01]  /*6cc50*/  PRMT R32, R5, 0x7632, R32 ;  /* 0x0000763205207816 */ /* 0x000fe20000000020 */
[----:B------:R-:W-:Y:S01]  /*6cc60*/  STL [R1+0x29b0], R6 ;  /* 0x0029b00601007387 */ /* 0x000fe20000100800 */
[----:B----4-:R-:W-:-:S03]  /*6cc70*/  ISETP.LT.AND P3, PT, R36, UR28, !P1 ;  /* 0x0000001c24007c0c */ /* 0x010fc6000cf61270 */
[----:B--2---:R0:W-:Y:S01]  /*6cc80*/  @P2 STG.E.U16 desc[UR8][R8.64], R15 ;  /* 0x0000000f08002986 */ /* 0x0041e2000c101508 */
[----:B------:R-:W-:Y:S02]  /*6cc90*/  PRMT R0, R15, 0x7632, R0 ;  /* 0x000076320f007816 */ /* 0x000fe40000000000 */
[----:B------:R-:W-:Y:S01]  /*6cca0*/  ISETP.LT.AND P2, PT, R56, UR28, !P1 ;  /* 0x0000001c38007c0c */ /* 0x000fe2000cf41270 */
[----:B0-----:R-:W-:-:S06]  /*6ccb0*/  IMAD.WIDE R8, R34, 0x2, R40 ;  /* 0x0000000222087825 */ /* 0x001fcc00078e0228 */
[----:B------:R0:W-:Y:S01]  /*6ccc0*/  @P3 STG.E.U16 desc[UR8][R8.64], R0 ;  /* 0x0000000008003986 */ /* 0x0001e2000c101508 */
[----:B------:R-:W-:Y:S01]  /*6ccd0*/  ISETP.LT.AND P3, PT, R58, UR28, !P1 ;  /* 0x0000001c3a007c0c */ /* 0x000fe2000cf61270 */
[C---:B------:R-:W-:Y:S02]  /*6cce0*/  IMAD.WIDE R14, R34.reuse, 0x2, R46 ;  /* 0x00000002220e7825 */ /* 0x040fe400078e022e */
[----:B------:R1:W-:Y:S04]  /*6ccf0*/  @P4 STG.E.U16 desc[UR8][R10.64], R5 ;  /* 0x000000050a004986 */ /* 0x0003e8000c101508 */
[----:B------:R-:W-:Y:S01]  /*6cd00*/  @P5 STG.E.U16 desc[UR8][R12.64], R32 ;  /* 0x000000200c005986 */ /* 0x000fe2000c101508 */
[----:B0-----:R-:W-:Y:S01]  /*6cd10*/  IMAD.WIDE R8, R34, 0x2, R48 ;  /* 0x0000000222087825 */ /* 0x001fe200078e0230 */
[----:B-1----:R-:W-:-:S02]  /*6cd20*/  PRMT R10, R35, 0x7632, R10 ;  /* 0x00007632230a7816 */ /* 0x002fc4000000000a */
[----:B------:R-:W-:Y:S04]  /*6cd30*/  @P6 STG.E.U16 desc[UR8][R14.64], R35 ;  /* 0x000000230e006986 */ /* 0x000fe8000c101508 */
[----:B------:R0:W-:Y:S04]  /*6cd40*/  @P2 STG.E.U16 desc[UR8][R8.64], R10 ;  /* 0x0000000a08002986 */ /* 0x0001e8000c101508 */
[----:B------:R-:W2:Y:S04]  /*6cd50*/  LDL.LU R5, [R1+0x6c4] ;  /* 0x0006c40001057983 */ /* 0x000ea80000300800 */
[----:B------:R-:W4:Y:S01]  /*6cd60*/  LDL.LU R6, [R1+0x6f4] ;  /* 0x0006f40001067983 */ /* 0x000f220000300800 */
[----:B0-----:R-:W-:Y:S01]  /*6cd70*/  IMAD.WIDE R8, R34, 0x2, R50 ;  /* 0x0000000222087825 */ /* 0x001fe200078e0232 */
[----:B------:R-:W-:-:S02]  /*6cd80*/  PRMT R15, R19, 0x7632, R15 ;  /* 0x00007632130f7816 */ /* 0x000fc4000000000f */
[----:B------:R-:W3:Y:S04]  /*6cd90*/  LDL.LU R19, [R1+0x29b4] ;  /* 0x0029b40001137983 */ /* 0x000ee80000300800 */
[----:B------:R0:W-:Y:S04]  /*6cda0*/  @P3 STG.E.U16 desc[UR8][R8.64], R4 ;  /* 0x0000000408003986 */ /* 0x0001e8000c101508 */
[----:B0-----:R-:W4:Y:S01]  /*6cdb0*/  LDL.LU R9, [R1+0x6d4] ;  /* 0x0006d40001097983 */ /* 0x001f220000300800 */
[----:B------:R-:W-:Y:S01]  /*6cdc0*/  ISETP.LT.AND P1, PT, R59, UR28, !P1 ;  /* 0x0000001c3b007c0c */ /* 0x000fe2000cf21270 */
[C---:B------:R-:W-:Y:S01]  /*6cdd0*/  VIADD R0, R34.reuse, UR4 ;  /* 0x0000000422007c36 */ /* 0x040fe20008000000 */
[----:B------:R-:W-:Y:S01]  /*6cde0*/  ISETP.LT.AND P5, PT, R61, UR28, !P0 ;  /* 0x0000001c3d007c0c */ /* 0x000fe2000c7a1270 */
[----:B------:R-:W-:Y:S01]  /*6cdf0*/  IMAD.WIDE R34, R34, 0x2, R52 ;  /* 0x0000000222227825 */ /* 0x000fe200078e0234 */
[----:B------:R-:W-:Y:S01]  /*6ce00*/  PRMT R14, R4, 0x7632, R14 ;  /* 0x00007632040e7816 */ /* 0x000fe2000000000e */
[----:B------:R-:W-:Y:S01]  /*6ce10*/  ULDC UR4, c[0x0][0x248] ;  /* 0x0000920000047ab9 */ /* 0x000fe20000000800 */
[----:B------:R-:W-:-:S02]  /*6ce20*/  ISETP.LT.AND P4, PT, R39, UR28, !P0 ;  /* 0x0000001c27007c0c */ /* 0x000fc4000c781270 */
[----:B------:R-:W-:Y:S01]  /*6ce30*/  ISETP.LT.AND P6, PT, R54, UR28, !P0 ;  /* 0x0000001c36007c0c */ /* 0x000fe2000c7c1270 */
[----:B------:R-:W-:-:S04]  /*6ce40*/  IMAD.WIDE R10, R0, 0x2, R2 ;  /* 0x00000002000a7825 */ /* 0x000fc800078e0202 */
[----:B------:R0:W-:Y:S01]  /*6ce50*/  @P1 STG.E.U16 desc[UR8][R34.64], R14 ;  /* 0x0000000e22001986 */ /* 0x0001e2000c101508 */
[----:B------:R-:W-:Y:S01]  /*6ce60*/  ISETP.LT.AND P2, PT, R7, UR28, !P0 ;  /* 0x0000001c07007c0c */ /* 0x000fe2000c741270 */
[----:B------:R-:W-:Y:S01]  /*6ce70*/  IMAD.WIDE R12, R0, 0x2, R16 ;  /* 0x00000002000c7825 */ /* 0x000fe200078e0210 */
[----:B------:R-:W-:Y:S01]  /*6ce80*/  ISETP.LT.AND P1, PT, R57, UR28, !P0 ;  /* 0x0000001c39007c0c */ /* 0x000fe2000c721270 */
[----:B0-----:R-:W3:Y:S04]  /*6ce90*/  LDL R34, [R1+0x295c] ;  /* 0x00295c0001227983 */ /* 0x001ee80000100800 */
[----:B------:R-:W3:Y:S04]  /*6cea0*/  LDL R35, [R1+0x2640] ;  /* 0x0026400001237983 */ /* 0x000ee80000100800 */
[----:B------:R0:W-:Y:S04]  /*6ceb0*/  STL [R1+0x29ac], R57 ;  /* 0x0029ac3901007387 */ /* 0x0001e80000100800 */
[----:B0-----:R-:W3:Y:S01]  /*6cec0*/  LDL.LU R57, [R1+0x704] ;  /* 0x0007040001397983 */ /* 0x001ee20000300800 */
[----:B--2---:R-:W-:-:S03]  /*6ced0*/  PRMT R4, R5, 0x7632, R4 ;  /* 0x0000763205047816 */ /* 0x004fc60000000004 */
[----:B----4-:R3:W-:Y:S04]  /*6cee0*/  @P5 STG.E.U16 desc[UR8][R10.64], R9 ;  /* 0x000000090a005986 */ /* 0x0107e8000c101508 */
[----:B------:R-:W-:Y:S01]  /*6cef0*/  @P4 STG.E.U16 desc[UR8][R12.64], R15 ;  /* 0x0000000f0c004986 */ /* 0x000fe2000c101508 */
[----:B---3--:R-:W-:-:S04]  /*6cf00*/  IMAD.WIDE R8, R0, 0x2, R18 ;  /* 0x0000000200087825 */ /* 0x008fc800078e0212 */
[C---:B------:R-:W-:Y:S01]  /*6cf10*/  IMAD.WIDE R10, R0.reuse, 0x2, R20 ;  /* 0x00000002000a7825 */ /* 0x040fe200078e0214 */
[----:B------:R0:W-:Y:S04]  /*6cf20*/  @P6 STG.E.U16 desc[UR8][R8.64], R5 ;  /* 0x0000000508006986 */ /* 0x0001e8000c101508 */
[----:B------:R1:W-:Y:S01]  /*6cf30*/  @P2 STG.E.U16 desc[UR8][R10.64], R4 ;  /* 0x000000040a002986 */ /* 0x0003e2000c101508 */
[----:B0-----:R-:W-:-:S03]  /*6cf40*/  IMAD.WIDE R8, R0, 0x2, R22 ;  /* 0x0000000200087825 */ /* 0x001fc600078e0216 */
[----:B------:R-:W2:Y:S01]  /*6cf50*/  LDL.LU R5, [R1+0x764] ;  /* 0x0007640001057983 */ /* 0x000ea20000300800 */
[----:B-1----:R-:W-:-:S03]  /*6cf60*/  PRMT R4, R6, 0x7632, R4 ;  /* 0x0000763206047816 */ /* 0x002fc60000000004 */
[----:B------:R0:W-:Y:S04]  /*6cf70*/  @P1 STG.E.U16 desc[UR8][R8.64], R6 ;  /* 0x0000000608001986 */ /* 0x0001e8000c101508 */
[----:B0-----:R-:W3:Y:S01]  /*6cf80*/  LDL.LU R6, [R1+0x29b0] ;  /* 0x0029b00001067983 */ /* 0x001ee20000300800 */
[----:B------:R-:W-:Y:S02]  /*6cf90*/  ISETP.LT.AND P4, PT, R34, UR28, !P0 ;  /* 0x0000001c22007c0c */ /* 0x000fe4000c781270 */
[----:B------:R-:W-:Y:S01]  /*6cfa0*/  ISETP.LT.AND P3, PT, R35, UR28, !P0 ;  /* 0x0000001c23007c0c */ /* 0x000fe2000c761270 */
[----:B------:R-:W-:-:S04]  /*6cfb0*/  IMAD.WIDE R10, R0, 0x2, R24 ;  /* 0x00000002000a7825 */ /* 0x000fc800078e0218 */
[----:B------:R-:W-:Y:S01]  /*6cfc0*/  IMAD.WIDE R12, R0, 0x2, R26 ;  /* 0x00000002000c7825 */ /* 0x000fe200078e021a */
[----:B------:R-:W-:-:S05]  /*6cfd0*/  PRMT R32, R57, 0x7632, R32 ;  /* 0x0000763239207816 */ /* 0x000fca0000000020 */
[----:B------:R0:W-:Y:S04]  /*6cfe0*/  @P4 STG.E.U16 desc[UR8][R10.64], R4 ;  /* 0x000000040a004986 */ /* 0x0001e8000c101508 */
[----:B------:R1:W-:Y:S01]  /*6cff0*/  @P3 STG.E.U16 desc[UR8][R12.64], R57 ;  /* 0x000000390c003986 */ /* 0x0003e2000c101508 */
[----:B------:R-:W-:-:S03]  /*6d000*/  ISETP.LT.AND P3, PT, R36, UR28, !P0 ;  /* 0x0000001c24007c0c */ /* 0x000fc6000c761270 */
[----:B0-----:R-:W4:Y:S04]  /*6d010*/  LDL.LU R11, [R1+0x724] ;  /* 0x00072400010b7983 */ /* 0x001f280000300800 */
[----:B-1----:R-:W2:Y:S01]  /*6d020*/  LDL.LU R57, [R1+0x784] ;  /* 0x0007840001397983 */ /* 0x002ea20000300800 */
[----:B---3--:R-:W-:-:S03]  /*6d030*/  VIADD R4, R6, 0x3b ;  /* 0x0000003b06047836 */ /* 0x008fc60000000000 */
[----:B------:R-:W3:Y:S04]  /*6d040*/  LDL.LU R6, [R1+0x794] ;  /* 0x0007940001067983 */ /* 0x000ee80000300800 */
[----:B------:R0:W-:Y:S04]  /*6d050*/  STL [R1+0x29a8], R36 ;  /* 0x0029a82401007387 */ /* 0x0001e80000100800 */
[----:B0-----:R-:W2:Y:S01]  /*6d060*/  LDL.LU R36, [R1+0x754] ;  /* 0x0007540001247983 */ /* 0x001ea20000300800 */
[----:B------:R-:W-:Y:S02]  /*6d070*/  ISETP.LT.AND P5, PT, R60, UR28, !P0 ;  /* 0x0000001c3c007c0c */ /* 0x000fe4000c7a1270 */
[----:B------:R-:W-:Y:S01]  /*6d080*/  ISETP.LT.AND P2, PT, R33, UR28, !P0 ;  /* 0x0000001c21007c0c */ /* 0x000fe2000c741270 */
[----:B------:R-:W-:Y:S01]  /*6d090*/  IMAD.WIDE R14, R0, 0x2, R28 ;  /* 0x00000002000e7825 */ /* 0x000fe200078e021c */
[----:B------:R-:W-:-:S03]  /*6d0a0*/  ISETP.LT.AND P4, PT, R38, UR28, !P0 ;  /* 0x0000001c26007c0c */ /* 0x000fc6000c781270 */
[----:B------:R-:W-:Y:S01]  /*6d0b0*/  IMAD.WIDE R8, R0, 0x2, R30 ;  /* 0x0000000200087825 */ /* 0x000fe200078e021e */
[----:B------:R-:W-:Y:S02]  /*6d0c0*/  ISETP.LT.AND P6, PT, R55, UR28, !P0 ;  /* 0x0000001c37007c0c */ /* 0x000fe4000c7c1270 */
[----:B------:R-:W-:-:S03]  /*6d0d0*/  ISETP.GE.AND P1, PT, R4, UR5, PT ;  /* 0x0000000504007c0c */ /* 0x000fc6000bf26270 */
[----:B------:R-:W-:Y:S01]  /*6d0e0*/  @P5 STG.E.U16 desc[UR8][R14.64], R32 ;  /* 0x000000200e005986 */ /* 0x000fe2000c101508 */
[----:B------:R-:W-:Y:S02]  /*6d0f0*/  ISETP.LT.AND P5, PT, R37, UR28, !P0 ;  /* 0x0000001c25007c0c */ /* 0x000fe4000c7a1270 */
[----:B----4-:R-:W-:Y:S01]  /*6d100*/  PRMT R4, R11, 0x7632, R4 ;  /* 0x000076320b047816 */ /* 0x010fe20000000004 */
[----:B------:R0:W-:Y:S01]  /*6d110*/  @P2 STG.E.U16 desc[UR8][R8.64], R11 ;  /* 0x0000000b08002986 */ /* 0x0001e2000c101508 */
[----:B------:R-:W-:Y:S01]  /*6d120*/  ISETP.LT.AND P2, PT, R56, UR28, !P0 ;  /* 0x0000001c38007c0c */ /* 0x000fe2000c741270 */
[----:B------:R-:W-:-:S04]  /*6d130*/  IMAD.WIDE R12, R0, 0x2, R44 ;  /* 0x00000002000c7825 */ /* 0x000fc800078e022c */
[----:B0-----:R-:W-:-:S04]  /*6d140*/  IMAD.WIDE R8, R0, 0x2, R40 ;  /* 0x0000000200087825 */ /* 0x001fc800078e0228 */
[----:B------:R-:W-:Y:S01]  /*6d150*/  IMAD.WIDE R10, R0, 0x2, R42 ;  /* 0x00000002000a7825 */ /* 0x000fe200078e022a */
[----:B------:R0:W-:Y:S01]  /*6d160*/  @P3 STG.E.U16 desc[UR8][R8.64], R4 ;  /* 0x0000000408003986 */ /* 0x0001e2000c101508 */
[----:B------:R-:W-:Y:S02]  /*6d170*/  ISETP.LT.AND P3, PT, R58, UR28, !P0 ;  /* 0x0000001c3a007c0c */ /* 0x000fe4000c761270 */
[----:B------:R-:W-:Y:S01]  /*6d180*/  IMAD.WIDE R14, R0, 0x2, R46 ;  /* 0x00000002000e7825 */ /* 0x000fe200078e022e */
[----:B------:R-:W-:-:S03]  /*6d190*/  ISETP.LT.AND P0, PT, R59, UR28, !P0 ;  /* 0x0000001c3b007c0c */ /* 0x000fc6000c701270 */
[----:B0-----:R-:W-:-:S04]  /*6d1a0*/  IMAD.WIDE R8, R0, 0x2, R48 ;  /* 0x0000000200087825 */ /* 0x001fc800078e0230 */
[----:B------:R-:W-:Y:S01]  /*6d1b0*/  VIADD R4, R0, UR4 ;  /* 0x0000000400047c36 */ /* 0x000fe20008000000 */
[----:B------:R-:W-:Y:S01]  /*6d1c0*/  ULDC UR4, c[0x0][0x248] ;  /* 0x0000920000047ab9 */ /* 0x000fe20000000800 */
[----:B--2---:R-:W-:Y:S01]  /*6d1d0*/  PRMT R32, R36, 0x7632, R32 ;  /* 0x0000763224207816 */ /* 0x004fe20000000020 */
[----:B------:R0:W-:Y:S04]  /*6d1e0*/  @P4 STG.E.U16 desc[UR8][R10.64], R36 ;  /* 0x000000240a004986 */ /* 0x0001e8000c101508 */
[----:B------:R1:W-:Y:S01]  /*6d1f0*/  @P5 STG.E.U16 desc[UR8][R12.64], R32 ;  /* 0x000000200c005986 */ /* 0x0003e2000c101508 */
[----:B------:R-:W-:-:S03]  /*6d200*/  ISETP.LT.AND P5, PT, R61, UR28, !P1 ;  /* 0x0000001c3d007c0c */ /* 0x000fc6000cfa1270 */
[----:B------:R2:W-:Y:S01]  /*6d210*/  @P6 STG.E.U16 desc[UR8][R14.64], R5 ;  /* 0x000000050e006986 */ /* 0x0005e2000c101508 */
[----:B0-----:R-:W-:-:S03]  /*6d220*/  PRMT R10, R5, 0x7632, R10 ;  /* 0x00007632050a7816 */ /* 0x001fc6000000000a */
[----:B------:R-:W4:Y:S04]  /*6d230*/  LDL R36, [R1+0x744] ;  /* 0x0007440001247983 */ /* 0x000f280000100800 */
[----:B------:R0:W-:Y:S01]  /*6d240*/  @P2 STG.E.U16 desc[UR8][R8.64], R10 ;  /* 0x0000000a08002986 */ /* 0x0001e2000c101508 */
[----:B-1----:R-:W-:-:S03]  /*6d250*/  IMAD.WIDE R12, R4, 0x2, R2 ;  /* 0x00000002040c7825 */ /* 0x002fc600078e0202 */
[----:B--2---:R-:W2:Y:S01]  /*6d260*/  LDL.LU R5, [R1+0x774] ;  /* 0x0007740001057983 */ /* 0x004ea20000300800 */
[----:B0-----:R-:W-:-:S04]  /*6d270*/  IMAD.WIDE R8, R0, 0x2, R50 ;  /* 0x0000000200087825 */ /* 0x001fc800078e0232 */
[----:B------:R-:W-:Y:S01]  /*6d280*/  IMAD.WIDE R10, R0, 0x2, R52 ;  /* 0x00000002000a7825 */ /* 0x000fe200078e0234 */
[----:B------:R-:W-:Y:S01]  /*6d290*/  PRMT R0, R57, 0x7632, R0 ;  /* 0x0000763239007816 */ /* 0x000fe20000000000 */
[----:B------:R0:W-:Y:S04]  /*6d2a0*/  @P3 STG.E.U16 desc[UR8][R8.64], R57 ;  /* 0x0000003908003986 */ /* 0x0001e8000c101508 */
[----:B------:R-:W-:Y:S04]  /*6d2b0*/  @P0 STG.E.U16 desc[UR8][R10.64], R0 ;  /* 0x000000000a000986 */ /* 0x000fe8000c101508 */
[----:B0-----:R-:W2:Y:S04]  /*6d2c0*/  LDL.LU R57, [R1+0x29ac] ;  /* 0x0029ac0001397983 */ /* 0x001ea80000300800 */
[----:B---3--:R0:W-:Y:S04]  /*6d2d0*/  @P5 STG.E.U16 desc[UR8][R12.64], R6 ;  /* 0x000000060c005986 */ /* 0x0081e8000c101508 */
[----:B0-----:R-:W3:Y:S01]  /*6d2e0*/  LDL.LU R13, [R1+0x7a4] ;  /* 0x0007a400010d7983 */ /* 0x001ee20000300800 */
[----:B------:R-:W-:-:S02]  /*6d2f0*/  ISETP.LT.AND P4, PT, R39, UR28, !P1 ;  /* 0x0000001c27007c0c */ /* 0x000fc4000cf81270 */
[----:B------:R-:W-:Y:S02]  /*6d300*/  ISETP.LT.AND P6, PT, R54, UR28, !P1 ;  /* 0x0000001c36007c0c */ /* 0x000fe4000cfc1270 */
[----:B------:R-:W-:Y:S01]  /*6d310*/  ISETP.LT.AND P2, PT, R7, UR28, !P1 ;  /* 0x0000001c07007c0c */ /* 0x000fe2000cf41270 */
[----:B------:R-:W-:Y:S01]  /*6d320*/  IMAD.WIDE R14, R4, 0x2, R16 ;  /* 0x00000002040e7825 */ /* 0x000fe200078e0210 */
[----:B------:R-:W-:Y:S02]  /*6d330*/  PRMT R32, R6, 0x7632, R32 ;  /* 0x0000763206207816 */ /* 0x000fe40000000020 */
[----:B------:R-:W3:Y:S01]  /*6d340*/  LDL.LU R6, [R1+0x734] ;  /* 0x0007340001067983 */ /* 0x000ee20000300800 */
[----:B------:R-:W-:-:S04]  /*6d350*/  IMAD.WIDE R8, R4, 0x2, R18 ;  /* 0x0000000204087825 */ /* 0x000fc800078e0212 */
[----:B------:R4:W-:Y:S01]  /*6d360*/  @P4 STG.E.U16 desc[UR8][R14.64], R32 ;  /* 0x000000200e004986 */ /* 0x0009e2000c101508 */
[----:B------:R-:W-:Y:S01]  /*6d370*/  IMAD.WIDE R10, R4, 0x2, R20 ;  /* 0x00000002040a7825 */ /* 0x000fe200078e0214 */
[----:B----4-:R-:W-:Y:S02]  /*6d380*/  PRMT R32, R36, 0x7632, R32 ;  /* 0x0000763224207816 */ /* 0x010fe40000000020 */
[----:B------:R-:W4:Y:S01]  /*6d390*/  LDL.LU R36, [R1+0x29a8] ;  /* 0x0029a80001247983 */ /* 0x000f220000300800 */
[----:B--2---:R-:W-:Y:S02]  /*6d3a0*/  ISETP.LT.AND P0, PT, R57, UR28, !P1 ;  /* 0x0000001c39007c0c */ /* 0x004fe4000cf01270 */
[----:B---3--:R-:W-:Y:S01]  /*6d3b0*/  PRMT R0, R13, 0x7632, R0 ;  /* 0x000076320d007816 */ /* 0x008fe20000000000 */
[----:B------:R0:W-:Y:S04]  /*6d3c0*/  @P6 STG.E.U16 desc[UR8][R8.64], R13 ;  /* 0x0000000d08006986 */ /* 0x0001e8000c101508 */
[----:B------:R1:W-:Y:S01]  /*6d3d0*/  @P2 STG.E.U16 desc[UR8][R10.64], R0 ;  /* 0x000000000a002986 */ /* 0x0003e2000c101508 */
[----:B0-----:R-:W-:Y:S01]  /*6d3e0*/  IMAD.WIDE R8, R4, 0x2, R22 ;  /* 0x0000000204087825 */ /* 0x001fe200078e0216 */
[----:B-1----:R-:W-:-:S04]  /*6d3f0*/  PRMT R0, R5, 0x7632, R0 ;  /* 0x0000763205007816 */ /* 0x002fc80000000000 */
[----:B------:R0:W-:Y:S04]  /*6d400*/  @P0 STG.E.U16 desc[UR8][R8.64], R5 ;  /* 0x0000000508000986 */ /* 0x0001e8000c101508 */
[----:B0-----:R-:W2:Y:S04]  /*6d410*/  LDL.LU R5, [R1+0x29a4] ;  /* 0x0029a40001057983 */ /* 0x001ea80000300800 */
[----:B------:R-:W3:Y:S04]  /*6d420*/  LDL.LU R8, [R1+0x744] ;  /* 0x0007440001087983 */ /* 0x000ee80000300800 */
[----:B------:R-:W2:Y:S01]  /*6d430*/  LDL R9, [R1+0x1164] ;  /* 0x0011640001097983 */ /* 0x000ea20000100800 */
[----:B------:R-:W-:-:S02]  /*6d440*/  ISETP.LT.AND P4, PT, R34, UR28, !P1 ;  /* 0x0000001c22007c0c */ /* 0x000fc4000cf81270 */
[----:B------:R-:W-:Y:S01]  /*6d450*/  ISETP.LT.AND P3, PT, R35, UR28, !P1 ;  /* 0x0000001c23007c0c */ /* 0x000fe2000cf61270 */
[----:B------:R-:W-:Y:S01]  /*6d460*/  IMAD.WIDE R10, R4, 0x2, R24 ;  /* 0x00000002040a7825 */ /* 0x000fe200078e0218 */
[----:B------:R-:W-:Y:S02]  /*6d470*/  ISETP.LT.AND P5, PT, R60, UR28, !P1 ;  /* 0x0000001c3c007c0c */ /* 0x000fe4000cfa1270 */
[----:B------:R-:W-:Y:S01]  /*6d480*/  ISETP.LT.AND P2, PT, R33, UR28, !P1 ;  /* 0x0000001c21007c0c */ /* 0x000fe2000cf41270 */
[----:B------:R-:W-:-:S06]  /*6d490*/  IMAD.WIDE R12, R4, 0x2, R26 ;  /* 0x00000002040c7825 */ /* 0x000fcc00078e021a */
[----:B------:R2:W-:Y:S01]  /*6d4a0*/  @P4 STG.E.U16 desc[UR8][R10.64], R0 ;  /* 0x000000000a004986 */ /* 0x0005e2000c101508 */
[----:B------:R-:W-:-:S03]  /*6d4b0*/  IMAD.WIDE R14, R4, 0x2, R28 ;  /* 0x00000002040e7825 */ /* 0x000fc600078e021c */
[----:B---3--:R0:W-:Y:S01]  /*6d4c0*/  @P3 STG.E.U16 desc[UR8][R12.64], R8 ;  /* 0x000000080c003986 */ /* 0x0081e2000c101508 */
[----:B----4-:R-:W-:Y:S01]  /*6d4d0*/  ISETP.LT.AND P3, PT, R36, UR28, !P1 ;  /* 0x0000001c24007c0c */ /* 0x010fe2000cf61270 */
[----:B--2---:R-:W-:Y:S02]  /*6d4e0*/  VIADD R0, R9, 0x3c ;  /* 0x0000003c09007836 */ /* 0x004fe40000000000 */
[----:B------:R1:W-:Y:S01]  /*6d4f0*/  @P5 STG.E.U16 desc[UR8][R14.64], R32 ;  /* 0x000000200e005986 */ /* 0x0003e2000c101508 */
[----:B0-----:R-:W-:Y:S02]  /*6d500*/  IMAD.WIDE R8, R4, 0x2, R30 ;  /* 0x0000000204087825 */ /* 0x001fe400078e021e */
[----:B------:R-:W-:Y:S02]  /*6d510*/  ISETP.GE.AND P0, PT, R0, UR5, PT ;  /* 0x0000000500007c0c */ /* 0x000fe4000bf06270 */
[----:B------:R-:W-:Y:S01]  /*6d520*/  PRMT R0, R6, 0x7632, R0 ;  /* 0x0000763206007816 */ /* 0x000fe20000000000 */
[----:B------:R0:W-:Y:S04]  /*6d530*/  @P2 STG.E.U16 desc[UR8][R8.64], R6 ;  /* 0x0000000608002986 */ /* 0x0001e8000c101508 */
[----:B-1----:R-:W2:Y:S04]  /*6d540*/  LDL R15, [R1+0x714] ;  /* 0x00071400010f7983 */ /* 0x002ea80000100800 */
[----:B------:R1:W-:Y:S01]  /*6d550*/  STL [R1+0x29a0], R36 ;  /* 0x0029a02401007387 */ /* 0x0003e20000100800 */
[----:B0-----:R-:W-:-:S05]  /*6d560*/  IMAD.WIDE R8, R4, 0x2, R40 ;  /* 0x0000000204087825 */ /* 0x001fca00078e0228 */
[----:B------:R0:W-:Y:S04]  /*6d570*/  @P3 STG.E.U16 desc[UR8][R8.64], R0 ;  /* 0x0000000008003986 */ /* 0x0001e8000c101508 */
[----:B-1----:R-:W3:Y:S04]  /*6d580*/  LDL.LU R36, [R1+0x6e4] ;  /* 0x0006e40001247983 */ /* 0x002ee80000300800 */
[----:B------:R-:W4:Y:S04]  /*6d590*/  LDL.LU R6, [R1+0x6d8] ;  /* 0x0006d80001067983 */ /* 0x000f280000300800 */
[----:B0-----:R-:W3:Y:S01]  /*6d5a0*/  LDL.LU R9, [R1+0x714] ;  /* 0x0007140001097983 */ /* 0x001ee20000300800 */
[----:B------:R-:W-:-:S02]  /*6d5b0*/  ISETP.LT.AND P4, PT, R38, UR28, !P1 ;  /* 0x0000001c26007c0c */ /* 0x000fc4000cf81270 */
[----:B------:R-:W-:Y:S02]  /*6d5c0*/  ISETP.LT.AND P5, PT, R37, UR28, !P1 ;  /* 0x0000001c25007c0c */ /* 0x000fe4000cfa1270 */
[----:B------:R-:W-:Y:S02]  /*6d5d0*/  ISETP.LT.AND P6, PT, R55, UR28, !P1 ;  /* 0x0000001c37007c0c */ /* 0x000fe4000cfc1270 */
[----:B------:R-:W-:Y:S01]  /*6d5e0*/  ISETP.LT.AND P2, PT, R56, UR28, !P1 ;  /* 0x0000001c38007c0c */ /* 0x000fe2000cf41270 */
[----:B------:R-:W-:Y:S01]  /*6d5f0*/  IMAD.WIDE R10, R4, 0x2, R42 ;  /* 0x00000002040a7825 */ /* 0x000fe200078e022a */
[----:B------:R-:W-:Y:S02]  /*6d600*/  ISETP.LT.AND P3, PT, R58, UR28, !P1 ;  /* 0x0000001c3a007c0c */ /* 0x000fe4000cf61270 */
[----:B------:R-:W-:Y:S01]  /*6d610*/  ISETP.LT.AND P1, PT, R59, UR28, !P1 ;  /* 0x0000001c3b007c0c */ /* 0x000fe2000cf21270 */
[----:B------:R-:W-:-:S04]  /*6d620*/  IMAD.WIDE R12, R4, 0x2, R44 ;  /* 0x00000002040c7825 */ /* 0x000fc800078e022c */
[C---:B------:R-:W-:Y:S01]  /*6d630*/  VIADD R0, R4.reuse, UR4 ;  /* 0x0000000404007c36 */ /* 0x040fe20008000000 */
[----:B------:R-:W-:Y:S01]  /*6d640*/  ULDC UR4, c[0x0][0x248] ;  /* 0x0000920000047ab9 */ /* 0x000fe20000000800 */
[----:B--2---:R-:W-:Y:S01]  /*6d650*/  PRMT R32, R15, 0x7632, R32 ;  /* 0x000076320f207816 */ /* 0x004fe20000000020 */
[----:B------:R-:W-:Y:S01]  /*6d660*/  IMAD.WIDE R14, R4, 0x2, R46 ;  /* 0x00000002040e7825 */ /* 0x000fe200078e022e */
[----:B---3--:R0:W-:Y:S04]  /*6d670*/  @P4 STG.E.U16 desc[UR8][R10.64], R9 ;  /* 0x000000090a004986 */ /* 0x0081e8000c101508 */
[----:B------:R-:W-:Y:S04]  /*6d680*/  @P5 STG.E.U16 desc[UR8][R12.64], R32 ;  /* 0x000000200c005986 */ /* 0x000fe8000c101508 */
[----:B------:R1:W-:Y:S01]  /*6d690*/  @P6 STG.E.U16 desc[UR8][R14.64], R36 ;  /* 0x000000240e006986 */ /* 0x0003e2000c101508 */
[----:B0-----:R-:W-:Y:S01]  /*6d6a0*/  PRMT R10, R36, 0x7632, R10 ;  /* 0x00007632240a7816 */ /* 0x001fe2000000000a */
[----:B------:R-:W-:Y:S01]  /*6d6b0*/  IMAD.WIDE R8, R4, 0x2, R48 ;  /* 0x0000000204087825 */ /* 0x000fe200078e0230 */
[----:B------:R-:W-:-:S04]  /*6d6c0*/  ISETP.LT.AND P6, PT, R54, UR28, !P0 ;  /* 0x0000001c36007c0c */ /* 0x000fc8000c7c1270 */
[----:B------:R0:W-:Y:S04]  /*6d6d0*/  @P2 STG.E.U16 desc[UR8][R8.64], R10 ;  /* 0x0000000a08002986 */ /* 0x0001e8000c101508 */
[----:B-1----:R-:W2:Y:S01]  /*6d6e0*/  LDL.LU R36, [R1+0x6f8] ;  /* 0x0006f80001247983 */ /* 0x002ea20000300800 */
[----:B------:R-:W-:-:S03]  /*6d6f0*/  IMAD.WIDE R14, R0, 0x2, R16 ;  /* 0x00000002000e7825 */ /* 0x000fc600078e0210 */
[----:B------:R1:W-:Y:S01]  /*6d700*/  STL [R1+0x2998], R54 ;  /* 0x0029983601007387 */ /* 0x0003e20000100800 */
[----:B0-----:R-:W-:-:S04]  /*6d710*/  IMAD.WIDE R8, R4, 0x2, R50 ;  /* 0x0000000204087825 */ /* 0x001fc800078e0232 */
[----:B------:R-:W-:Y:S01]  /*6d720*/  IMAD.WIDE R10, R4, 0x2, R52 ;  /* 0x00000002040a7825 */ /* 0x000fe200078e0234 */
[----:B------:R-:W-:Y:S01]  /*6d730*/  PRMT R4, R5, 0x7632, R4 ;  /* 0x0000763205047816 */ /* 0x000fe20000000004 */
[----:B-1----:R-:W3:Y:S04]  /*6d740*/  LDL R54, [R1+0x1164] ;  /* 0x0011640001367983 */ /* 0x002ee80000100800 */
[----:B------:R0:W-:Y:S04]  /*6d750*/  STL [R1+0x299c], R17 ;  /* 0x00299c1101007387 */ /* 0x0001e80000100800 */
[----:B------:R-:W-:Y:S04]  /*6d760*/  @P3 STG.E.U16 desc[UR8][R8.64], R5 ;  /* 0x0000000508003986 */ /* 0x000fe8000c101508 */
[----:B------:R1:W-:Y:S04]  /*6d770*/  @P1 STG.E.U16 desc[UR8][R10.64], R4 ;  /* 0x000000040a001986 */ /* 0x0003e8000c101508 */
[----:B0-----:R-:W3:Y:S04]  /*6d780*/  LDL.LU R17, [R1+0x708] ;  /* 0x0007080001117983 */ /* 0x001ee80000300800 */
[----:B-1----:R-:W3:Y:S01]  /*6d790*/  LDL.LU R11, [R1+0x6c8] ;  /* 0x0006c800010b7983 */ /* 0x002ee20000300800 */
[----:B------:R-:W-:-:S02]  /*6d7a0*/  ISETP.LT.AND P5, PT, R61, UR28, !P0 ;  /* 0x0000001c3d007c0c */ /* 0x000fc4000c7a1270 */
[----:B------:R-:W-:Y:S01]  /*6d7b0*/  ISETP.LT.AND P4, PT, R39, UR28, !P0 ;  /* 0x0000001c27007c0c */ /* 0x000fe2000c781270 */
[C---:B------:R-:W-:Y:S01]  /*6d7c0*/  IMAD.WIDE R12, R0.reuse, 0x2, R2 ;  /* 0x00000002000c7825 */ /* 0x040fe200078e0202 */
[----:B------:R-:W-:Y:S02]  /*6d7d0*/  ISETP.LT.AND P2, PT, R7, UR28, !P0 ;  /* 0x0000001c07007c0c */ /* 0x000fe4000c741270 */
[----:B------:R-:W-:Y:S01]  /*6d7e0*/  ISETP.LT.AND P3, PT, R57, UR28, !P0 ;  /* 0x0000001c39007c0c */ /* 0x000fe2000c761270 */
[----:B------:R-:W-:Y:S01]  /*6d7f0*/  IMAD.WIDE R4, R0, 0x2, R18 ;  /* 0x0000000200047825 */ /* 0x000fe200078e0212 */
[----:B----4-:R-:W-:Y:S01]  /*6d800*/  PRMT R32, R6, 0x7632, R32 ;  /* 0x0000763206207816 */ /* 0x010fe20000000020 */
[----:B------:R-:W4:Y:S02]  /*6d810*/  LDL.LU R7, [R1+0x728] ;  /* 0x0007280001077983 */ /* 0x000f240000300800 */
[----:B------:R-:W-:Y:S02]  /*6d820*/  IMAD.WIDE R8, R0, 0x2, R20 ;  /* 0x0000000200087825 */ /* 0x000fe400078e0214 */
[----:B------:R0:W-:Y:S04]  /*6d830*/  @P5 STG.E.U16 desc[UR8][R12.64], R6 ;  /* 0x000000060c005986 */ /* 0x0001e8000c101508 */
[----:B------:R2:W-:Y:S04]  /*6d840*/  @P4 STG.E.U16 desc[UR8][R14.64], R32 ;  /* 0x000000200e004986 */ /* 0x0005e8000c101508 */
[----:B0-----:R-:W4:Y:S01]  /*6d850*/  LDL.LU R6, [R1+0x758] ;  /* 0x0007580001067983 */ /* 0x001f220000300800 */
[----:B--2---:R-:W-:-:S02]  /*6d860*/  PRMT R14, R36, 0x7632, R14 ;  /* 0x00007632240e7816 */ /* 0x004fc4000000000e */
[----:B---3--:R-:W-:Y:S01]  /*6d870*/  PRMT R10, R11, 0x7632, R10 ;  /* 0x000076320b0a7816 */ /* 0x008fe2000000000a */
[----:B------:R0:W-:Y:S04]  /*6d880*/  @P6 STG.E.U16 desc[UR8][R4.64], R11 ;  /* 0x0000000b04006986 */ /* 0x0001e8000c101508 */
[----:B------:R-:W-:Y:S01]  /*6d890*/  @P2 STG.E.U16 desc[UR8][R8.64], R10 ;  /* 0x0000000a08002986 */ /* 0x000fe2000c101508 */
[----:B0-----:R-:W-:-:S05]  /*6d8a0*/  IMAD.WIDE R4, R0, 0x2, R22 ;  /* 0x0000000200047825 */ /* 0x001fca00078e0216 */
[----:B------:R0:W-:Y:S04]  /*6d8b0*/  @P3 STG.E.U16 desc[UR8][R4.64], R36 ;  /* 0x0000002404003986 */ /* 0x0001e8000c101508 */
[----:B0-----:R-:W2:Y:S01]  /*6d8c0*/  LDL.LU R36, [R1+0x29a0] ;  /* 0x0029a00001247983 */ /* 0x001ea20000300800 */
[----:B------:R-:W-:Y:S02]  /*6d8d0*/  ISETP.LT.AND P5, PT, R34, UR28, !P0 ;  /* 0x0000001c22007c0c */ /* 0x000fe4000c7a1270 */
[----:B------:R-:W-:Y:S02]  /*6d8e0*/  ISETP.LT.AND P4, PT, R35, UR28, !P0 ;  /* 0x0000001c23007c0c */ /* 0x000fe4000c781270 */
[----:B------:R-:W-:Y:S01]  /*6d8f0*/  ISETP.LT.AND P6, PT, R60, UR28, !P0 ;  /* 0x0000001c3c007c0c */ /* 0x000fe2000c7c1270 */
[----:B------:R-:W-:Y:S01]  /*6d900*/  IMAD.WIDE R8, R0, 0x2, R24 ;  /* 0x0000000200087825 */ /* 0x000fe200078e0218 */
[----:B------:R-:W-:-:S02]  /*6d910*/  ISETP.LT.AND P1, PT, R33, UR28, !P0 ;  /* 0x0000001c21007c0c */ /* 0x000fc4000c721270 */
[----:B------:R-:W-:Y:S01]  /*6d920*/  PRMT R15, R17, 0x7632, R15 ;  /* 0x00007632110f7816 */ /* 0x000fe2000000000f */
[----:B------:R-:W-:-:S04]  /*6d930*/  IMAD.WIDE R10, R0, 0x2, R26 ;  /* 0x00000002000a7825 */ /* 0x000fc800078e021a */
[C---:B------:R-:W-:Y:S01]  /*6d940*/  IMAD.WIDE R12, R0.reuse, 0x2, R28 ;  /* 0x00000002000c7825 */ /* 0x040fe200078e021c */
[----:B------:R0:W-:Y:S04]  /*6d950*/  @P5 STG.E.U16 desc[UR8][R8.64], R14 ;  /* 0x0000000e08005986 */ /* 0x0001e8000c101508 */
[----:B------:R1:W-:Y:S01]  /*6d960*/  @P4 STG.E.U16 desc[UR8][R10.64], R17 ;  /* 0x000000110a004986 */ /* 0x0003e2000c101508 */
[----:B------:R-:W-:-:S03]  /*6d970*/  IMAD.WIDE R4, R0, 0x2, R30 ;  /* 0x0000000200047825 */ /* 0x000fc600078e021e */
[----:B------:R-:W-:Y:S04]  /*6d980*/  @P6 STG.E.U16 desc[UR8][R12.64], R15 ;  /* 0x0000000f0c006986 */ /* 0x000fe8000c101508 */
[----:B----4-:R3:W-:Y:S01]  /*6d990*/  @P1 STG.E.U16 desc[UR8][R4.64], R7 ;  /* 0x0000000704001986 */ /* 0x0107e2000c101508 */
[----:B0-----:R-:W-:Y:S01]  /*6d9a0*/  PRMT R14, R7, 0x7632, R14 ;  /* 0x00007632070e7816 */ /* 0x001fe2000000000e */
[----:B------:R-:W-:Y:S02]  /*6d9b0*/  VIADD R8, R54, 0x3d ;  /* 0x0000003d36087836 */ /* 0x000fe40000000000 */
[----:B-1----:R-:W4:Y:S04]  /*6d9c0*/  LDL.LU R17, [R1+0x788] ;  /* 0x0007880001117983 */ /* 0x002f280000300800 */
[----:B------:R-:W4:Y:S01]  /*6d9d0*/  LDL R54, [R1+0x798] ;  /* 0x0007980001367983 */ /* 0x000f220000100800 */
[----:B---3--:R-:W-:Y:S01]  /*6d9e0*/  IMAD.WIDE R4, R0, 0x2, R40 ;  /* 0x0000000200047825 */ /* 0x008fe200078e0228 */
[----:B--2---:R-:W-:-:S13]  /*6d9f0*/  ISETP.LT.AND P6, PT, R36, UR28, !P0 ;  /* 0x0000001c24007c0c */ /* 0x004fda000c7c1270 */
[----:B------:R0:W-:Y:S04]  /*6da00*/  @P6 STG.E.U16 desc[UR8][R4.64], R14 ;  /* 0x0000000e04006986 */ /* 0x0001e8000c101508 */
[----:B0-----:R-:W2:Y:S01]  /*6da10*/  LDL.LU R5, [R1+0x768] ;  /* 0x0007680001057983 */ /* 0x001ea20000300800 */
[----:B------:R-:W-:Y:S02]  /*6da20*/  ISETP.LT.AND P3, PT, R38, UR28, !P0 ;  /* 0x0000001c26007c0c */ /* 0x000fe4000c761270 */
[----:B------:R-:W-:Y:S02]  /*6da30*/  ISETP.LT.AND P4, PT, R37, UR28, !P0 ;  /* 0x0000001c25007c0c */ /* 0x000fe4000c781270 */
[----:B------:R-:W-:Y:S01]  /*6da40*/  ISETP.GE.AND P2, PT, R8, UR5, PT ;  /* 0x0000000508007c0c */ /* 0x000fe2000bf46270 */
[----:B------:R-:W-:Y:S01]  /*6da50*/  IMAD.WIDE R8, R0, 0x2, R42 ;  /* 0x0000000200087825 */ /* 0x000fe200078e022a */
[----:B------:R-:W-:-:S02]  /*6da60*/  ISETP.LT.AND P5, PT, R55, UR28, !P0 ;  /* 0x0000001c37007c0c */ /* 0x000fc4000c7a1270 */
[----:B------:R-:W-:Y:S01]  /*6da70*/  PRMT R15, R6, 0x7632, R15 ;  /* 0x00007632060f7816 */ /* 0x000fe2000000000f */
[----:B------:R-:W-:Y:S01]  /*6da80*/  IMAD.WIDE R10, R0, 0x2, R44 ;  /* 0x00000002000a7825 */ /* 0x000fe200078e022c */
[----:B------:R-:W-:-:S03]  /*6da90*/  ISETP.LT.AND P1, PT, R56, UR28, !P0 ;  /* 0x0000001c38007c0c */ /* 0x000fc6000c721270 */
[----:B------:R0:W-:Y:S01]  /*6daa0*/  @P3 STG.E.U16 desc[UR8][R8.64], R6 ;  /* 0x0000000608003986 */ /* 0x0001e2000c101508 */
[----:B------:R-:W-:-:S03]  /*6dab0*/  IMAD.WIDE R12, R0, 0x2, R46 ;  /* 0x00000002000c7825 */ /* 0x000fc600078e022e */
[----:B------:R2:W-:Y:S01]  /*6dac0*/  @P4 STG.E.U16 desc[UR8][R10.64], R15 ;  /* 0x0000000f0a004986 */ /* 0x0005e2000c101508 */
[----:B------:R-:W-:Y:S02]  /*6dad0*/  ISETP.LT.AND P4, PT, R58, UR28, !P0 ;  /* 0x0000001c3a007c0c */ /* 0x000fe4000c781270 */
[----:B------:R-:W-:Y:S01]  /*6dae0*/  ISETP.LT.AND P0, PT, R59, UR28, !P0 ;  /* 0x0000001c3b007c0c */ /* 0x000fe2000c701270 */
[C---:B0-----:R-:W-:Y:S01]  /*6daf0*/  IMAD.WIDE R8, R0.reuse, 0x2, R48 ;  /* 0x0000000200087825 */ /* 0x041fe200078e0230 */
[----:B------:R-:W3:Y:S03]  /*6db00*/  LDL R6, [R1+0x778] ;  /* 0x0007780001067983 */ /* 0x000ee60000100800 */
[C---:B------:R-:W-:Y:S01]  /*6db10*/  VIADD R14, R0.reuse, UR4 ;  /* 0x00000004000e7c36 */ /* 0x040fe20008000000 */
[----:B------:R-:W3:Y:S01]  /*6db20*/  LDL.LU R7, [R1+0x7a8] ;  /* 0x0007a80001077983 */ /* 0x000ee20000300800 */
[----:B------:R-:W-:Y:S01]  /*6db30*/  ISETP.LT.AND P3, PT, R39, UR28, !P2 ;  /* 0x0000001c27007c0c */ /* 0x000fe2000d761270 */
[----:B------:R-:W-:Y:S01]  /*6db40*/  ULDC UR4, c[0x0][0x248] ;  /* 0x0000920000047ab9 */ /* 0x000fe20000000800 */
[----:B--2---:R-:W-:Y:S01]  /*6db50*/  PRMT R10, R5, 0x7632, R10 ;  /* 0x00007632050a7816 */ /* 0x004fe2000000000a */
[----:B------:R0:W-:Y:S04]  /*6db60*/  @P5 STG.E.U16 desc[UR8][R12.64], R5 ;  /* 0x000000050c005986 */ /* 0x0001e8000c101508 */
[----:B------:R1:W-:Y:S01]  /*6db70*/  @P1 STG.E.U16 desc[UR8][R8.64], R10 ;  /* 0x0000000a08001986 */ /* 0x0003e2000c101508 */
[----:B0-----:R-:W-:-:S03]  /*6db80*/  IMAD.WIDE R4, R0, 0x2, R50 ;  /* 0x0000000200047825 */ /* 0x001fc600078e0232 */
[----:B------:R-:W2:Y:S01]  /*6db90*/  LDL R13, [R1+0x1164] ;  /* 0x00116400010d7983 */ /* 0x000ea20000100800 */
[----:B-1----:R-:W-:Y:S01]  /*6dba0*/  IMAD.WIDE R8, R0, 0x2, R52 ;  /* 0x0000000200087825 */ /* 0x002fe200078e0234 */
[----:B----4-:R-:W-:Y:S02]  /*6dbb0*/  PRMT R0, R17, 0x7632, R0 ;  /* 0x0000763211007816 */ /* 0x010fe40000000000 */
[----:B------:R0:W-:Y:S01]  /*6dbc0*/  @P4 STG.E.U16 desc[UR8][R4.64], R17 ;  /* 0x0000001104004986 */ /* 0x0001e2000c101508 */
[----:B------:R-:W-:-:S03]  /*6dbd0*/  PRMT R12, R54, 0x7632, R12 ;  /* 0x00007632360c7816 */ /* 0x000fc6000000000c */
[----:B------:R1:W-:Y:S04]  /*6dbe0*/  @P0 STG.E.U16 desc[UR8][R8.64], R0 ;  /* 0x0000000008000986 */ /* 0x0003e8000c101508 */
[----:B0-----:R-:W4:Y:S04]  /*6dbf0*/  LDL.LU R17, [R1+0x299c] ;  /* 0x00299c0001117983 */ /* 0x001f280000300800 */
[----:B------:R-:W2:Y:S04]  /*6dc00*/  LDL.LU R54, [R1+0x2998] ;  /* 0x0029980001367983 */ /* 0x000ea80000300800 */
[----:B-1----:R-:W2:Y:S04]  /*6dc10*/  LDL.LU R8, [R1+0x798] ;  /* 0x0007980001087983 */ /* 0x002ea80000300800 */
[----:B------:R-:W2:Y:S01]  /*6dc20*/  LDL R9, [R1+0x2964] ;  /* 0x0029640001097983 */ /* 0x000ea20000100800 */
[----:B------:R-:W-:Y:S01]  /*6dc30*/  ISETP.LT.AND P5, PT, R61, UR28, !P2 ;  /* 0x0000001c3d007c0c */ /* 0x000fe2000d7a1270 */
[----:B------:R-:W-:Y:S01]  /*6dc40*/  IMAD.WIDE R10, R14, 0x2, R2 ;  /* 0x000000020e0a7825 */ /* 0x000fe200078e0202 */
[----:B---3--:R-:W-:-:S02]  /*6dc50*/  PRMT R15, R7, 0x7632, R15 ;  /* 0x00007632070f7816 */ /* 0x008fc4000000000f */
[----:B------:R-:W-:Y:S02]  /*6dc60*/  ISETP.LT.AND P6, PT, R34, UR28, !P2 ;  /* 0x0000001c22007c0c */ /* 0x000fe4000d7c1270 */
[----:B------:R-:W3:Y:S01]  /*6dc70*/  LDL.LU R34, [R1+0x718] ;  /* 0x0007180001227983 */ /* 0x000ee20000300800 */
[----:B------:R-:W-:-:S03]  /*6dc80*/  PRMT R32, R6, 0x7632, R32 ;  /* 0x0000763206207816 */ /* 0x000fc60000000020 */
[----:B------:R-:W3:Y:S01]  /*6dc90*/  LDL.LU R6, [R1+0x2994] ;  /* 0x0029940001067983 */ /* 0x000ee20000300800 */
[----:B----4-:R-:W-:Y:S01]  /*6dca0*/  IMAD.WIDE R4, R14, 0x2, R16 ;  /* 0x000000020e047825 */ /* 0x010fe200078e0210 */
[----:B--2---:R-:W-:Y:S02]  /*6dcb0*/  ISETP.LT.AND P4, PT, R54, UR28, !P2 ;  /* 0x0000001c36007c0c */ /* 0x004fe4000d781270 */
[----:B------:R0:W-:Y:S01]  /*6dcc0*/  @P5 STG.E.U16 desc[UR8][R10.64], R8 ;  /* 0x000000080a005986 */ /* 0x0001e2000c101508 */
[----:B------:R-:W-:-:S03]  /*6dcd0*/  ISETP.LT.AND P5, PT, R9, UR28, !P2 ;  /* 0x0000001c09007c0c */ /* 0x000fc6000d7a1270 */
[----:B------:R1:W-:Y:S01]  /*6dce0*/  @P3 STG.E.U16 desc[UR8][R4.64], R12 ;  /* 0x0000000c04003986 */ /* 0x0003e2000c101508 */
[----:B0-----:R-:W-:-:S04]  /*6dcf0*/  IMAD.WIDE R8, R14, 0x2, R20 ;  /* 0x000000020e087825 */ /* 0x001fc800078e0214 */
[----:B-1----:R-:W-:-:S05]  /*6dd00*/  IMAD.WIDE R4, R14, 0x2, R18 ;  /* 0x000000020e047825 */ /* 0x002fca00078e0212 */
[----:B------:R0:W-:Y:S04]  /*6dd10*/  @P4 STG.E.U16 desc[UR8][R4.64], R7 ;  /* 0x0000000704004986 */ /* 0x0001e8000c101508 */
[----:B------:R1:W-:Y:S04]  /*6dd20*/  @P5 STG.E.U16 desc[UR8][R8.64], R15 ;  /* 0x0000000f08005986 */ /* 0x0003e8000c101508 */
[----:B0-----:R-:W2:Y:S04]  /*6dd30*/  LDL.LU R7, [R1+0x2990] ;  /* 0x0029900001077983 */ /* 0x001ea80000300800 */
[----:B------:R-:W4:Y:S04]  /*6dd40*/  LDL.LU R5, [R1+0x778] ;  /* 0x0007780001057983 */ /* 0x000f280000300800 */
[----:B-1----:R-:W3:Y:S04]  /*6dd50*/  LDL.LU R8, [R1+0x748] ;  /* 0x0007480001087983 */ /* 0x002ee80000300800 */
[----:B------:R-:W2:Y:S01]  /*6dd60*/  LDL.LU R9, [R1+0x1164] ;  /* 0x0011640001097983 */ /* 0x000ea20000300800 */
[----:B------:R-:W-:-:S02]  /*6dd70*/  ISETP.LT.AND P3, PT, R57, UR28, !P2 ;  /* 0x0000001c39007c0c */ /* 0x000fc4000d761270 */
[----:B------:R-:W-:Y:S01]  /*6dd80*/  ISETP.LT.AND P1, PT, R35, UR28, !P2 ;  /* 0x0000001c23007c0c */ /* 0x000fe2000d721270 */
[----:B------:R-:W-:-:S04]  /*6dd90*/  IMAD.WIDE R10, R14, 0x2, R22 ;  /* 0x000000020e0a7825 */ /* 0x000fc800078e0216 */
[----:B------:R-:W-:Y:S02]  /*6dda0*/  VIADD R0, R13, 0x3e ;  /* 0x0000003e0d007836 */ /* 0x000fe40000000000 */
[----:B------:R-:W-:-:S04]  /*6ddb0*/  IMAD.WIDE R12, R14, 0x2, R24 ;  /* 0x000000020e0c7825 */ /* 0x000fc800078e0218 */
[----:B----4-:R0:W-:Y:S04]  /*6ddc0*/  @P3 STG.E.U16 desc[UR8][R10.64], R5 ;  /* 0x000000050a003986 */ /* 0x0101e8000c101508 */
[----:B------:R1:W-:Y:S01]  /*6ddd0*/  @P6 STG.E.U16 desc[UR8][R12.64], R32 ;  /* 0x000000200c006986 */ /* 0x0003e2000c101508 */
[----:B--2---:R-:W-:Y:S02]  /*6dde0*/  VIADD R15, R9, 0x3f ;  /* 0x0000003f090f7836 */ /* 0x004fe40000000000 */
[----:B0-----:R-:W-:Y:S01]  /*6ddf0*/  IMAD.WIDE R4, R14, 0x2, R26 ;  /* 0x000000020e047825 */ /* 0x001fe200078e021a */
[----:B-1----:R-:W2:Y:S04]  /*6de00*/  LDL R13, [R1+0x738] ;  /* 0x00073800010d7983 */ /* 0x002ea80000100800 */
[----:B---3--:R0:W-:Y:S01]  /*6de10*/  @P1 STG.E.U16 desc[UR8][R4.64], R8 ;  /* 0x0000000804001986 */ /* 0x0081e2000c101508 */
[----:B------:R-:W-:-:S03]  /*6de20*/  ISETP.GE.AND P1, PT, R15, UR5, PT ;  /* 0x000000050f007c0c */ /* 0x000fc6000bf26270 */
[----:B------:R-:W3:Y:S01]  /*6de30*/  LDL.LU R15, [R1+0x738] ;  /* 0x00073800010f7983 */ /* 0x000ee20000300800 */
[----:B------:R-:W-:Y:S02]  /*6de40*/  ISETP.LT.AND P3, PT, R60, UR28, !P2 ;  /* 0x0000001c3c007c0c */ /* 0x000fe4000d761270 */
[----:B------:R-:W-:Y:S02]  /*6de50*/  ISETP.LT.AND P4, PT, R33, UR28, !P2 ;  /* 0x0000001c21007c0c */ /* 0x000fe4000d781270 */
[----:B------:R-:W-:Y:S02]  /*6de60*/  ISETP.LT.AND P5, PT, R36, UR28, !P2 ;  /* 0x0000001c24007c0c */ /* 0x000fe4000d7a1270 */
[----:B------:R-:W-:Y:S01]  /*6de70*/  ISETP.LT.AND P6, PT, R38, UR28, !P2 ;  /* 0x0000001c26007c0c */ /* 0x000fe2000d7c1270 */
[----:B0-----:R-:W-:Y:S01]  /*6de80*/  IMAD.WIDE R4, R14, 0x2, R28 ;  /* 0x000000020e047825 */ /* 0x001fe200078e021c */
[----:B------:R-:W-:Y:S01]  /*6de90*/  ISETP.GE.AND P0, PT, R0, UR5, PT ;  /* 0x0000000500007c0c */ /* 0x000fe2000bf06270 */
[----:B------:R-:W-:Y:S01]  /*6dea0*/  ULDC UR5, c[0x0][0x248] ;  /* 0x0000920000057ab9 */ /* 0x000fe20000000800 */
[----:B------:R-:W-:Y:S01]  /*6deb0*/  PRMT R0, R8, 0x7632, R0 ;  /* 0x0000763208007816 */ /* 0x000fe20000000000 */
[----:B------:R-:W-:-:S04]  /*6dec0*/  IMAD.WIDE R8, R14, 0x2, R30 ;  /* 0x000000020e087825 */ /* 0x000fc800078e021e */
[C---:B------:R-:W-:Y:S01]  /*6ded0*/  IMAD.WIDE R10, R14.reuse, 0x2, R40 ;  /* 0x000000020e0a7825 */ /* 0x040fe200078e0228 */
[----:B------:R0:W-:Y:S01]  /*6dee0*/  @P3 STG.E.U16 desc[UR8][R4.64], R0 ;  /* 0x0000000004003986 */ /* 0x0001e2000c101508 */
[----:B------:R-:W-:Y:S02]  /*6def0*/  ISETP.LT.AND P3, PT, R37, UR28, !P2 ;  /* 0x0000001c25007c0c */ /* 0x000fe4000d761270 */
[----:B0-----:R-:W-:Y:S01]  /*6df00*/  VIADD R4, R14, UR4 ;  /* 0x000000040e047c36 */ /* 0x001fe20008000000 */
[----:B------:R-:W-:-:S03]  /*6df10*/  PRMT R5, R34, 0x7632, R5 ;  /* 0x0000763222057816 */ /* 0x000fc60000000005 */
[----:B------:R-:W-:Y:S01]  /*6df20*/  VIADD R0, R4, UR5 ;  /* 0x0000000504007c36 */ /* 0x000fe20008000000 */
[----:B--2---:R-:W-:Y:S01]  /*6df30*/  PRMT R32, R13, 0x7632, R32 ;  /* 0x000076320d207816 */ /* 0x004fe20000000020 */
[----:B------:R-:W-:Y:S01]  /*6df40*/  IMAD.WIDE R12, R14, 0x2, R42 ;  /* 0x000000020e0c7825 */ /* 0x000fe200078e022a */
[----:B---3--:R0:W-:Y:S01]  /*6df50*/  @P4 STG.E.U16 desc[UR8][R8.64], R15 ;  /* 0x0000000f08004986 */ /* 0x0081e2000c101508 */
[----:B------:R-:W-:-:S03]  /*6df60*/  ISETP.LT.AND P4, PT, R55, UR28, !P2 ;  /* 0x0000001c37007c0c */ /* 0x000fc6000d781270 */
[----:B------:R1:W-:Y:S01]  /*6df70*/  @P5 STG.E.U16 desc[UR8][R10.64], R32 ;  /* 0x000000200a005986 */ /* 0x0003e2000c101508 */
[----:B------:R-:W-:-:S03]  /*6df80*/  ISETP.LT.AND P5, PT, R56, UR28, !P2 ;  /* 0x0000001c38007c0c */ /* 0x000fc6000d7a1270 */
[----:B------:R2:W-:Y:S01]  /*6df90*/  @P6 STG.E.U16 desc[UR8][R12.64], R34 ;  /* 0x000000220c006986 */ /* 0x0005e2000c101508 */
[----:B------:R-:W-:Y:S01]  /*6dfa0*/  ISETP.LT.AND P6, PT, R58, UR28, !P2 ;  /* 0x0000001c3a007c0c */ /* 0x000fe2000d7c1270 */
[----:B0-----:R-:W-:-:S04]  /*6dfb0*/  IMAD.WIDE R8, R14, 0x2, R44 ;  /* 0x000000020e087825 */ /* 0x001fc800078e022c */
[----:B-1----:R-:W-:Y:S01]  /*6dfc0*/  IMAD.WIDE R10, R14, 0x2, R46 ;  /* 0x000000020e0a7825 */ /* 0x002fe200078e022e */
[----:B--2---:R-:W2:Y:S04]  /*6dfd0*/  LDL.LU R34, [R1+0x6e8] ;  /* 0x0006e80001227983 */ /* 0x004ea80000300800 */
[----:B------:R-:W3:Y:S04]  /*6dfe0*/  LDL.LU R13, [R1+0x6cc] ;  /* 0x0006cc00010d7983 */ /* 0x000ee80000300800 */
[----:B------:R0:W-:Y:S04]  /*6dff0*/  STL [R1+0x2998], R47 ;  /* 0x0029982f01007387 */ /* 0x0001e80000100800 */
[----:B0-----:R-:W4:Y:S04]  /*6e000*/  LDL.LU R47, [R1+0x6fc] ;  /* 0x0006fc00012f7983 */ /* 0x001f280000300800 */
[----:B------:R0:W-:Y:S04]  /*6e010*/  STL [R1+0x2994], R0 ;  /* 0x0029940001007387 */ /* 0x0001e80000100800 */
[----:B0-----:R-:W3:Y:S04]  /*6e020*/  LDL.LU R0, [R1+0x6dc] ;  /* 0x0006dc0001007983 */ /* 0x001ee80000300800 */
[----:B------:R0:W-:Y:S01]  /*6e030*/  STL [R1+0x2990], R7 ;  /* 0x0029900701007387 */ /* 0x0001e20000100800 */
[----:B------:R-:W-:-:S03]  /*6e040*/  ISETP.LT.AND P2, PT, R59, UR28, !P2 ;  /* 0x0000001c3b007c0c */ /* 0x000fc6000d741270 */
[----:B0-----:R-:W4:Y:S04]  /*6e050*/  LDL.LU R7, [R1+0x2964] ;  /* 0x0029640001077983 */ /* 0x001f280000300800 */
[----:B------:R-:W4:Y:S04]  /*6e060*/  LDL.LU R32, [R1+0x295c] ;  /* 0x00295c0001207983 */ /* 0x000f280000300800 */
[----:B------:R0:W-:Y:S01]  /*6e070*/  @P3 STG.E.U16 desc[UR8][R8.64], R5 ;  /* 0x0000000508003986 */ /* 0x0001e2000c101508 */
[----:B------:R-:W-:Y:S01]  /*6e080*/  PRMT R12, R6, 0x7632, R12 ;  /* 0x00007632060c7816 */ /* 0x000fe2000000000c */
[----:B0-----:R-:W-:-:S02]  /*6e090*/  IMAD.WIDE R8, R14, 0x2, R50 ;  /* 0x000000020e087825 */ /* 0x001fc400078e0232 */
[----:B--2---:R0:W-:Y:S01]  /*6e0a0*/  @P4 STG.E.U16 desc[UR8][R10.64], R34 ;  /* 0x000000220a004986 */ /* 0x0041e2000c101508 */
[----:B------:R-:W-:Y:S02]  /*6e0b0*/  PRMT R5, R34, 0x7632, R5 ;  /* 0x0000763222057816 */ /* 0x000fe40000000005 */
[----:B------:R-:W-:Y:S01]  /*6e0c0*/  ISETP.LT.AND P4, PT, R61, UR28, !P0 ;  /* 0x0000001c3d007c0c */ /* 0x000fe2000c781270 */
[C---:B0-----:R-:W-:Y:S01]  /*6e0d0*/  IMAD.WIDE R10, R14.reuse, 0x2, R48 ;  /* 0x000000020e0a7825 */ /* 0x041fe200078e0230 */
[----:B------:R-:W2:Y:S01]  /*6e0e0*/  LDL.LU R34, [R1+0x72c] ;  /* 0x00072c0001227983 */ /* 0x000ea20000300800 */
[----:B------:R-:W-:Y:S02]  /*6e0f0*/  ISETP.LT.AND P3, PT, R39, UR28, !P0 ;  /* 0x0000001c27007c0c */ /* 0x000fe4000c761270 */
[----:B------:R-:W-:Y:S01]  /*6e100*/  IMAD.WIDE R14, R14, 0x2, R52 ;  /* 0x000000020e0e7825 */ /* 0x000fe200078e0234 */
[----:B------:R0:W-:Y:S01]  /*6e110*/  @P5 STG.E.U16 desc[UR8][R10.64], R5 ;  /* 0x000000050a005986 */ /* 0x0001e2000c101508 */
[----:B------:R-:W-:-:S03]  /*6e120*/  ISETP.LT.AND P5, PT, R54, UR28, !P0 ;  /* 0x0000001c36007c0c */ /* 0x000fc6000c7a1270 */
[----:B------:R-:W-:Y:S04]  /*6e130*/  @P6 STG.E.U16 desc[UR8][R8.64], R6 ;  /* 0x0000000608006986 */ /* 0x000fe8000c101508 */
[----:B------:R1:W-:Y:S01]  /*6e140*/  @P2 STG.E.U16 desc[UR8][R14.64], R12 ;  /* 0x0000000c0e002986 */ /* 0x0003e2000c101508 */
[----:B0-----:R-:W-:-:S03]  /*6e150*/  IMAD.WIDE R10, R4, 0x2, R2 ;  /* 0x00000002040a7825 */ /* 0x001fc600078e0202 */
[----:B-1----:R-:W2:Y:S01]  /*6e160*/  LDL.LU R15, [R1+0x70c] ;  /* 0x00070c00010f7983 */ /* 0x002ea20000300800 */
[----:B---3--:R-:W-:Y:S01]  /*6e170*/  PRMT R5, R0, 0x7632, R5 ;  /* 0x0000763200057816 */ /* 0x008fe20000000005 */
[C---:B------:R-:W-:Y:S02]  /*6e180*/  IMAD.WIDE R8, R4.reuse, 0x2, R16 ;  /* 0x0000000204087825 */ /* 0x040fe400078e0210 */
[----:B------:R0:W-:Y:S04]  /*6e190*/  @P4 STG.E.U16 desc[UR8][R10.64], R0 ;  /* 0x000000000a004986 */ /* 0x0001e8000c101508 */
[----:B0-----:R-:W3:Y:S01]  /*6e1a0*/  LDL.LU R0, [R1+0x75c] ;  /* 0x00075c0001007983 */ /* 0x001ee20000300800 */
[----:B----4-:R-:W-:Y:S01]  /*6e1b0*/  ISETP.LT.AND P4, PT, R7, UR28, !P0 ;  /* 0x0000001c07007c0c */ /* 0x010fe2000c781270 */
[----:B------:R-:W-:Y:S01]  /*6e1c0*/  IMAD.WIDE R10, R4, 0x2, R18 ;  /* 0x00000002040a7825 */ /* 0x000fe200078e0212 */
[----:B------:R-:W-:Y:S01]  /*6e1d0*/  ISETP.LT.AND P2, PT, R57, UR28, !P0 ;  /* 0x0000001c39007c0c */ /* 0x000fe2000c741270 */
[----:B------:R0:W-:Y:S01]  /*6e1e0*/  @P3 STG.E.U16 desc[UR8][R8.64], R5 ;  /* 0x0000000508003986 */ /* 0x0001e2000c101508 */
[----:B------:R-:W-:-:S02]  /*6e1f0*/  ISETP.LT.AND P3, PT, R32, UR28, !P0 ;  /* 0x0000001c20007c0c */ /* 0x000fc4000c761270 */
[----:B------:R-:W-:Y:S01]  /*6e200*/  ISETP.LT.AND P6, PT, R35, UR28, !P0 ;  /* 0x0000001c23007c0c */ /* 0x000fe2000c7c1270 */
[----:B------:R1:W-:Y:S01]  /*6e210*/  @P5 STG.E.U16 desc[UR8][R10.64], R13 ;  /* 0x0000000d0a005986 */ /* 0x0003e2000c101508 */
[----:B------:R-:W-:Y:S02]  /*6e220*/  ISETP.LT.AND P5, PT, R60, UR28, !P0 ;  /* 0x0000001c3c007c0c */ /* 0x000fe4000c7a1270 */
[----:B------:R-:W-:Y:S02]  /*6e230*/  PRMT R6, R47, 0x7632, R6 ;  /* 0x000076322f067816 */ /* 0x000fe40000000006 */
[----:B0-----:R-:W-:Y:S01]  /*6e240*/  PRMT R5, R13, 0x7632, R5 ;  /* 0x000076320d057816 */ /* 0x001fe20000000005 */
[----:B------:R-:W-:-:S04]  /*6e250*/  IMAD.WIDE R8, R4, 0x2, R20 ;  /* 0x0000000204087825 */ /* 0x000fc800078e0214 */
[C---:B-1----:R-:W-:Y:S01]  /*6e260*/  IMAD.WIDE R10, R4.reuse, 0x2, R22 ;  /* 0x00000002040a7825 */ /* 0x042fe200078e0216 */
[----:B------:R0:W-:Y:S01]  /*6e270*/  @P4 STG.E.U16 desc[UR8][R8.64], R5 ;  /* 0x0000000508004986 */ /* 0x0001e2000c101508 */
[----:B------:R-:W-:Y:S02]  /*6e280*/  ISETP.LT.AND P4, PT, R33, UR28, !P0 ;  /* 0x0000001c21007c0c */ /* 0x000fe4000c781270 */
[----:B------:R-:W-:Y:S01]  /*6e290*/  IMAD.WIDE R12, R4, 0x2, R24 ;  /* 0x00000002040c7825 */ /* 0x000fe200078e0218 */
[----:B------:R1:W-:Y:S01]  /*6e2a0*/  @P2 STG.E.U16 desc[UR8][R10.64], R47 ;  /* 0x0000002f0a002986 */ /* 0x0003e2000c101508 */
[----:B------:R-:W-:-:S03]  /*6e2b0*/  ISETP.LT.AND P2, PT, R36, UR28, !P0 ;  /* 0x0000001c24007c0c */ /* 0x000fc6000c741270 */
[----:B------:R4:W-:Y:S01]  /*6e2c0*/  @P3 STG.E.U16 desc[UR8][R12.64], R6 ;  /* 0x000000060c003986 */ /* 0x0009e2000c101508 */
[----:B0-----:R-:W-:Y:S01]  /*6e2d0*/  IMAD.WIDE R8, R4, 0x2, R26 ;  /* 0x0000000204087825 */ /* 0x001fe200078e021a */
[----:B------:R-:W-:-:S03]  /*6e2e0*/  ISETP.LT.AND P3, PT, R38, UR28, !P0 ;  /* 0x0000001c26007c0c */ /* 0x000fc6000c761270 */
[C---:B-1----:R-:W-:Y:S01]  /*6e2f0*/  IMAD.WIDE R10, R4.reuse, 0x2, R28 ;  /* 0x00000002040a7825 */ /* 0x042fe200078e021c */
[----:B------:R-:W3:Y:S03]  /*6e300*/  LDL.LU R47, [R1+0x2998] ;  /* 0x00299800012f7983 */ /* 0x000ee60000300800 */
[----:B----4-:R-:W-:Y:S01]  /*6e310*/  IMAD.WIDE R12, R4, 0x2, R44 ;  /* 0x00000002040c7825 */ /* 0x010fe200078e022c */
[----:B--2---:R-:W-:Y:S01]  /*6e320*/  PRMT R5, R15, 0x7632, R5 ;  /* 0x000076320f057816 */ /* 0x004fe20000000005 */
[----:B------:R0:W-:Y:S01]  /*6e330*/  @P6 STG.E.U16 desc[UR8][R8.64], R15 ;  /* 0x0000000f08006986 */ /* 0x0001e2000c101508 */
[----:B------:R-:W-:-:S03]  /*6e340*/  ISETP.LT.AND P6, PT, R37, UR28, !P0 ;  /* 0x0000001c25007c0c */ /* 0x000fc6000c7c1270 */
[----:B------:R1:W-:Y:S01]  /*6e350*/  @P5 STG.E.U16 desc[UR8][R10.64], R5 ;  /* 0x000000050a005986 */ /* 0x0003e2000c101508 */
[----:B0-----:R-:W-:-:S03]  /*6e360*/  IMAD.WIDE R8, R4, 0x2, R30 ;  /* 0x0000000204087825 */ /* 0x001fc600078e021e */
[----:B------:R-:W2:Y:S01]  /*6e370*/  LDL.LU R15, [R1+0x78c] ;  /* 0x00078c00010f7983 */ /* 0x000ea20000300800 */
[----:B-1----:R-:W-:-:S03]  /*6e380*/  PRMT R5, R34, 0x7632, R5 ;  /* 0x0000763222057816 */ /* 0x002fc60000000005 */
[----:B------:R0:W-:Y:S01]  /*6e390*/  @P4 STG.E.U16 desc[UR8][R8.64], R34 ;  /* 0x0000002208004986 */ /* 0x0001e2000c101508 */
[----:B------:R-:W-:Y:S01]  /*6e3a0*/  IMAD.WIDE R10, R4, 0x2, R42 ;  /* 0x00000002040a7825 */ /* 0x000fe200078e022a */
[----:B---3--:R-:W-:Y:S02]  /*6e3b0*/  PRMT R6, R0, 0x7632, R6 ;  /* 0x0000763200067816 */ /* 0x008fe40000000006 */
[----:B------:R-:W-:Y:S01]  /*6e3c0*/  ISETP.LT.AND P5, PT, R61, UR28, !P1 ;  /* 0x0000001c3d007c0c */ /* 0x000fe2000cfa1270 */
[----:B0-----:R-:W-:Y:S01]  /*6e3d0*/  IMAD.WIDE R8, R4, 0x2, R40 ;  /* 0x0000000204087825 */ /* 0x001fe200078e0228 */
[----:B------:R-:W3:Y:S01]  /*6e3e0*/  LDL.LU R34, [R1+0x79c] ;  /* 0x00079c0001227983 */ /* 0x000ee20000300800 */
[----:B------:R-:W-:-:S03]  /*6e3f0*/  ISETP.LT.AND P4, PT, R55, UR28, !P0 ;  /* 0x0000001c37007c0c */ /* 0x000fc6000c781270 */
[----:B------:R-:W-:Y:S01]  /*6e400*/  @P2 STG.E.U16 desc[UR8][R8.64], R5 ;  /* 0x0000000508002986 */ /* 0x000fe2000c101508 */
[----:B------:R-:W-:-:S03]  /*6e410*/  ISETP.LT.AND P2, PT, R56, UR28, !P0 ;  /* 0x0000001c38007c0c */ /* 0x000fc6000c741270 */
[----:B------:R-:W4:Y:S04]  /*6e420*/  LDL.LU R61, [R1+0x7ac] ;  /* 0x0007ac00013d7983 */ /* 0x000f280000300800 */
[----:B------:R0:W-:Y:S04]  /*6e430*/  @P3 STG.E.U16 desc[UR8][R10.64], R0 ;  /* 0x000000000a003986 */ /* 0x0001e8000c101508 */
[----:B------:R1:W-:Y:S04]  /*6e440*/  @P6 STG.E.U16 desc[UR8][R12.64], R6 ;  /* 0x000000060c006986 */ /* 0x0003e8000c101508 */
[----:B0-----:R-:W3:Y:S04]  /*6e450*/  LDL.LU R0, [R1+0x2994] ;  /* 0x0029940001007983 */ /* 0x001ee80000300800 */
[----:B-1----:R-:W4:Y:S01]  /*6e460*/  LDL.LU R13, [R1+0x76c] ;  /* 0x00076c00010d7983 */ /* 0x002f220000300800 */
[----:B------:R-:W-:Y:S01]  /*6e470*/  ISETP.LT.AND P3, PT, R58, UR28, !P0 ;  /* 0x0000001c3a007c0c */ /* 0x000fe2000c761270 */
[----:B------:R-:W-:Y:S01]  /*6e480*/  IMAD.WIDE R8, R4, 0x2, R46 ;  /* 0x0000000204087825 */ /* 0x000fe200078e022e */
[----:B------:R-:W-:-:S02]  /*6e490*/  ISETP.LT.AND P0, PT, R59, UR28, !P0 ;  /* 0x0000001c3b007c0c */ /* 0x000fc4000c701270 */
[----:B------:R-:W-:Y:S01]  /*6e4a0*/  ISETP.LT.AND P6, PT, R39, UR28, !P1 ;  /* 0x0000001c27007c0c */ /* 0x000fe2000cfc1270 */
[----:B------:R-:W-:Y:S01]  /*6e4b0*/  IMAD.WIDE R10, R4, 0x2, R48 ;  /* 0x00000002040a7825 */ /* 0x000fe200078e0230 */
[----:B------:R-:W3:Y:S01]  /*6e4c0*/  LDL.LU R39, [R1+0x77c] ;  /* 0x00077c0001277983 */ /* 0x000ee20000300800 */
[----:B--2---:R-:W-:Y:S02]  /*6e4d0*/  PRMT R6, R15, 0x7632, R6 ;  /* 0x000076320f067816 */ /* 0x004fe40000000006 */
[----:B----4-:R-:W-:Y:S01]  /*6e4e0*/  PRMT R5, R13, 0x7632, R5 ;  /* 0x000076320d057816 */ /* 0x010fe20000000005 */
[----:B------:R0:W-:Y:S01]  /*6e4f0*/  @P4 STG.E.U16 desc[UR8][R8.64], R13 ;  /* 0x0000000d08004986 */ /* 0x0001e2000c101508 */
[----:B------:R-:W-:-:S03]  /*6e500*/  ISETP.LT.AND P4, PT, R54, UR28, !P1 ;  /* 0x0000001c36007c0c */ /* 0x000fc6000cf81270 */
[----:B------:R-:W2:Y:S01]  /*6e510*/  LDL.LU R54, [R1+0x74c] ;  /* 0x00074c0001367983 */ /* 0x000ea20000300800 */
[----:B---3--:R-:W-:-:S03]  /*6e520*/  IMAD.WIDE R2, R0, 0x2, R2 ;  /* 0x0000000200027825 */ /* 0x008fc600078e0202 */
[----:B------:R1:W-:Y:S01]  /*6e530*/  @P2 STG.E.U16 desc[UR8][R10.64], R5 ;  /* 0x000000050a002986 */ /* 0x0003e2000c101508 */
[----:B0-----:R-:W-:Y:S01]  /*6e540*/  IMAD.WIDE R8, R4, 0x2, R50 ;  /* 0x0000000204087825 */ /* 0x001fe200078e0232 */
[----:B------:R-:W-:Y:S02]  /*6e550*/  ISETP.LT.AND P2, PT, R7, UR28, !P1 ;  /* 0x0000001c07007c0c */ /* 0x000fe4000cf41270 */
[----:B------:R-:W3:Y:S01]  /*6e560*/  LDL.LU R7, [R1+0x2990] ;  /* 0x0029900001077983 */ /* 0x000ee20000300800 */
[----:B------:R-:W-:-:S03]  /*6e570*/  IMAD.WIDE R16, R0, 0x2, R16 ;  /* 0x0000000200107825 */ /* 0x000fc600078e0210 */
[----:B------:R0:W-:Y:S01]  /*6e580*/  @P3 STG.E.U16 desc[UR8][R8.64], R15 ;  /* 0x0000000f08003986 */ /* 0x0001e2000c101508 */
[----:B-1----:R-:W-:Y:S01]  /*6e590*/  IMAD.WIDE R4, R4, 0x2, R52 ;  /* 0x0000000204047825 */ /* 0x002fe200078e0234 */
[----:B------:R-:W-:Y:S02]  /*6e5a0*/  ISETP.LT.AND P3, PT, R57, UR28, !P1 ;  /* 0x0000001c39007c0c */ /* 0x000fe4000cf61270 */
[----:B------:R-:W4:Y:S01]  /*6e5b0*/  LDL.LU R57, [R1+0x73c] ;  /* 0x00073c0001397983 */ /* 0x000f220000300800 */
[----:B------:R-:W-:-:S03]  /*6e5c0*/  IMAD.WIDE R18, R0, 0x2, R18 ;  /* 0x0000000200127825 */ /* 0x000fc600078e0212 */
[----:B------:R-:W-:Y:S01]  /*6e5d0*/  @P0 STG.E.U16 desc[UR8][R4.64], R6 ;  /* 0x0000000604000986 */ /* 0x000fe2000c101508 */
[----:B0-----:R-:W-:-:S03]  /*6e5e0*/  PRMT R9, R34, 0x7632, R9 ;  /* 0x0000763222097816 */ /* 0x001fc60000000009 */
[----:B------:R-:W-:Y:S01]  /*6e5f0*/  @P5 STG.E.U16 desc[UR8][R2.64], R34 ;  /* 0x0000002202005986 */ /* 0x000fe2000c101508 */
[----:B------:R-:W-:-:S03]  /*6e600*/  PRMT R10, R61, 0x7632, R10 ;  /* 0x000076323d0a7816 */ /* 0x000fc6000000000a */
[----:B------:R-:W-:Y:S01]  /*6e610*/  @P6 STG.E.U16 desc[UR8][R16.64], R9 ;  /* 0x0000000910006986 */ /* 0x000fe2000c101508 */
[----:B------:R-:W-:-:S03]  /*6e620*/  ISETP.LT.AND P6, PT, R60, UR28, !P1 ;  /* 0x0000001c3c007c0c */ /* 0x000fc6000cfc1270 */
[----:B------:R-:W3:Y:S04]  /*6e630*/  LDL.LU R60, [R1+0x71c] ;  /* 0x00071c00013c7983 */ /* 0x000ee80000300800 */
[----:B------:R0:W-:Y:S04]  /*6e640*/  @P4 STG.E.U16 desc[UR8][R18.64], R61 ;  /* 0x0000003d12004986 */ /* 0x0001e8000c101508 */
[----:B0-----:R-:W3:Y:S01]  /*6e650*/  LDL.LU R61, [R1+0x6ec] ;  /* 0x0006ec00013d7983 */ /* 0x001ee20000300800 */
[----:B------:R-:W-:Y:S02]  /*6e660*/  ISETP.LT.AND P0, PT, R32, UR28, !P1 ;  /* 0x0000001c20007c0c */ /* 0x000fe4000cf01270 */
[----:B------:R-:W-:-:S02]  /*6e670*/  ISETP.LT.AND P5, PT, R35, UR28, !P1 ;  /* 0x0000001c23007c0c */ /* 0x000fc4000cfa1270 */
[----:B------:R-:W-:Y:S01]  /*6e680*/  ISETP.LT.AND P4, PT, R33, UR28, !P1 ;  /* 0x0000001c21007c0c */ /* 0x000fe2000cf81270 */
[----:B------:R-:W-:Y:S01]  /*6e690*/  IMAD.WIDE R20, R0, 0x2, R20 ;  /* 0x0000000200147825 */ /* 0x000fe200078e0214 */
[----:B------:R-:W-:-:S03]  /*6e6a0*/  PRMT R12, R39, 0x7632, R12 ;  /* 0x00007632270c7816 */ /* 0x000fc6000000000c */
[C---:B------:R-:W-:Y:S01]  /*6e6b0*/  IMAD.WIDE R22, R0.reuse, 0x2, R22 ;  /* 0x0000000200167825 */ /* 0x040fe200078e0216 */
[----:B------:R0:W-:Y:S03]  /*6e6c0*/  @P2 STG.E.U16 desc[UR8][R20.64], R10 ;  /* 0x0000000a14002986 */ /* 0x0001e6000c101508 */
[----:B------:R-:W-:Y:S01]  /*6e6d0*/  IMAD.WIDE R24, R0, 0x2, R24 ;  /* 0x0000000200187825 */ /* 0x000fe200078e0218 */
[----:B------:R-:W-:-:S03]  /*6e6e0*/  ISETP.LT.AND P2, PT, R36, UR28, !P1 ;  /* 0x0000001c24007c0c */ /* 0x000fc6000cf41270 */
[C---:B------:R-:W-:Y:S01]  /*6e6f0*/  IMAD.WIDE R26, R0.reuse, 0x2, R26 ;  /* 0x00000002001a7825 */ /* 0x040fe200078e021a */
[----:B------:R3:W-:Y:S03]  /*6e700*/  @P3 STG.E.U16 desc[UR8][R22.64], R39 ;  /* 0x0000002716003986 */ /* 0x0007e6000c101508 */
[----:B------:R-:W-:Y:S01]  /*6e710*/  IMAD.WIDE R28, R0, 0x2, R28 ;  /* 0x00000002001c7825 */ /* 0x000fe200078e021c */
[----:B------:R-:W-:Y:S01]  /*6e720*/  ISETP.LT.AND P3, PT, R38, UR28, !P1 ;  /* 0x0000001c26007c0c */ /* 0x000fe2000cf61270 */
[----:B------:R1:W-:Y:S02]  /*6e730*/  @P0 STG.E.U16 desc[UR8][R24.64], R12 ;  /* 0x0000000c18000986 */ /* 0x0003e4000c101508 */
[----:B------:R-:W-:Y:S01]  /*6e740*/  IMAD.WIDE R30, R0, 0x2, R30 ;  /* 0x00000002001e7825 */ /* 0x000fe200078e021e */
[----:B------:R-:W-:-:S03]  /*6e750*/  ISETP.LT.AND P0, PT, R37, UR28, !P1 ;  /* 0x0000001c25007c0c */ /* 0x000fc6000cf01270 */
[----:B------:R-:W-:-:S04]  /*6e760*/  IMAD.WIDE R40, R0, 0x2, R40 ;  /* 0x0000000200287825 */ /* 0x000fc800078e0228 */
[----:B------:R-:W-:-:S04]  /*6e770*/  IMAD.WIDE R42, R0, 0x2, R42 ;  /* 0x00000002002a7825 */ /* 0x000fc800078e022a */
[----:B------:R-:W-:-:S04]  /*6e780*/  IMAD.WIDE R44, R0, 0x2, R44 ;  /* 0x00000002002c7825 */ /* 0x000fc800078e022c */
[----:B------:R-:W-:-:S04]  /*6e790*/  IMAD.WIDE R46, R0, 0x2, R46 ;  /* 0x00000002002e7825 */ /* 0x000fc800078e022e */
[----:B------:R-:W-:-:S04]  /*6e7a0*/  IMAD.WIDE R48, R0, 0x2, R48 ;  /* 0x0000000200307825 */ /* 0x000fc800078e0230 */
[----:B------:R-:W-:-:S04]  /*6e7b0*/  IMAD.WIDE R50, R0, 0x2, R50 ;  /* 0x0000000200327825 */ /* 0x000fc800078e0232 */
[----:B------:R-:W-:Y:S01]  /*6e7c0*/  IMAD.WIDE R52, R0, 0x2, R52 ;  /* 0x0000000200347825 */ /* 0x000fe200078e0234 */
[----:B--2---:R-:W-:Y:S01]  /*6e7d0*/  PRMT R14, R54, 0x7632, R14 ;  /* 0x00007632360e7816 */ /* 0x004fe2000000000e */
[----:B------:R2:W-:Y:S01]  /*6e7e0*/  @P5 STG.E.U16 desc[UR8][R26.64], R54 ;  /* 0x000000361a005986 */ /* 0x0005e2000c101508 */
[----:B------:R-:W-:-:S03]  /*6e7f0*/  ISETP.LT.AND P5, PT, R55, UR28, !P1 ;  /* 0x0000001c37007c0c */ /* 0x000fc6000cfa1270 */
[----:B------:R2:W-:Y:S01]  /*6e800*/  @P6 STG.E.U16 desc[UR8][R28.64], R14 ;  /* 0x0000000e1c006986 */ /* 0x0005e2000c101508 */
[----:B------:R-:W-:-:S03]  /*6e810*/  ISETP.LT.AND P6, PT, R56, UR28, !P1 ;  /* 0x0000001c38007c0c */ /* 0x000fc6000cfc1270 */
[----:B----4-:R2:W-:Y:S01]  /*6e820*/  @P4 STG.E.U16 desc[UR8][R30.64], R57 ;  /* 0x000000391e004986 */ /* 0x0105e2000c101508 */
[----:B------:R-:W-:Y:S02]  /*6e830*/  ISETP.LT.AND P4, PT, R58, UR28, !P1 ;  /* 0x0000001c3a007c0c */ /* 0x000fe4000cf81270 */
[----:B------:R-:W-:Y:S02]  /*6e840*/  ISETP.LT.AND P1, PT, R59, UR28, !P1 ;  /* 0x0000001c3b007c0c */ /* 0x000fe4000cf21270 */
[----:B0-----:R-:W-:-:S05]  /*6e850*/  PRMT R20, R57, 0x7632, R20 ;  /* 0x0000763239147816 */ /* 0x001fca0000000014 */
[----:B------:R2:W-:Y:S01]  /*6e860*/  @P2 STG.E.U16 desc[UR8][R40.64], R20 ;  /* 0x0000001428002986 */ /* 0x0005e2000c101508 */
[----:B---3--:R-:W-:-:S03]  /*6e870*/  PRMT R22, R60, 0x7632, R22 ;  /* 0x000076323c167816 */ /* 0x008fc60000000016 */
[----:B------:R2:W-:Y:S04]  /*6e880*/  @P3 STG.E.U16 desc[UR8][R42.64], R60 ;  /* 0x0000003c2a003986 */ /* 0x0005e8000c101508 */
[----:B------:R2:W-:Y:S01]  /*6e890*/  @P0 STG.E.U16 desc[UR8][R44.64], R22 ;  /* 0x000000162c000986 */ /* 0x0005e2000c101508 */
[----:B-1----:R-:W-:-:S03]  /*6e8a0*/  PRMT R24, R61, 0x7632, R24 ;  /* 0x000076323d187816 */ /* 0x002fc60000000018 */
[----:B------:R2:W-:Y:S04]  /*6e8b0*/  @P5 STG.E.U16 desc[UR8][R46.64], R61 ;  /* 0x0000003d2e005986 */ /* 0x0005e8000c101508 */
[----:B------:R2:W-:Y:S04]  /*6e8c0*/  @P6 STG.E.U16 desc[UR8][R48.64], R24 ;  /* 0x0000001830006986 */ /* 0x0005e8000c101508 */
[----:B------:R2:W-:Y:S01]  /*6e8d0*/  @P4 STG.E.U16 desc[UR8][R50.64], R7 ;  /* 0x0000000732004986 */ /* 0x0005e2000c101508 */
[----:B------:R-:W-:Y:S05]  /*6e8e0*/  @!P1 EXIT ;  /* 0x000000000000994d */ /* 0x000fea0003800000 */
[----:B--2---:R-:W-:-:S05]  /*6e8f0*/  PRMT R26, R7, 0x7632, R26 ;  /* 0x00007632071a7816 */ /* 0x004fca000000001a */
[----:B------:R-:W-:Y:S01]  /*6e900*/  STG.E.U16 desc[UR8][R52.64], R26 ;  /* 0x0000001a34007986 */ /* 0x000fe2000c101508 */
[----:B------:R-:W-:Y:S05]  /*6e910*/  EXIT ;  /* 0x000000000000794d */ /* 0x000fea0003800000 */
.L_x_2:
[----:B------:R-:W-:-:S00]  /*6e920*/  BRA `(.L_x_2) ;  /* 0xfffffffc00fc7947 */ /* 0x000fc0000383ffff */
[----:B------:R-:W-:-:S00]  /*6e930*/  NOP ;  /* 0x0000000000007918 */ /* 0x000fc00000000000 */
        /* <DEDUP_REMOVED lines=12> */
.L_x_3:


//--------------------- .nv.shared.matmul_kernel  --------------------------
	.section	.nv.shared.matmul_kernel,"aw",@nobits
	.sectionflags	@""
	.align	16
	.zero		1024


//--------------------- .nv.shared.reserved.0     --------------------------
	.section	.nv.shared.reserved.0,"aw",@nobits
	.weak		__nv_reservedSMEM_offset_0_alias
	.size		__nv_reservedSMEM_offset_0_alias, 0, 0
	.other		__nv_reservedSMEM_offset_0_alias,@"STO_CUDA_RESERVED_SHARED STV_DEFAULT"
__nv_reservedSMEM_offset_0_alias:
	.zero		0


//--------------------- .nv.constant0.matmul_kernel --------------------------
	.section	.nv.constant0.matmul_kernel,"a",@progbits
	.sectionflags	@""
	.align	4
.nv.constant0.matmul_kernel:
	.zero		608


//--------------------- SYMBOLS --------------------------

	.type		.nv.reservedSmem.offset0,@object
	.size		.nv.reservedSmem.offset0,0x4
